	.target	sm_90a

	.elftype	@"ET_EXEC"


//--------------------- .note.nv.tkinfo           --------------------------
	.section	.note.nv.tkinfo,"",@"SHT_NOTE"
	.sectionflags	@"SHF_NOTE_NV_TKINFO"
	.tkinfo
        /*0018*/ 	.word	0x00000002
        /*0030*/ 	.string	""
        /*0030*/ 	.string	"ptxas"
        /*0030*/ 	.string	"Cuda compilation tools, release 13.0, V13.0.88"
        /*0030*/ 	.string	"Build cuda_13.0.r13.0/compiler.36424714_0"
        /*0030*/ 	.string	"-arch sm_90a -m 64 "



//--------------------- .note.nv.cuinfo           --------------------------
	.section	.note.nv.cuinfo,"",@"SHT_NOTE"
	.sectionflags	@"SHF_NOTE_NV_CUINFO"
        /*0018*/ 	.short	0x0002
        /*001a*/ 	.short	0x005a
        /*001c*/ 	.short	0x0082
	.zero		2


//--------------------- .nv.info                  --------------------------
	.section	.nv.info,"",@"SHT_CUDA_INFO"
	.align	4


	//----- nvinfo : EIATTR_REGCOUNT
	.align		4
        /*0000*/ 	.byte	0x04, 0x2f
        /*0002*/ 	.short	(.L_12 - .L_11)
	.align		4
.L_11:
        /*0004*/ 	.word	index@(_ZN7cutlass13device_kernelIN5flash22FlashAttnBwdPreprocessIN4cute5tupleIJNS3_1CILi64EEENS5_ILi256EEEEEENS_6half_tEfNS_4arch4Sm80ELb1ELb1EEEEEvNT_6ParamsE)
        /*0008*/ 	.word	0x00000060


	//----- nvinfo : EIATTR_FRAME_SIZE
	.align		4
.L_12:
        /*000c*/ 	.byte	0x04, 0x11
        /*000e*/ 	.short	(.L_14 - .L_13)
	.align		4
.L_13:
        /*0010*/ 	.word	index@(_ZN7cutlass13device_kernelIN5flash22FlashAttnBwdPreprocessIN4cute5tupleIJNS3_1CILi64EEENS5_ILi256EEEEEENS_6half_tEfNS_4arch4Sm80ELb1ELb1EEEEEvNT_6ParamsE)
        /*0014*/ 	.word	0x00000000


	//----- nvinfo : EIATTR_REGCOUNT
	.align		4
.L_14:
        /*0018*/ 	.byte	0x04, 0x2f
        /*001a*/ 	.short	(.L_16 - .L_15)
	.align		4
.L_15:
        /*001c*/ 	.word	index@(_ZN7cutlass13device_kernelIN5flash19enable_sm80_to_sm89INS1_16FlashAttnBwdSm80INS1_25CollectiveMainloopBwdSm80ILi1ELi1EN4cute5tupleIJNS5_1CILi64EEES8_NS7_ILi256EEEEEENS_6half_tEfNS_4arch4Sm80ELb1ELb0ELb0ELb1ELb0ELb0ELb0ELb0ELi2ELi4ELi2ELi2ELb0EEENS1_24CollectiveEpilogueBwdGQAISA_fSD_Li256ELb1ELb0EEENS1_25SingleTileBwdLPTSchedulerILb1ELi64ELb0EEEEEEEEEvNT_6ParamsE)
        /*0020*/ 	.word	0x00000004


	//----- nvinfo : EIATTR_FRAME_SIZE
	.align		4
.L_16:
        /*0024*/ 	.byte	0x04, 0x11
        /*0026*/ 	.short	(.L_18 - .L_17)
	.align		4
.L_17:
        /*0028*/ 	.word	index@(_ZN7cutlass13device_kernelIN5flash19enable_sm80_to_sm89INS1_16FlashAttnBwdSm80INS1_25CollectiveMainloopBwdSm80ILi1ELi1EN4cute5tupleIJNS5_1CILi64EEES8_NS7_ILi256EEEEEENS_6half_tEfNS_4arch4Sm80ELb1ELb0ELb0ELb1ELb0ELb0ELb0ELb0ELi2ELi4ELi2ELi2ELb0EEENS1_24CollectiveEpilogueBwdGQAISA_fSD_Li256ELb1ELb0EEENS1_25SingleTileBwdLPTSchedulerILb1ELi64ELb0EEEEEEEEEvNT_6ParamsE)
        /*002c*/ 	.word	0x00000000


	//----- nvinfo : EIATTR_REGCOUNT
	.align		4
.L_18:
        /*0030*/ 	.byte	0x04, 0x2f
        /*0032*/ 	.short	(.L_20 - .L_19)
	.align		4
.L_19:
        /*0034*/ 	.word	index@(_ZN7cutlass13device_kernelIN5flash32FlashAttnBwdPostprocessConvertdQIN4cute5tupleIJNS3_1CILi64EEENS5_ILi256EEEEEENS_6half_tEfNS_4arch4Sm80ELi256ENS3_8TiledMMAINS3_8MMA_AtomIJNS3_28SM80_16x8x16_F32F16F16F32_TNEEEENS3_6LayoutINS4_IJNS5_ILi2EEENS5_ILi4EEENS5_ILi1EEEEEENS4_IJSJ_SH_NS5_ILi0EEEEEEEENS4_IJNS5_ILi32EEES6_NS5_ILi16EEEEEEEELb0EEEEEvNT_6ParamsE)
        /*0038*/ 	.word	0x00000056


	//----- nvinfo : EIATTR_FRAME_SIZE
	.align		4
.L_20:
        /*003c*/ 	.byte	0x04, 0x11
        /*003e*/ 	.short	(.L_22 - .L_21)
	.align		4
.L_21:
        /*0040*/ 	.word	index@(_ZN7cutlass13device_kernelIN5flash32FlashAttnBwdPostprocessConvertdQIN4cute5tupleIJNS3_1CILi64EEENS5_ILi256EEEEEENS_6half_tEfNS_4arch4Sm80ELi256ENS3_8TiledMMAINS3_8MMA_AtomIJNS3_28SM80_16x8x16_F32F16F16F32_TNEEEENS3_6LayoutINS4_IJNS5_ILi2EEENS5_ILi4EEENS5_ILi1EEEEEENS4_IJSJ_SH_NS5_ILi0EEEEEEEENS4_IJNS5_ILi32EEES6_NS5_ILi16EEEEEEEELb0EEEEEvNT_6ParamsE)
        /*0044*/ 	.word	0x00000000


	//----- nvinfo : EIATTR_REGCOUNT
	.align		4
.L_22:
        /*0048*/ 	.byte	0x04, 0x2f
        /*004a*/ 	.short	(.L_24 - .L_23)
	.align		4
.L_23:
        /*004c*/ 	.word	index@(_ZN7cutlass13device_kernelIN5flash19enable_sm80_to_sm89INS1_16FlashAttnBwdSm80INS1_25CollectiveMainloopBwdSm80ILi1ELi1EN4cute5tupleIJNS5_1CILi64EEES8_NS7_ILi256EEEEEENS_6half_tEfNS_4arch4Sm80ELb1ELb0ELb0ELb1ELb0ELb0ELb0ELb0ELi2ELi4ELi2ELi2ELb0EEENS1_21CollectiveEpilogueBwdISA_SB_SD_Li256ELb1ELb0ELi4EEENS1_25SingleTileBwdLPTSchedulerILb1ELi64ELb0EEEEEEEEEvNT_6ParamsE)
        /*0050*/ 	.word	0x00000004


	//----- nvinfo : EIATTR_FRAME_SIZE
	.align		4
.L_24:
        /*0054*/ 	.byte	0x04, 0x11
        /*0056*/ 	.short	(.L_26 - .L_25)
	.align		4
.L_25:
        /*0058*/ 	.word	index@(_ZN7cutlass13device_kernelIN5flash19enable_sm80_to_sm89INS1_16FlashAttnBwdSm80INS1_25CollectiveMainloopBwdSm80ILi1ELi1EN4cute5tupleIJNS5_1CILi64EEES8_NS7_ILi256EEEEEENS_6half_tEfNS_4arch4Sm80ELb1ELb0ELb0ELb1ELb0ELb0ELb0ELb0ELi2ELi4ELi2ELi2ELb0EEENS1_21CollectiveEpilogueBwdISA_SB_SD_Li256ELb1ELb0ELi4EEENS1_25SingleTileBwdLPTSchedulerILb1ELi64ELb0EEEEEEEEEvNT_6ParamsE)
        /*005c*/ 	.word	0x00000000


	//----- nvinfo : EIATTR_REGCOUNT
	.align		4
.L_26:
        /*0060*/ 	.byte	0x04, 0x2f
        /*0062*/ 	.short	(.L_28 - .L_27)
	.align		4
.L_27:
        /*0064*/ 	.word	index@(_ZN7cutlass13device_kernelIN5flash22FlashAttnBwdPreprocessIN4cute5tupleIJNS3_1CILi64EEENS5_ILi256EEEEEENS_6half_tEfNS_4arch4Sm80ELb1ELb0EEEEEvNT_6ParamsE)
        /*0068*/ 	.word	0x0000006a


	//----- nvinfo : EIATTR_FRAME_SIZE
	.align		4
.L_28:
        /*006c*/ 	.byte	0x04, 0x11
        /*006e*/ 	.short	(.L_30 - .L_29)
	.align		4
.L_29:
        /*0070*/ 	.word	index@(_ZN7cutlass13device_kernelIN5flash22FlashAttnBwdPreprocessIN4cute5tupleIJNS3_1CILi64EEENS5_ILi256EEEEEENS_6half_tEfNS_4arch4Sm80ELb1ELb0EEEEEvNT_6ParamsE)
        /*0074*/ 	.word	0x00000000


	//----- nvinfo : EIATTR_REGCOUNT
	.align		4
.L_30:
        /*0078*/ 	.byte	0x04, 0x2f
        /*007a*/ 	.short	(.L_32 - .L_31)
	.align		4
.L_31:
        /*007c*/ 	.word	index@(_ZN7cutlass13device_kernelIN5flash19enable_sm80_to_sm89INS1_16FlashAttnBwdSm80INS1_25CollectiveMainloopBwdSm80ILi1ELi1EN4cute5tupleIJNS5_1CILi64EEES8_NS7_ILi256EEEEEENS_6half_tEfNS_4arch4Sm80ELb1ELb0ELb0ELb0ELb0ELb0ELb0ELb0ELi2ELi4ELi2ELi2ELb0EEENS1_24CollectiveEpilogueBwdGQAISA_fSD_Li256ELb0ELb0EEENS1_25SingleTileBwdLPTSchedulerILb0ELi64ELb0EEEEEEEEEvNT_6ParamsE)
        /*0080*/ 	.word	0x00000004


	//----- nvinfo : EIATTR_FRAME_SIZE
	.align		4
.L_32:
        /*0084*/ 	.byte	0x04, 0x11
        /*0086*/ 	.short	(.L_34 - .L_33)
	.align		4
.L_33:
        /*0088*/ 	.word	index@(_ZN7cutlass13device_kernelIN5flash19enable_sm80_to_sm89INS1_16FlashAttnBwdSm80INS1_25CollectiveMainloopBwdSm80ILi1ELi1EN4cute5tupleIJNS5_1CILi64EEES8_NS7_ILi256EEEEEENS_6half_tEfNS_4arch4Sm80ELb1ELb0ELb0ELb0ELb0ELb0ELb0ELb0ELi2ELi4ELi2ELi2ELb0EEENS1_24CollectiveEpilogueBwdGQAISA_fSD_Li256ELb0ELb0EEENS1_25SingleTileBwdLPTSchedulerILb0ELi64ELb0EEEEEEEEEvNT_6ParamsE)
        /*008c*/ 	.word	0x00000000


	//----- nvinfo : EIATTR_REGCOUNT
	.align		4
.L_34:
        /*0090*/ 	.byte	0x04, 0x2f
        /*0092*/ 	.short	(.L_36 - .L_35)
	.align		4
.L_35:
        /*0094*/ 	.word	index@(_ZN7cutlass13device_kernelIN5flash19enable_sm80_to_sm89INS1_16FlashAttnBwdSm80INS1_25CollectiveMainloopBwdSm80ILi1ELi1EN4cute5tupleIJNS5_1CILi64EEES8_NS7_ILi256EEEEEENS_6half_tEfNS_4arch4Sm80ELb1ELb0ELb0ELb0ELb0ELb0ELb0ELb0ELi2ELi4ELi2ELi2ELb0EEENS1_21CollectiveEpilogueBwdISA_SB_SD_Li256ELb0ELb0ELi4EEENS1_25SingleTileBwdLPTSchedulerILb0ELi64ELb0EEEEEEEEEvNT_6ParamsE)
        /*0098*/ 	.word	0x00000004


	//----- nvinfo : EIATTR_FRAME_SIZE
	.align		4
.L_36:
        /*009c*/ 	.byte	0x04, 0x11
        /*009e*/ 	.short	(.L_38 - .L_37)
	.align		4
.L_37:
        /*00a0*/ 	.word	index@(_ZN7cutlass13device_kernelIN5flash19enable_sm80_to_sm89INS1_16FlashAttnBwdSm80INS1_25CollectiveMainloopBwdSm80ILi1ELi1EN4cute5tupleIJNS5_1CILi64EEES8_NS7_ILi256EEEEEENS_6half_tEfNS_4arch4Sm80ELb1ELb0ELb0ELb0ELb0ELb0ELb0ELb0ELi2ELi4ELi2ELi2ELb0EEENS1_21CollectiveEpilogueBwdISA_SB_SD_Li256ELb0ELb0ELi4EEENS1_25SingleTileBwdLPTSchedulerILb0ELi64ELb0EEEEEEEEEvNT_6ParamsE)
        /*00a4*/ 	.word	0x00000000


	//----- nvinfo : EIATTR_REGCOUNT
	.align		4
.L_38:
        /*00a8*/ 	.byte	0x04, 0x2f
        /*00aa*/ 	.short	(.L_40 - .L_39)
	.align		4
.L_39:
        /*00ac*/ 	.word	index@(_ZN7cutlass13device_kernelIN5flash19enable_sm80_to_sm89INS1_16FlashAttnBwdSm80INS1_25CollectiveMainloopBwdSm80ILi1ELi1EN4cute5tupleIJNS5_1CILi64EEES8_NS7_ILi256EEEEEENS_6half_tEfNS_4arch4Sm80ELb0ELb1ELb0ELb1ELb0ELb0ELb0ELb0ELi2ELi4ELi2ELi2ELb0EEENS1_24CollectiveEpilogueBwdGQAISA_fSD_Li256ELb1ELb0EEENS1_19SingleTileSchedulerILb1ELb0ELb0ELi64EEEEEEEEEvNT_6ParamsE)
        /*00b0*/ 	.word	0x00000004


	//----- nvinfo : EIATTR_FRAME_SIZE
	.align		4
.L_40:
        /*00b4*/ 	.byte	0x04, 0x11
        /*00b6*/ 	.short	(.L_42 - .L_41)
	.align		4
.L_41:
        /*00b8*/ 	.word	index@(_ZN7cutlass13device_kernelIN5flash19enable_sm80_to_sm89INS1_16FlashAttnBwdSm80INS1_25CollectiveMainloopBwdSm80ILi1ELi1EN4cute5tupleIJNS5_1CILi64EEES8_NS7_ILi256EEEEEENS_6half_tEfNS_4arch4Sm80ELb0ELb1ELb0ELb1ELb0ELb0ELb0ELb0ELi2ELi4ELi2ELi2ELb0EEENS1_24CollectiveEpilogueBwdGQAISA_fSD_Li256ELb1ELb0EEENS1_19SingleTileSchedulerILb1ELb0ELb0ELi64EEEEEEEEEvNT_6ParamsE)
        /*00bc*/ 	.word	0x00000000


	//----- nvinfo : EIATTR_REGCOUNT
	.align		4
.L_42:
        /*00c0*/ 	.byte	0x04, 0x2f
        /*00c2*/ 	.short	(.L_44 - .L_43)
	.align		4
.L_43:
        /*00c4*/ 	.word	index@(_ZN7cutlass13device_kernelIN5flash19enable_sm80_to_sm89INS1_16FlashAttnBwdSm80INS1_25CollectiveMainloopBwdSm80ILi1ELi1EN4cute5tupleIJNS5_1CILi64EEES8_NS7_ILi256EEEEEENS_6half_tEfNS_4arch4Sm80ELb0ELb1ELb0ELb1ELb0ELb0ELb0ELb0ELi2ELi4ELi2ELi2ELb0EEENS1_21CollectiveEpilogueBwdISA_SB_SD_Li256ELb1ELb0ELi4EEENS1_19SingleTileSchedulerILb1ELb0ELb0ELi64EEEEEEEEEvNT_6ParamsE)
        /*00c8*/ 	.word	0x00000004


	//----- nvinfo : EIATTR_FRAME_SIZE
	.align		4
.L_44:
        /*00cc*/ 	.byte	0x04, 0x11
        /*00ce*/ 	.short	(.L_46 - .L_45)
	.align		4
.L_45:
        /*00d0*/ 	.word	index@(_ZN7cutlass13device_kernelIN5flash19enable_sm80_to_sm89INS1_16FlashAttnBwdSm80INS1_25CollectiveMainloopBwdSm80ILi1ELi1EN4cute5tupleIJNS5_1CILi64EEES8_NS7_ILi256EEEEEENS_6half_tEfNS_4arch4Sm80ELb0ELb1ELb0ELb1ELb0ELb0ELb0ELb0ELi2ELi4ELi2ELi2ELb0EEENS1_21CollectiveEpilogueBwdISA_SB_SD_Li256ELb1ELb0ELi4EEENS1_19SingleTileSchedulerILb1ELb0ELb0ELi64EEEEEEEEEvNT_6ParamsE)
        /*00d4*/ 	.word	0x00000000


	//----- nvinfo : EIATTR_REGCOUNT
	.align		4
.L_46:
        /*00d8*/ 	.byte	0x04, 0x2f
        /*00da*/ 	.short	(.L_48 - .L_47)
	.align		4
.L_47:
        /*00dc*/ 	.word	index@(_ZN7cutlass13device_kernelIN5flash19enable_sm80_to_sm89INS1_16FlashAttnBwdSm80INS1_25CollectiveMainloopBwdSm80ILi1ELi1EN4cute5tupleIJNS5_1CILi64EEES8_NS7_ILi256EEEEEENS_6half_tEfNS_4arch4Sm80ELb0ELb1ELb0ELb0ELb0ELb0ELb0ELb0ELi2ELi4ELi2ELi2ELb0EEENS1_24CollectiveEpilogueBwdGQAISA_fSD_Li256ELb0ELb0EEENS1_19SingleTileSchedulerILb0ELb0ELb0ELi64EEEEEEEEEvNT_6ParamsE)
        /*00e0*/ 	.word	0x00000004


	//----- nvinfo : EIATTR_FRAME_SIZE
	.align		4
.L_48:
        /*00e4*/ 	.byte	0x04, 0x11
        /*00e6*/ 	.short	(.L_50 - .L_49)
	.align		4
.L_49:
        /*00e8*/ 	.word	index@(_ZN7cutlass13device_kernelIN5flash19enable_sm80_to_sm89INS1_16FlashAttnBwdSm80INS1_25CollectiveMainloopBwdSm80ILi1ELi1EN4cute5tupleIJNS5_1CILi64EEES8_NS7_ILi256EEEEEENS_6half_tEfNS_4arch4Sm80ELb0ELb1ELb0ELb0ELb0ELb0ELb0ELb0ELi2ELi4ELi2ELi2ELb0EEENS1_24CollectiveEpilogueBwdGQAISA_fSD_Li256ELb0ELb0EEENS1_19SingleTileSchedulerILb0ELb0ELb0ELi64EEEEEEEEEvNT_6ParamsE)
        /*00ec*/ 	.word	0x00000000


	//----- nvinfo : EIATTR_REGCOUNT
	.align		4
.L_50:
        /*00f0*/ 	.byte	0x04, 0x2f
        /*00f2*/ 	.short	(.L_52 - .L_51)
	.align		4
.L_51:
        /*00f4*/ 	.word	index@(_ZN7cutlass13device_kernelIN5flash19enable_sm80_to_sm89INS1_16FlashAttnBwdSm80INS1_25CollectiveMainloopBwdSm80ILi1ELi1EN4cute5tupleIJNS5_1CILi64EEES8_NS7_ILi256EEEEEENS_6half_tEfNS_4arch4Sm80ELb0ELb1ELb0ELb0ELb0ELb0ELb0ELb0ELi2ELi4ELi2ELi2ELb0EEENS1_21CollectiveEpilogueBwdISA_SB_SD_Li256ELb0ELb0ELi4EEENS1_19SingleTileSchedulerILb0ELb0ELb0ELi64EEEEEEEEEvNT_6ParamsE)
        /*00f8*/ 	.word	0x00000004


	//----- nvinfo : EIATTR_FRAME_SIZE
	.align		4
.L_52:
        /*00fc*/ 	.byte	0x04, 0x11
        /*00fe*/ 	.short	(.L_54 - .L_53)
	.align		4
.L_53:
        /*0100*/ 	.word	index@(_ZN7cutlass13device_kernelIN5flash19enable_sm80_to_sm89INS1_16FlashAttnBwdSm80INS1_25CollectiveMainloopBwdSm80ILi1ELi1EN4cute5tupleIJNS5_1CILi64EEES8_NS7_ILi256EEEEEENS_6half_tEfNS_4arch4Sm80ELb0ELb1ELb0ELb0ELb0ELb0ELb0ELb0ELi2ELi4ELi2ELi2ELb0EEENS1_21CollectiveEpilogueBwdISA_SB_SD_Li256ELb0ELb0ELi4EEENS1_19SingleTileSchedulerILb0ELb0ELb0ELi64EEEEEEEEEvNT_6ParamsE)
        /*0104*/ 	.word	0x00000000


	//----- nvinfo : EIATTR_REGCOUNT
	.align		4
.L_54:
        /*0108*/ 	.byte	0x04, 0x2f
        /*010a*/ 	.short	(.L_56 - .L_55)
	.align		4
.L_55:
        /*010c*/ 	.word	index@(_ZN7cutlass13device_kernelIN5flash19enable_sm80_to_sm89INS1_16FlashAttnBwdSm80INS1_25CollectiveMainloopBwdSm80ILi1ELi1EN4cute5tupleIJNS5_1CILi64EEES8_NS7_ILi256EEEEEENS_6half_tEfNS_4arch4Sm80ELb0ELb0ELb0ELb1ELb0ELb0ELb0ELb0ELi2ELi4ELi2ELi2ELb0EEENS1_24CollectiveEpilogueBwdGQAISA_fSD_Li256ELb1ELb0EEENS1_19SingleTileSchedulerILb1ELb0ELb0ELi64EEEEEEEEEvNT_6ParamsE)
        /*0110*/ 	.word	0x00000004


	//----- nvinfo : EIATTR_FRAME_SIZE
	.align		4
.L_56:
        /*0114*/ 	.byte	0x04, 0x11
        /*0116*/ 	.short	(.L_58 - .L_57)
	.align		4
.L_57:
        /*0118*/ 	.word	index@(_ZN7cutlass13device_kernelIN5flash19enable_sm80_to_sm89INS1_16FlashAttnBwdSm80INS1_25CollectiveMainloopBwdSm80ILi1ELi1EN4cute5tupleIJNS5_1CILi64EEES8_NS7_ILi256EEEEEENS_6half_tEfNS_4arch4Sm80ELb0ELb0ELb0ELb1ELb0ELb0ELb0ELb0ELi2ELi4ELi2ELi2ELb0EEENS1_24CollectiveEpilogueBwdGQAISA_fSD_Li256ELb1ELb0EEENS1_19SingleTileSchedulerILb1ELb0ELb0ELi64EEEEEEEEEvNT_6ParamsE)
        /*011c*/ 	.word	0x00000000


	//----- nvinfo : EIATTR_REGCOUNT
	.align		4
.L_58:
        /*0120*/ 	.byte	0x04, 0x2f
        /*0122*/ 	.short	(.L_60 - .L_59)
	.align		4
.L_59:
        /*0124*/ 	.word	index@(_ZN7cutlass13device_kernelIN5flash19enable_sm80_to_sm89INS1_16FlashAttnBwdSm80INS1_25CollectiveMainloopBwdSm80ILi1ELi1EN4cute5tupleIJNS5_1CILi64EEES8_NS7_ILi256EEEEEENS_6half_tEfNS_4arch4Sm80ELb0ELb0ELb0ELb1ELb0ELb0ELb0ELb0ELi2ELi4ELi2ELi2ELb0EEENS1_21CollectiveEpilogueBwdISA_SB_SD_Li256ELb1ELb0ELi4EEENS1_19SingleTileSchedulerILb1ELb0ELb0ELi64EEEEEEEEEvNT_6ParamsE)
        /*0128*/ 	.word	0x00000004


	//----- nvinfo : EIATTR_FRAME_SIZE
	.align		4
.L_60:
        /*012c*/ 	.byte	0x04, 0x11
        /*012e*/ 	.short	(.L_62 - .L_61)
	.align		4
.L_61:
        /*0130*/ 	.word	index@(_ZN7cutlass13device_kernelIN5flash19enable_sm80_to_sm89INS1_16FlashAttnBwdSm80INS1_25CollectiveMainloopBwdSm80ILi1ELi1EN4cute5tupleIJNS5_1CILi64EEES8_NS7_ILi256EEEEEENS_6half_tEfNS_4arch4Sm80ELb0ELb0ELb0ELb1ELb0ELb0ELb0ELb0ELi2ELi4ELi2ELi2ELb0EEENS1_21CollectiveEpilogueBwdISA_SB_SD_Li256ELb1ELb0ELi4EEENS1_19SingleTileSchedulerILb1ELb0ELb0ELi64EEEEEEEEEvNT_6ParamsE)
        /*0134*/ 	.word	0x00000000


	//----- nvinfo : EIATTR_REGCOUNT
	.align		4
.L_62:
        /*0138*/ 	.byte	0x04, 0x2f
        /*013a*/ 	.short	(.L_64 - .L_63)
	.align		4
.L_63:
        /*013c*/ 	.word	index@(_ZN7cutlass13device_kernelIN5flash19enable_sm80_to_sm89INS1_16FlashAttnBwdSm80INS1_25CollectiveMainloopBwdSm80ILi1ELi1EN4cute5tupleIJNS5_1CILi64EEES8_NS7_ILi256EEEEEENS_6half_tEfNS_4arch4Sm80ELb0ELb0ELb0ELb0ELb0ELb0ELb0ELb0ELi2ELi4ELi2ELi2ELb0EEENS1_24CollectiveEpilogueBwdGQAISA_fSD_Li256ELb0ELb0EEENS1_19SingleTileSchedulerILb0ELb0ELb0ELi64EEEEEEEEEvNT_6ParamsE)
        /*0140*/ 	.word	0x00000004


	//----- nvinfo : EIATTR_FRAME_SIZE
	.align		4
.L_64:
        /*0144*/ 	.byte	0x04, 0x11
        /*0146*/ 	.short	(.L_66 - .L_65)
	.align		4
.L_65:
        /*0148*/ 	.word	index@(_ZN7cutlass13device_kernelIN5flash19enable_sm80_to_sm89INS1_16FlashAttnBwdSm80INS1_25CollectiveMainloopBwdSm80ILi1ELi1EN4cute5tupleIJNS5_1CILi64EEES8_NS7_ILi256EEEEEENS_6half_tEfNS_4arch4Sm80ELb0ELb0ELb0ELb0ELb0ELb0ELb0ELb0ELi2ELi4ELi2ELi2ELb0EEENS1_24CollectiveEpilogueBwdGQAISA_fSD_Li256ELb0ELb0EEENS1_19SingleTileSchedulerILb0ELb0ELb0ELi64EEEEEEEEEvNT_6ParamsE)
        /*014c*/ 	.word	0x00000000


	//----- nvinfo : EIATTR_REGCOUNT
	.align		4
.L_66:
        /*0150*/ 	.byte	0x04, 0x2f
        /*0152*/ 	.short	(.L_68 - .L_67)
	.align		4
.L_67:
        /*0154*/ 	.word	index@(_ZN7cutlass13device_kernelIN5flash19enable_sm80_to_sm89INS1_16FlashAttnBwdSm80INS1_25CollectiveMainloopBwdSm80ILi1ELi1EN4cute5tupleIJNS5_1CILi64EEES8_NS7_ILi256EEEEEENS_6half_tEfNS_4arch4Sm80ELb0ELb0ELb0ELb0ELb0ELb0ELb0ELb0ELi2ELi4ELi2ELi2ELb0EEENS1_21CollectiveEpilogueBwdISA_SB_SD_Li256ELb0ELb0ELi4EEENS1_19SingleTileSchedulerILb0ELb0ELb0ELi64EEEEEEEEEvNT_6ParamsE)
        /*0158*/ 	.word	0x00000004


	//----- nvinfo : EIATTR_FRAME_SIZE
	.align		4
.L_68:
        /*015c*/ 	.byte	0x04, 0x11
        /*015e*/ 	.short	(.L_70 - .L_69)
	.align		4
.L_69:
        /*0160*/ 	.word	index@(_ZN7cutlass13device_kernelIN5flash19enable_sm80_to_sm89INS1_16FlashAttnBwdSm80INS1_25CollectiveMainloopBwdSm80ILi1ELi1EN4cute5tupleIJNS5_1CILi64EEES8_NS7_ILi256EEEEEENS_6half_tEfNS_4arch4Sm80ELb0ELb0ELb0ELb0ELb0ELb0ELb0ELb0ELi2ELi4ELi2ELi2ELb0EEENS1_21CollectiveEpilogueBwdISA_SB_SD_Li256ELb0ELb0ELi4EEENS1_19SingleTileSchedulerILb0ELb0ELb0ELi64EEEEEEEEEvNT_6ParamsE)
        /*0164*/ 	.word	0x00000000


	//----- nvinfo : EIATTR_REGCOUNT
	.align		4
.L_70:
        /*0168*/ 	.byte	0x04, 0x2f
        /*016a*/ 	.short	(.L_72 - .L_71)
	.align		4
.L_71:
        /*016c*/ 	.word	index@(_ZN7cutlass13device_kernelIN5flash22FlashAttnBwdPreprocessIN4cute5tupleIJNS3_1CILi32EEENS5_ILi256EEEEEENS_6half_tEfNS_4arch4Sm80ELb1ELb1EEEEEvNT_6ParamsE)
        /*0170*/ 	.word	0x0000003c


	//----- nvinfo : EIATTR_FRAME_SIZE
	.align		4
.L_72:
        /*0174*/ 	.byte	0x04, 0x11
        /*0176*/ 	.short	(.L_74 - .L_73)
	.align		4
.L_73:
        /*0178*/ 	.word	index@(_ZN7cutlass13device_kernelIN5flash22FlashAttnBwdPreprocessIN4cute5tupleIJNS3_1CILi32EEENS5_ILi256EEEEEENS_6half_tEfNS_4arch4Sm80ELb1ELb1EEEEEvNT_6ParamsE)
        /*017c*/ 	.word	0x00000000


	//----- nvinfo : EIATTR_REGCOUNT
	.align		4
.L_74:
        /*0180*/ 	.byte	0x04, 0x2f
        /*0182*/ 	.short	(.L_76 - .L_75)
	.align		4
.L_75:
        /*0184*/ 	.word	index@(_ZN7cutlass13device_kernelIN5flash19enable_sm80_to_sm89INS1_16FlashAttnBwdSm80INS1_25CollectiveMainloopBwdSm80ILi1ELi1EN4cute5tupleIJNS5_1CILi32EEENS7_ILi64EEENS7_ILi256EEEEEENS_6half_tEfNS_4arch4Sm80ELb1ELb0ELb0ELb1ELb0ELb0ELb0ELb0ELi2ELi2ELi2ELi1ELb1EEENS1_24CollectiveEpilogueBwdGQAISB_fSE_Li256ELb1ELb0EEENS1_25SingleTileBwdLPTSchedulerILb1ELi64ELb0EEEEEEEEEvNT_6ParamsE)
        /*0188*/ 	.word	0x00000004


	//----- nvinfo : EIATTR_FRAME_SIZE
	.align		4
.L_76:
        /*018c*/ 	.byte	0x04, 0x11
        /*018e*/ 	.short	(.L_78 - .L_77)
	.align		4
.L_77:
        /*0190*/ 	.word	index@(_ZN7cutlass13device_kernelIN5flash19enable_sm80_to_sm89INS1_16FlashAttnBwdSm80INS1_25CollectiveMainloopBwdSm80ILi1ELi1EN4cute5tupleIJNS5_1CILi32EEENS7_ILi64EEENS7_ILi256EEEEEENS_6half_tEfNS_4arch4Sm80ELb1ELb0ELb0ELb1ELb0ELb0ELb0ELb0ELi2ELi2ELi2ELi1ELb1EEENS1_24CollectiveEpilogueBwdGQAISB_fSE_Li256ELb1ELb0EEENS1_25SingleTileBwdLPTSchedulerILb1ELi64ELb0EEEEEEEEEvNT_6ParamsE)
        /*0194*/ 	.word	0x00000000


	//----- nvinfo : EIATTR_REGCOUNT
	.align		4
.L_78:
        /*0198*/ 	.byte	0x04, 0x2f
        /*019a*/ 	.short	(.L_80 - .L_79)
	.align		4
.L_79:
        /*019c*/ 	.word	index@(_ZN7cutlass13device_kernelIN5flash32FlashAttnBwdPostprocessConvertdQIN4cute5tupleIJNS3_1CILi32EEENS5_ILi256EEEEEENS_6half_tEfNS_4arch4Sm80ELi256ENS3_8TiledMMAINS3_8MMA_AtomIJNS3_28SM80_16x8x16_F32F16F16F32_TNEEEENS3_6LayoutINS4_IJNS5_ILi1EEENS5_ILi8EEESH_EEENS4_IJNS5_ILi0EEESH_SK_EEEEENS4_IJNS5_ILi16EEENS5_ILi128EEESN_EEEEELb0EEEEEvNT_6ParamsE)
        /*01a0*/ 	.word	0x00000038


	//----- nvinfo : EIATTR_FRAME_SIZE
	.align		4
.L_80:
        /*01a4*/ 	.byte	0x04, 0x11
        /*01a6*/ 	.short	(.L_82 - .L_81)
	.align		4
.L_81:
        /*01a8*/ 	.word	index@(_ZN7cutlass13device_kernelIN5flash32FlashAttnBwdPostprocessConvertdQIN4cute5tupleIJNS3_1CILi32EEENS5_ILi256EEEEEENS_6half_tEfNS_4arch4Sm80ELi256ENS3_8TiledMMAINS3_8MMA_AtomIJNS3_28SM80_16x8x16_F32F16F16F32_TNEEEENS3_6LayoutINS4_IJNS5_ILi1EEENS5_ILi8EEESH_EEENS4_IJNS5_ILi0EEESH_SK_EEEEENS4_IJNS5_ILi16EEENS5_ILi128EEESN_EEEEELb0EEEEEvNT_6ParamsE)
        /*01ac*/ 	.word	0x00000000


	//----- nvinfo : EIATTR_REGCOUNT
	.align		4
.L_82:
        /*01b0*/ 	.byte	0x04, 0x2f
        /*01b2*/ 	.short	(.L_84 - .L_83)
	.align		4
.L_83:
        /*01b4*/ 	.word	index@(_ZN7cutlass13device_kernelIN5flash19enable_sm80_to_sm89INS1_16FlashAttnBwdSm80INS1_25CollectiveMainloopBwdSm80ILi1ELi1EN4cute5tupleIJNS5_1CILi32EEENS7_ILi64EEENS7_ILi256EEEEEENS_6half_tEfNS_4arch4Sm80ELb1ELb0ELb0ELb1ELb0ELb0ELb0ELb0ELi2ELi2ELi2ELi1ELb1EEENS1_21CollectiveEpilogueBwdISB_SC_SE_Li256ELb1ELb0ELi4EEENS1_25SingleTileBwdLPTSchedulerILb1ELi64ELb0EEEEEEEEEvNT_6ParamsE)
        /*01b8*/ 	.word	0x00000004


	//----- nvinfo : EIATTR_FRAME_SIZE
	.align		4
.L_84:
        /*01bc*/ 	.byte	0x04, 0x11
        /*01be*/ 	.short	(.L_86 - .L_85)
	.align		4
.L_85:
        /*01c0*/ 	.word	index@(_ZN7cutlass13device_kernelIN5flash19enable_sm80_to_sm89INS1_16FlashAttnBwdSm80INS1_25CollectiveMainloopBwdSm80ILi1ELi1EN4cute5tupleIJNS5_1CILi32EEENS7_ILi64EEENS7_ILi256EEEEEENS_6half_tEfNS_4arch4Sm80ELb1ELb0ELb0ELb1ELb0ELb0ELb0ELb0ELi2ELi2ELi2ELi1ELb1EEENS1_21CollectiveEpilogueBwdISB_SC_SE_Li256ELb1ELb0ELi4EEENS1_25SingleTileBwdLPTSchedulerILb1ELi64ELb0EEEEEEEEEvNT_6ParamsE)
        /*01c4*/ 	.word	0x00000000


	//----- nvinfo : EIATTR_REGCOUNT
	.align		4
.L_86:
        /*01c8*/ 	.byte	0x04, 0x2f
        /*01ca*/ 	.short	(.L_88 - .L_87)
	.align		4
.L_87:
        /*01cc*/ 	.word	index@(_ZN7cutlass13device_kernelIN5flash22FlashAttnBwdPreprocessIN4cute5tupleIJNS3_1CILi32EEENS5_ILi256EEEEEENS_6half_tEfNS_4arch4Sm80ELb1ELb0EEEEEvNT_6ParamsE)
        /*01d0*/ 	.word	0x00000038


	//----- nvinfo : EIATTR_FRAME_SIZE
	.align		4
.L_88:
        /*01d4*/ 	.byte	0x04, 0x11
        /*01d6*/ 	.short	(.L_90 - .L_89)
	.align		4
.L_89:
        /*01d8*/ 	.word	index@(_ZN7cutlass13device_kernelIN5flash22FlashAttnBwdPreprocessIN4cute5tupleIJNS3_1CILi32EEENS5_ILi256EEEEEENS_6half_tEfNS_4arch4Sm80ELb1ELb0EEEEEvNT_6ParamsE)
        /*01dc*/ 	.word	0x00000000


	//----- nvinfo : EIATTR_REGCOUNT
	.align		4
.L_90:
        /*01e0*/ 	.byte	0x04, 0x2f
        /*01e2*/ 	.short	(.L_92 - .L_91)
	.align		4
.L_91:
        /*01e4*/ 	.word	index@(_ZN7cutlass13device_kernelIN5flash19enable_sm80_to_sm89INS1_16FlashAttnBwdSm80INS1_25CollectiveMainloopBwdSm80ILi1ELi1EN4cute5tupleIJNS5_1CILi32EEENS7_ILi64EEENS7_ILi256EEEEEENS_6half_tEfNS_4arch4Sm80ELb1ELb0ELb0ELb0ELb0ELb0ELb0ELb0ELi2ELi2ELi2ELi1ELb1EEENS1_24CollectiveEpilogueBwdGQAISB_fSE_Li256ELb0ELb0EEENS1_25SingleTileBwdLPTSchedulerILb0ELi64ELb0EEEEEEEEEvNT_6ParamsE)
        /*01e8*/ 	.word	0x00000004


	//----- nvinfo : EIATTR_FRAME_SIZE
	.align		4
.L_92:
        /*01ec*/ 	.byte	0x04, 0x11
        /*01ee*/ 	.short	(.L_94 - .L_93)
	.align		4
.L_93:
        /*01f0*/ 	.word	index@(_ZN7cutlass13device_kernelIN5flash19enable_sm80_to_sm89INS1_16FlashAttnBwdSm80INS1_25CollectiveMainloopBwdSm80ILi1ELi1EN4cute5tupleIJNS5_1CILi32EEENS7_ILi64EEENS7_ILi256EEEEEENS_6half_tEfNS_4arch4Sm80ELb1ELb0ELb0ELb0ELb0ELb0ELb0ELb0ELi2ELi2ELi2ELi1ELb1EEENS1_24CollectiveEpilogueBwdGQAISB_fSE_Li256ELb0ELb0EEENS1_25SingleTileBwdLPTSchedulerILb0ELi64ELb0EEEEEEEEEvNT_6ParamsE)
        /*01f4*/ 	.word	0x00000000


	//----- nvinfo : EIATTR_REGCOUNT
	.align		4
.L_94:
        /*01f8*/ 	.byte	0x04, 0x2f
        /*01fa*/ 	.short	(.L_96 - .L_95)
	.align		4
.L_95:
        /*01fc*/ 	.word	index@(_ZN7cutlass13device_kernelIN5flash19enable_sm80_to_sm89INS1_16FlashAttnBwdSm80INS1_25CollectiveMainloopBwdSm80ILi1ELi1EN4cute5tupleIJNS5_1CILi32EEENS7_ILi64EEENS7_ILi256EEEEEENS_6half_tEfNS_4arch4Sm80ELb1ELb0ELb0ELb0ELb0ELb0ELb0ELb0ELi2ELi2ELi2ELi1ELb1EEENS1_21CollectiveEpilogueBwdISB_SC_SE_Li256ELb0ELb0ELi4EEENS1_25SingleTileBwdLPTSchedulerILb0ELi64ELb0EEEEEEEEEvNT_6ParamsE)
        /*0200*/ 	.word	0x00000004


	//----- nvinfo : EIATTR_FRAME_SIZE
	.align		4
.L_96:
        /*0204*/ 	.byte	0x04, 0x11
        /*0206*/ 	.short	(.L_98 - .L_97)
	.align		4
.L_97:
        /*0208*/ 	.word	index@(_ZN7cutlass13device_kernelIN5flash19enable_sm80_to_sm89INS1_16FlashAttnBwdSm80INS1_25CollectiveMainloopBwdSm80ILi1ELi1EN4cute5tupleIJNS5_1CILi32EEENS7_ILi64EEENS7_ILi256EEEEEENS_6half_tEfNS_4arch4Sm80ELb1ELb0ELb0ELb0ELb0ELb0ELb0ELb0ELi2ELi2ELi2ELi1ELb1EEENS1_21CollectiveEpilogueBwdISB_SC_SE_Li256ELb0ELb0ELi4EEENS1_25SingleTileBwdLPTSchedulerILb0ELi64ELb0EEEEEEEEEvNT_6ParamsE)
        /*020c*/ 	.word	0x00000000


	//----- nvinfo : EIATTR_REGCOUNT
	.align		4
.L_98:
        /*0210*/ 	.byte	0x04, 0x2f
        /*0212*/ 	.short	(.L_100 - .L_99)
	.align		4
.L_99:
        /*0214*/ 	.word	index@(_ZN7cutlass13device_kernelIN5flash19enable_sm80_to_sm89INS1_16FlashAttnBwdSm80INS1_25CollectiveMainloopBwdSm80ILi1ELi1EN4cute5tupleIJNS5_1CILi32EEENS7_ILi64EEENS7_ILi256EEEEEENS_6half_tEfNS_4arch4Sm80ELb0ELb1ELb0ELb1ELb0ELb0ELb0ELb0ELi2ELi2ELi2ELi1ELb1EEENS1_24CollectiveEpilogueBwdGQAISB_fSE_Li256ELb1ELb0EEENS1_19SingleTileSchedulerILb1ELb0ELb0ELi64EEEEEEEEEvNT_6ParamsE)
        /*0218*/ 	.word	0x00000004


	//----- nvinfo : EIATTR_FRAME_SIZE
	.align		4
.L_100:
        /*021c*/ 	.byte	0x04, 0x11
        /*021e*/ 	.short	(.L_102 - .L_101)
	.align		4
.L_101:
        /*0220*/ 	.word	index@(_ZN7cutlass13device_kernelIN5flash19enable_sm80_to_sm89INS1_16FlashAttnBwdSm80INS1_25CollectiveMainloopBwdSm80ILi1ELi1EN4cute5tupleIJNS5_1CILi32EEENS7_ILi64EEENS7_ILi256EEEEEENS_6half_tEfNS_4arch4Sm80ELb0ELb1ELb0ELb1ELb0ELb0ELb0ELb0ELi2ELi2ELi2ELi1ELb1EEENS1_24CollectiveEpilogueBwdGQAISB_fSE_Li256ELb1ELb0EEENS1_19SingleTileSchedulerILb1ELb0ELb0ELi64EEEEEEEEEvNT_6ParamsE)
        /*0224*/ 	.word	0x00000000


	//----- nvinfo : EIATTR_REGCOUNT
	.align		4
.L_102:
        /*0228*/ 	.byte	0x04, 0x2f
        /*022a*/ 	.short	(.L_104 - .L_103)
	.align		4
.L_103:
        /*022c*/ 	.word	index@(_ZN7cutlass13device_kernelIN5flash19enable_sm80_to_sm89INS1_16FlashAttnBwdSm80INS1_25CollectiveMainloopBwdSm80ILi1ELi1EN4cute5tupleIJNS5_1CILi32EEENS7_ILi64EEENS7_ILi256EEEEEENS_6half_tEfNS_4arch4Sm80ELb0ELb1ELb0ELb1ELb0ELb0ELb0ELb0ELi2ELi2ELi2ELi1ELb1EEENS1_21CollectiveEpilogueBwdISB_SC_SE_Li256ELb1ELb0ELi4EEENS1_19SingleTileSchedulerILb1ELb0ELb0ELi64EEEEEEEEEvNT_6ParamsE)
        /*0230*/ 	.word	0x00000004


	//----- nvinfo : EIATTR_FRAME_SIZE
	.align		4
.L_104:
        /*0234*/ 	.byte	0x04, 0x11
        /*0236*/ 	.short	(.L_106 - .L_105)
	.align		4
.L_105:
        /*0238*/ 	.word	index@(_ZN7cutlass13device_kernelIN5flash19enable_sm80_to_sm89INS1_16FlashAttnBwdSm80INS1_25CollectiveMainloopBwdSm80ILi1ELi1EN4cute5tupleIJNS5_1CILi32EEENS7_ILi64EEENS7_ILi256EEEEEENS_6half_tEfNS_4arch4Sm80ELb0ELb1ELb0ELb1ELb0ELb0ELb0ELb0ELi2ELi2ELi2ELi1ELb1EEENS1_21CollectiveEpilogueBwdISB_SC_SE_Li256ELb1ELb0ELi4EEENS1_19SingleTileSchedulerILb1ELb0ELb0ELi64EEEEEEEEEvNT_6ParamsE)
        /*023c*/ 	.word	0x00000000


	//----- nvinfo : EIATTR_REGCOUNT
	.align		4
.L_106:
        /*0240*/ 	.byte	0x04, 0x2f
        /*0242*/ 	.short	(.L_108 - .L_107)
	.align		4
.L_107:
        /*0244*/ 	.word	index@(_ZN7cutlass13device_kernelIN5flash19enable_sm80_to_sm89INS1_16FlashAttnBwdSm80INS1_25CollectiveMainloopBwdSm80ILi1ELi1EN4cute5tupleIJNS5_1CILi32EEENS7_ILi64EEENS7_ILi256EEEEEENS_6half_tEfNS_4arch4Sm80ELb0ELb1ELb0ELb0ELb0ELb0ELb0ELb0ELi2ELi2ELi2ELi1ELb1EEENS1_24CollectiveEpilogueBwdGQAISB_fSE_Li256ELb0ELb0EEENS1_19SingleTileSchedulerILb0ELb0ELb0ELi64EEEEEEEEEvNT_6ParamsE)
        /*0248*/ 	.word	0x00000004


	//----- nvinfo : EIATTR_FRAME_SIZE
	.align		4
.L_108:
        /*024c*/ 	.byte	0x04, 0x11
        /*024e*/ 	.short	(.L_110 - .L_109)
	.align		4
.L_109:
        /*0250*/ 	.word	index@(_ZN7cutlass13device_kernelIN5flash19enable_sm80_to_sm89INS1_16FlashAttnBwdSm80INS1_25CollectiveMainloopBwdSm80ILi1ELi1EN4cute5tupleIJNS5_1CILi32EEENS7_ILi64EEENS7_ILi256EEEEEENS_6half_tEfNS_4arch4Sm80ELb0ELb1ELb0ELb0ELb0ELb0ELb0ELb0ELi2ELi2ELi2ELi1ELb1EEENS1_24CollectiveEpilogueBwdGQAISB_fSE_Li256ELb0ELb0EEENS1_19SingleTileSchedulerILb0ELb0ELb0ELi64EEEEEEEEEvNT_6ParamsE)
        /*0254*/ 	.word	0x00000000


	//----- nvinfo : EIATTR_REGCOUNT
	.align		4
.L_110:
        /*0258*/ 	.byte	0x04, 0x2f
        /*025a*/ 	.short	(.L_112 - .L_111)
	.align		4
.L_111:
        /*025c*/ 	.word	index@(_ZN7cutlass13device_kernelIN5flash19enable_sm80_to_sm89INS1_16FlashAttnBwdSm80INS1_25CollectiveMainloopBwdSm80ILi1ELi1EN4cute5tupleIJNS5_1CILi32EEENS7_ILi64EEENS7_ILi256EEEEEENS_6half_tEfNS_4arch4Sm80ELb0ELb1ELb0ELb0ELb0ELb0ELb0ELb0ELi2ELi2ELi2ELi1ELb1EEENS1_21CollectiveEpilogueBwdISB_SC_SE_Li256ELb0ELb0ELi4EEENS1_19SingleTileSchedulerILb0ELb0ELb0ELi64EEEEEEEEEvNT_6ParamsE)
        /*0260*/ 	.word	0x00000004


	//----- nvinfo : EIATTR_FRAME_SIZE
	.align		4
.L_112:
        /*0264*/ 	.byte	0x04, 0x11
        /*0266*/ 	.short	(.L_114 - .L_113)
	.align		4
.L_113:
        /*0268*/ 	.word	index@(_ZN7cutlass13device_kernelIN5flash19enable_sm80_to_sm89INS1_16FlashAttnBwdSm80INS1_25CollectiveMainloopBwdSm80ILi1ELi1EN4cute5tupleIJNS5_1CILi32EEENS7_ILi64EEENS7_ILi256EEEEEENS_6half_tEfNS_4arch4Sm80ELb0ELb1ELb0ELb0ELb0ELb0ELb0ELb0ELi2ELi2ELi2ELi1ELb1EEENS1_21CollectiveEpilogueBwdISB_SC_SE_Li256ELb0ELb0ELi4EEENS1_19SingleTileSchedulerILb0ELb0ELb0ELi64EEEEEEEEEvNT_6ParamsE)
        /*026c*/ 	.word	0x00000000


	//----- nvinfo : EIATTR_REGCOUNT
	.align		4
.L_114:
        /*0270*/ 	.byte	0x04, 0x2f
        /*0272*/ 	.short	(.L_116 - .L_115)
	.align		4
.L_115:
        /*0274*/ 	.word	index@(_ZN7cutlass13device_kernelIN5flash19enable_sm80_to_sm89INS1_16FlashAttnBwdSm80INS1_25CollectiveMainloopBwdSm80ILi1ELi1EN4cute5tupleIJNS5_1CILi32EEENS7_ILi64EEENS7_ILi256EEEEEENS_6half_tEfNS_4arch4Sm80ELb0ELb0ELb0ELb1ELb0ELb0ELb0ELb0ELi2ELi2ELi2ELi1ELb1EEENS1_24CollectiveEpilogueBwdGQAISB_fSE_Li256ELb1ELb0EEENS1_19SingleTileSchedulerILb1ELb0ELb0ELi64EEEEEEEEEvNT_6ParamsE)
        /*0278*/ 	.word	0x00000004


	//----- nvinfo : EIATTR_FRAME_SIZE
	.align		4
.L_116:
        /*027c*/ 	.byte	0x04, 0x11
        /*027e*/ 	.short	(.L_118 - .L_117)
	.align		4
.L_117:
        /*0280*/ 	.word	index@(_ZN7cutlass13device_kernelIN5flash19enable_sm80_to_sm89INS1_16FlashAttnBwdSm80INS1_25CollectiveMainloopBwdSm80ILi1ELi1EN4cute5tupleIJNS5_1CILi32EEENS7_ILi64EEENS7_ILi256EEEEEENS_6half_tEfNS_4arch4Sm80ELb0ELb0ELb0ELb1ELb0ELb0ELb0ELb0ELi2ELi2ELi2ELi1ELb1EEENS1_24CollectiveEpilogueBwdGQAISB_fSE_Li256ELb1ELb0EEENS1_19SingleTileSchedulerILb1ELb0ELb0ELi64EEEEEEEEEvNT_6ParamsE)
        /*0284*/ 	.word	0x00000000


	//----- nvinfo : EIATTR_REGCOUNT
	.align		4
.L_118:
        /*0288*/ 	.byte	0x04, 0x2f
        /*028a*/ 	.short	(.L_120 - .L_119)
	.align		4
.L_119:
        /*028c*/ 	.word	index@(_ZN7cutlass13device_kernelIN5flash19enable_sm80_to_sm89INS1_16FlashAttnBwdSm80INS1_25CollectiveMainloopBwdSm80ILi1ELi1EN4cute5tupleIJNS5_1CILi32EEENS7_ILi64EEENS7_ILi256EEEEEENS_6half_tEfNS_4arch4Sm80ELb0ELb0ELb0ELb1ELb0ELb0ELb0ELb0ELi2ELi2ELi2ELi1ELb1EEENS1_21CollectiveEpilogueBwdISB_SC_SE_Li256ELb1ELb0ELi4EEENS1_19SingleTileSchedulerILb1ELb0ELb0ELi64EEEEEEEEEvNT_6ParamsE)
        /*0290*/ 	.word	0x00000004


	//----- nvinfo : EIATTR_FRAME_SIZE
	.align		4
.L_120:
        /*0294*/ 	.byte	0x04, 0x11
        /*0296*/ 	.short	(.L_122 - .L_121)
	.align		4
.L_121:
        /*0298*/ 	.word	index@(_ZN7cutlass13device_kernelIN5flash19enable_sm80_to_sm89INS1_16FlashAttnBwdSm80INS1_25CollectiveMainloopBwdSm80ILi1ELi1EN4cute5tupleIJNS5_1CILi32EEENS7_ILi64EEENS7_ILi256EEEEEENS_6half_tEfNS_4arch4Sm80ELb0ELb0ELb0ELb1ELb0ELb0ELb0ELb0ELi2ELi2ELi2ELi1ELb1EEENS1_21CollectiveEpilogueBwdISB_SC_SE_Li256ELb1ELb0ELi4EEENS1_19SingleTileSchedulerILb1ELb0ELb0ELi64EEEEEEEEEvNT_6ParamsE)
        /*029c*/ 	.word	0x00000000


	//----- nvinfo : EIATTR_REGCOUNT
	.align		4
.L_122:
        /*02a0*/ 	.byte	0x04, 0x2f
        /*02a2*/ 	.short	(.L_124 - .L_123)
	.align		4
.L_123:
        /*02a4*/ 	.word	index@(_ZN7cutlass13device_kernelIN5flash19enable_sm80_to_sm89INS1_16FlashAttnBwdSm80INS1_25CollectiveMainloopBwdSm80ILi1ELi1EN4cute5tupleIJNS5_1CILi32EEENS7_ILi64EEENS7_ILi256EEEEEENS_6half_tEfNS_4arch4Sm80ELb0ELb0ELb0ELb0ELb0ELb0ELb0ELb0ELi2ELi2ELi2ELi1ELb1EEENS1_24CollectiveEpilogueBwdGQAISB_fSE_Li256ELb0ELb0EEENS1_19SingleTileSchedulerILb0ELb0ELb0ELi64EEEEEEEEEvNT_6ParamsE)
        /*02a8*/ 	.word	0x00000004


	//----- nvinfo : EIATTR_FRAME_SIZE
	.align		4
.L_124:
        /*02ac*/ 	.byte	0x04, 0x11
        /*02ae*/ 	.short	(.L_126 - .L_125)
	.align		4
.L_125:
        /*02b0*/ 	.word	index@(_ZN7cutlass13device_kernelIN5flash19enable_sm80_to_sm89INS1_16FlashAttnBwdSm80INS1_25CollectiveMainloopBwdSm80ILi1ELi1EN4cute5tupleIJNS5_1CILi32EEENS7_ILi64EEENS7_ILi256EEEEEENS_6half_tEfNS_4arch4Sm80ELb0ELb0ELb0ELb0ELb0ELb0ELb0ELb0ELi2ELi2ELi2ELi1ELb1EEENS1_24CollectiveEpilogueBwdGQAISB_fSE_Li256ELb0ELb0EEENS1_19SingleTileSchedulerILb0ELb0ELb0ELi64EEEEEEEEEvNT_6ParamsE)
        /*02b4*/ 	.word	0x00000000


	//----- nvinfo : EIATTR_REGCOUNT
	.align		4
.L_126:
        /*02b8*/ 	.byte	0x04, 0x2f
        /*02ba*/ 	.short	(.L_128 - .L_127)
	.align		4
.L_127:
        /*02bc*/ 	.word	index@(_ZN7cutlass13device_kernelIN5flash19enable_sm80_to_sm89INS1_16FlashAttnBwdSm80INS1_25CollectiveMainloopBwdSm80ILi1ELi1EN4cute5tupleIJNS5_1CILi32EEENS7_ILi64EEENS7_ILi256EEEEEENS_6half_tEfNS_4arch4Sm80ELb0ELb0ELb0ELb0ELb0ELb0ELb0ELb0ELi2ELi2ELi2ELi1ELb1EEENS1_21CollectiveEpilogueBwdISB_SC_SE_Li256ELb0ELb0ELi4EEENS1_19SingleTileSchedulerILb0ELb0ELb0ELi64EEEEEEEEEvNT_6ParamsE)
        /*02c0*/ 	.word	0x00000004


	//----- nvinfo : EIATTR_FRAME_SIZE
	.align		4
.L_128:
        /*02c4*/ 	.byte	0x04, 0x11
        /*02c6*/ 	.short	(.L_130 - .L_129)
	.align		4
.L_129:
        /*02c8*/ 	.word	index@(_ZN7cutlass13device_kernelIN5flash19enable_sm80_to_sm89INS1_16FlashAttnBwdSm80INS1_25CollectiveMainloopBwdSm80ILi1ELi1EN4cute5tupleIJNS5_1CILi32EEENS7_ILi64EEENS7_ILi256EEEEEENS_6half_tEfNS_4arch4Sm80ELb0ELb0ELb0ELb0ELb0ELb0ELb0ELb0ELi2ELi2ELi2ELi1ELb1EEENS1_21CollectiveEpilogueBwdISB_SC_SE_Li256ELb0ELb0ELi4EEENS1_19SingleTileSchedulerILb0ELb0ELb0ELi64EEEEEEEEEvNT_6ParamsE)
        /*02cc*/ 	.word	0x00000000


	//----- nvinfo : EIATTR_MIN_STACK_SIZE
	.align		4
.L_130:
        /*02d0*/ 	.byte	0x04, 0x12
        /*02d2*/ 	.short	(.L_132 - .L_131)
	.align		4
.L_131:
        /*02d4*/ 	.word	index@(_ZN7cutlass13device_kernelIN5flash19enable_sm80_to_sm89INS1_16FlashAttnBwdSm80INS1_25CollectiveMainloopBwdSm80ILi1ELi1EN4cute5tupleIJNS5_1CILi32EEENS7_ILi64EEENS7_ILi256EEEEEENS_6half_tEfNS_4arch4Sm80ELb0ELb0ELb0ELb0ELb0ELb0ELb0ELb0ELi2ELi2ELi2ELi1ELb1EEENS1_21CollectiveEpilogueBwdISB_SC_SE_Li256ELb0ELb0ELi4EEENS1_19SingleTileSchedulerILb0ELb0ELb0ELi64EEEEEEEEEvNT_6ParamsE)
        /*02d8*/ 	.word	0x00000000


	//----- nvinfo : EIATTR_MIN_STACK_SIZE
	.align		4
.L_132:
        /*02dc*/ 	.byte	0x04, 0x12
        /*02de*/ 	.short	(.L_134 - .L_133)
	.align		4
.L_133:
        /*02e0*/ 	.word	index@(_ZN7cutlass13device_kernelIN5flash19enable_sm80_to_sm89INS1_16FlashAttnBwdSm80INS1_25CollectiveMainloopBwdSm80ILi1ELi1EN4cute5tupleIJNS5_1CILi32EEENS7_ILi64EEENS7_ILi256EEEEEENS_6half_tEfNS_4arch4Sm80ELb0ELb0ELb0ELb0ELb0ELb0ELb0ELb0ELi2ELi2ELi2ELi1ELb1EEENS1_24CollectiveEpilogueBwdGQAISB_fSE_Li256ELb0ELb0EEENS1_19SingleTileSchedulerILb0ELb0ELb0ELi64EEEEEEEEEvNT_6ParamsE)
        /*02e4*/ 	.word	0x00000000


	//----- nvinfo : EIATTR_MIN_STACK_SIZE
	.align		4
.L_134:
        /*02e8*/ 	.byte	0x04, 0x12
        /*02ea*/ 	.short	(.L_136 - .L_135)
	.align		4
.L_135:
        /*02ec*/ 	.word	index@(_ZN7cutlass13device_kernelIN5flash19enable_sm80_to_sm89INS1_16FlashAttnBwdSm80INS1_25CollectiveMainloopBwdSm80ILi1ELi1EN4cute5tupleIJNS5_1CILi32EEENS7_ILi64EEENS7_ILi256EEEEEENS_6half_tEfNS_4arch4Sm80ELb0ELb0ELb0ELb1ELb0ELb0ELb0ELb0ELi2ELi2ELi2ELi1ELb1EEENS1_21CollectiveEpilogueBwdISB_SC_SE_Li256ELb1ELb0ELi4EEENS1_19SingleTileSchedulerILb1ELb0ELb0ELi64EEEEEEEEEvNT_6ParamsE)
        /*02f0*/ 	.word	0x00000000


	//----- nvinfo : EIATTR_MIN_STACK_SIZE
	.align		4
.L_136:
        /*02f4*/ 	.byte	0x04, 0x12
        /*02f6*/ 	.short	(.L_138 - .L_137)
	.align		4
.L_137:
        /*02f8*/ 	.word	index@(_ZN7cutlass13device_kernelIN5flash19enable_sm80_to_sm89INS1_16FlashAttnBwdSm80INS1_25CollectiveMainloopBwdSm80ILi1ELi1EN4cute5tupleIJNS5_1CILi32EEENS7_ILi64EEENS7_ILi256EEEEEENS_6half_tEfNS_4arch4Sm80ELb0ELb0ELb0ELb1ELb0ELb0ELb0ELb0ELi2ELi2ELi2ELi1ELb1EEENS1_24CollectiveEpilogueBwdGQAISB_fSE_Li256ELb1ELb0EEENS1_19SingleTileSchedulerILb1ELb0ELb0ELi64EEEEEEEEEvNT_6ParamsE)
        /*02fc*/ 	.word	0x00000000


	//----- nvinfo : EIATTR_MIN_STACK_SIZE
	.align		4
.L_138:
        /*0300*/ 	.byte	0x04, 0x12
        /*0302*/ 	.short	(.L_140 - .L_139)
	.align		4
.L_139:
        /*0304*/ 	.word	index@(_ZN7cutlass13device_kernelIN5flash19enable_sm80_to_sm89INS1_16FlashAttnBwdSm80INS1_25CollectiveMainloopBwdSm80ILi1ELi1EN4cute5tupleIJNS5_1CILi32EEENS7_ILi64EEENS7_ILi256EEEEEENS_6half_tEfNS_4arch4Sm80ELb0ELb1ELb0ELb0ELb0ELb0ELb0ELb0ELi2ELi2ELi2ELi1ELb1EEENS1_21CollectiveEpilogueBwdISB_SC_SE_Li256ELb0ELb0ELi4EEENS1_19SingleTileSchedulerILb0ELb0ELb0ELi64EEEEEEEEEvNT_6ParamsE)
        /*0308*/ 	.word	0x00000000


	//----- nvinfo : EIATTR_MIN_STACK_SIZE
	.align		4
.L_140:
        /*030c*/ 	.byte	0x04, 0x12
        /*030e*/ 	.short	(.L_142 - .L_141)
	.align		4
.L_141:
        /*0310*/ 	.word	index@(_ZN7cutlass13device_kernelIN5flash19enable_sm80_to_sm89INS1_16FlashAttnBwdSm80INS1_25CollectiveMainloopBwdSm80ILi1ELi1EN4cute5tupleIJNS5_1CILi32EEENS7_ILi64EEENS7_ILi256EEEEEENS_6half_tEfNS_4arch4Sm80ELb0ELb1ELb0ELb0ELb0ELb0ELb0ELb0ELi2ELi2ELi2ELi1ELb1EEENS1_24CollectiveEpilogueBwdGQAISB_fSE_Li256ELb0ELb0EEENS1_19SingleTileSchedulerILb0ELb0ELb0ELi64EEEEEEEEEvNT_6ParamsE)
        /*0314*/ 	.word	0x00000000


	//----- nvinfo : EIATTR_MIN_STACK_SIZE
	.align		4
.L_142:
        /*0318*/ 	.byte	0x04, 0x12
        /*031a*/ 	.short	(.L_144 - .L_143)
	.align		4
.L_143:
        /*031c*/ 	.word	index@(_ZN7cutlass13device_kernelIN5flash19enable_sm80_to_sm89INS1_16FlashAttnBwdSm80INS1_25CollectiveMainloopBwdSm80ILi1ELi1EN4cute5tupleIJNS5_1CILi32EEENS7_ILi64EEENS7_ILi256EEEEEENS_6half_tEfNS_4arch4Sm80ELb0ELb1ELb0ELb1ELb0ELb0ELb0ELb0ELi2ELi2ELi2ELi1ELb1EEENS1_21CollectiveEpilogueBwdISB_SC_SE_Li256ELb1ELb0ELi4EEENS1_19SingleTileSchedulerILb1ELb0ELb0ELi64EEEEEEEEEvNT_6ParamsE)
        /*0320*/ 	.word	0x00000000


	//----- nvinfo : EIATTR_MIN_STACK_SIZE
	.align		4
.L_144:
        /*0324*/ 	.byte	0x04, 0x12
        /*0326*/ 	.short	(.L_146 - .L_145)
	.align		4
.L_145:
        /*0328*/ 	.word	index@(_ZN7cutlass13device_kernelIN5flash19enable_sm80_to_sm89INS1_16FlashAttnBwdSm80INS1_25CollectiveMainloopBwdSm80ILi1ELi1EN4cute5tupleIJNS5_1CILi32EEENS7_ILi64EEENS7_ILi256EEEEEENS_6half_tEfNS_4arch4Sm80ELb0ELb1ELb0ELb1ELb0ELb0ELb0ELb0ELi2ELi2ELi2ELi1ELb1EEENS1_24CollectiveEpilogueBwdGQAISB_fSE_Li256ELb1ELb0EEENS1_19SingleTileSchedulerILb1ELb0ELb0ELi64EEEEEEEEEvNT_6ParamsE)
        /*032c*/ 	.word	0x00000000


	//----- nvinfo : EIATTR_MIN_STACK_SIZE
	.align		4
.L_146:
        /*0330*/ 	.byte	0x04, 0x12
        /*0332*/ 	.short	(.L_148 - .L_147)
	.align		4
.L_147:
        /*0334*/ 	.word	index@(_ZN7cutlass13device_kernelIN5flash19enable_sm80_to_sm89INS1_16FlashAttnBwdSm80INS1_25CollectiveMainloopBwdSm80ILi1ELi1EN4cute5tupleIJNS5_1CILi32EEENS7_ILi64EEENS7_ILi256EEEEEENS_6half_tEfNS_4arch4Sm80ELb1ELb0ELb0ELb0ELb0ELb0ELb0ELb0ELi2ELi2ELi2ELi1ELb1EEENS1_21CollectiveEpilogueBwdISB_SC_SE_Li256ELb0ELb0ELi4EEENS1_25SingleTileBwdLPTSchedulerILb0ELi64ELb0EEEEEEEEEvNT_6ParamsE)
        /*0338*/ 	.word	0x00000000


	//----- nvinfo : EIATTR_MIN_STACK_SIZE
	.align		4
.L_148:
        /*033c*/ 	.byte	0x04, 0x12
        /*033e*/ 	.short	(.L_150 - .L_149)
	.align		4
.L_149:
        /*0340*/ 	.word	index@(_ZN7cutlass13device_kernelIN5flash19enable_sm80_to_sm89INS1_16FlashAttnBwdSm80INS1_25CollectiveMainloopBwdSm80ILi1ELi1EN4cute5tupleIJNS5_1CILi32EEENS7_ILi64EEENS7_ILi256EEEEEENS_6half_tEfNS_4arch4Sm80ELb1ELb0ELb0ELb0ELb0ELb0ELb0ELb0ELi2ELi2ELi2ELi1ELb1EEENS1_24CollectiveEpilogueBwdGQAISB_fSE_Li256ELb0ELb0EEENS1_25SingleTileBwdLPTSchedulerILb0ELi64ELb0EEEEEEEEEvNT_6ParamsE)
        /*0344*/ 	.word	0x00000000


	//----- nvinfo : EIATTR_MIN_STACK_SIZE
	.align		4
.L_150:
        /*0348*/ 	.byte	0x04, 0x12
        /*034a*/ 	.short	(.L_152 - .L_151)
	.align		4
.L_151:
        /*034c*/ 	.word	index@(_ZN7cutlass13device_kernelIN5flash22FlashAttnBwdPreprocessIN4cute5tupleIJNS3_1CILi32EEENS5_ILi256EEEEEENS_6half_tEfNS_4arch4Sm80ELb1ELb0EEEEEvNT_6ParamsE)
        /*0350*/ 	.word	0x00000000


	//----- nvinfo : EIATTR_MIN_STACK_SIZE
	.align		4
.L_152:
        /*0354*/ 	.byte	0x04, 0x12
        /*0356*/ 	.short	(.L_154 - .L_153)
	.align		4
.L_153:
        /*0358*/ 	.word	index@(_ZN7cutlass13device_kernelIN5flash19enable_sm80_to_sm89INS1_16FlashAttnBwdSm80INS1_25CollectiveMainloopBwdSm80ILi1ELi1EN4cute5tupleIJNS5_1CILi32EEENS7_ILi64EEENS7_ILi256EEEEEENS_6half_tEfNS_4arch4Sm80ELb1ELb0ELb0ELb1ELb0ELb0ELb0ELb0ELi2ELi2ELi2ELi1ELb1EEENS1_21CollectiveEpilogueBwdISB_SC_SE_Li256ELb1ELb0ELi4EEENS1_25SingleTileBwdLPTSchedulerILb1ELi64ELb0EEEEEEEEEvNT_6ParamsE)
        /*035c*/ 	.word	0x00000000


	//----- nvinfo : EIATTR_MIN_STACK_SIZE
	.align		4
.L_154:
        /*0360*/ 	.byte	0x04, 0x12
        /*0362*/ 	.short	(.L_156 - .L_155)
	.align		4
.L_155:
        /*0364*/ 	.word	index@(_ZN7cutlass13device_kernelIN5flash32FlashAttnBwdPostprocessConvertdQIN4cute5tupleIJNS3_1CILi32EEENS5_ILi256EEEEEENS_6half_tEfNS_4arch4Sm80ELi256ENS3_8TiledMMAINS3_8MMA_AtomIJNS3_28SM80_16x8x16_F32F16F16F32_TNEEEENS3_6LayoutINS4_IJNS5_ILi1EEENS5_ILi8EEESH_EEENS4_IJNS5_ILi0EEESH_SK_EEEEENS4_IJNS5_ILi16EEENS5_ILi128EEESN_EEEEELb0EEEEEvNT_6ParamsE)
        /*0368*/ 	.word	0x00000000


	//----- nvinfo : EIATTR_MIN_STACK_SIZE
	.align		4
.L_156:
        /*036c*/ 	.byte	0x04, 0x12
        /*036e*/ 	.short	(.L_158 - .L_157)
	.align		4
.L_157:
        /*0370*/ 	.word	index@(_ZN7cutlass13device_kernelIN5flash19enable_sm80_to_sm89INS1_16FlashAttnBwdSm80INS1_25CollectiveMainloopBwdSm80ILi1ELi1EN4cute5tupleIJNS5_1CILi32EEENS7_ILi64EEENS7_ILi256EEEEEENS_6half_tEfNS_4arch4Sm80ELb1ELb0ELb0ELb1ELb0ELb0ELb0ELb0ELi2ELi2ELi2ELi1ELb1EEENS1_24CollectiveEpilogueBwdGQAISB_fSE_Li256ELb1ELb0EEENS1_25SingleTileBwdLPTSchedulerILb1ELi64ELb0EEEEEEEEEvNT_6ParamsE)
        /*0374*/ 	.word	0x00000000


	//----- nvinfo : EIATTR_MIN_STACK_SIZE
	.align		4
.L_158:
        /*0378*/ 	.byte	0x04, 0x12
        /*037a*/ 	.short	(.L_160 - .L_159)
	.align		4
.L_159:
        /*037c*/ 	.word	index@(_ZN7cutlass13device_kernelIN5flash22FlashAttnBwdPreprocessIN4cute5tupleIJNS3_1CILi32EEENS5_ILi256EEEEEENS_6half_tEfNS_4arch4Sm80ELb1ELb1EEEEEvNT_6ParamsE)
        /*0380*/ 	.word	0x00000000


	//----- nvinfo : EIATTR_MIN_STACK_SIZE
	.align		4
.L_160:
        /*0384*/ 	.byte	0x04, 0x12
        /*0386*/ 	.short	(.L_162 - .L_161)
	.align		4
.L_161:
        /*0388*/ 	.word	index@(_ZN7cutlass13device_kernelIN5flash19enable_sm80_to_sm89INS1_16FlashAttnBwdSm80INS1_25CollectiveMainloopBwdSm80ILi1ELi1EN4cute5tupleIJNS5_1CILi64EEES8_NS7_ILi256EEEEEENS_6half_tEfNS_4arch4Sm80ELb0ELb0ELb0ELb0ELb0ELb0ELb0ELb0ELi2ELi4ELi2ELi2ELb0EEENS1_21CollectiveEpilogueBwdISA_SB_SD_Li256ELb0ELb0ELi4EEENS1_19SingleTileSchedulerILb0ELb0ELb0ELi64EEEEEEEEEvNT_6ParamsE)
        /*038c*/ 	.word	0x00000000


	//----- nvinfo : EIATTR_MIN_STACK_SIZE
	.align		4
.L_162:
        /*0390*/ 	.byte	0x04, 0x12
        /*0392*/ 	.short	(.L_164 - .L_163)
	.align		4
.L_163:
        /*0394*/ 	.word	index@(_ZN7cutlass13device_kernelIN5flash19enable_sm80_to_sm89INS1_16FlashAttnBwdSm80INS1_25CollectiveMainloopBwdSm80ILi1ELi1EN4cute5tupleIJNS5_1CILi64EEES8_NS7_ILi256EEEEEENS_6half_tEfNS_4arch4Sm80ELb0ELb0ELb0ELb0ELb0ELb0ELb0ELb0ELi2ELi4ELi2ELi2ELb0EEENS1_24CollectiveEpilogueBwdGQAISA_fSD_Li256ELb0ELb0EEENS1_19SingleTileSchedulerILb0ELb0ELb0ELi64EEEEEEEEEvNT_6ParamsE)
        /*0398*/ 	.word	0x00000000


	//----- nvinfo : EIATTR_MIN_STACK_SIZE
	.align		4
.L_164:
        /*039c*/ 	.byte	0x04, 0x12
        /*039e*/ 	.short	(.L_166 - .L_165)
	.align		4
.L_165:
        /*03a0*/ 	.word	index@(_ZN7cutlass13device_kernelIN5flash19enable_sm80_to_sm89INS1_16FlashAttnBwdSm80INS1_25CollectiveMainloopBwdSm80ILi1ELi1EN4cute5tupleIJNS5_1CILi64EEES8_NS7_ILi256EEEEEENS_6half_tEfNS_4arch4Sm80ELb0ELb0ELb0ELb1ELb0ELb0ELb0ELb0ELi2ELi4ELi2ELi2ELb0EEENS1_21CollectiveEpilogueBwdISA_SB_SD_Li256ELb1ELb0ELi4EEENS1_19SingleTileSchedulerILb1ELb0ELb0ELi64EEEEEEEEEvNT_6ParamsE)
        /*03a4*/ 	.word	0x00000000


	//----- nvinfo : EIATTR_MIN_STACK_SIZE
	.align		4
.L_166:
        /*03a8*/ 	.byte	0x04, 0x12
        /*03aa*/ 	.short	(.L_168 - .L_167)
	.align		4
.L_167:
        /*03ac*/ 	.word	index@(_ZN7cutlass13device_kernelIN5flash19enable_sm80_to_sm89INS1_16FlashAttnBwdSm80INS1_25CollectiveMainloopBwdSm80ILi1ELi1EN4cute5tupleIJNS5_1CILi64EEES8_NS7_ILi256EEEEEENS_6half_tEfNS_4arch4Sm80ELb0ELb0ELb0ELb1ELb0ELb0ELb0ELb0ELi2ELi4ELi2ELi2ELb0EEENS1_24CollectiveEpilogueBwdGQAISA_fSD_Li256ELb1ELb0EEENS1_19SingleTileSchedulerILb1ELb0ELb0ELi64EEEEEEEEEvNT_6ParamsE)
        /*03b0*/ 	.word	0x00000000


	//----- nvinfo : EIATTR_MIN_STACK_SIZE
	.align		4
.L_168:
        /*03b4*/ 	.byte	0x04, 0x12
        /*03b6*/ 	.short	(.L_170 - .L_169)
	.align		4
.L_169:
        /*03b8*/ 	.word	index@(_ZN7cutlass13device_kernelIN5flash19enable_sm80_to_sm89INS1_16FlashAttnBwdSm80INS1_25CollectiveMainloopBwdSm80ILi1ELi1EN4cute5tupleIJNS5_1CILi64EEES8_NS7_ILi256EEEEEENS_6half_tEfNS_4arch4Sm80ELb0ELb1ELb0ELb0ELb0ELb0ELb0ELb0ELi2ELi4ELi2ELi2ELb0EEENS1_21CollectiveEpilogueBwdISA_SB_SD_Li256ELb0ELb0ELi4EEENS1_19SingleTileSchedulerILb0ELb0ELb0ELi64EEEEEEEEEvNT_6ParamsE)
        /*03bc*/ 	.word	0x00000000


	//----- nvinfo : EIATTR_MIN_STACK_SIZE
	.align		4
.L_170:
        /*03c0*/ 	.byte	0x04, 0x12
        /*03c2*/ 	.short	(.L_172 - .L_171)
	.align		4
.L_171:
        /*03c4*/ 	.word	index@(_ZN7cutlass13device_kernelIN5flash19enable_sm80_to_sm89INS1_16FlashAttnBwdSm80INS1_25CollectiveMainloopBwdSm80ILi1ELi1EN4cute5tupleIJNS5_1CILi64EEES8_NS7_ILi256EEEEEENS_6half_tEfNS_4arch4Sm80ELb0ELb1ELb0ELb0ELb0ELb0ELb0ELb0ELi2ELi4ELi2ELi2ELb0EEENS1_24CollectiveEpilogueBwdGQAISA_fSD_Li256ELb0ELb0EEENS1_19SingleTileSchedulerILb0ELb0ELb0ELi64EEEEEEEEEvNT_6ParamsE)
        /*03c8*/ 	.word	0x00000000


	//----- nvinfo : EIATTR_MIN_STACK_SIZE
	.align		4
.L_172:
        /*03cc*/ 	.byte	0x04, 0x12
        /*03ce*/ 	.short	(.L_174 - .L_173)
	.align		4
.L_173:
        /*03d0*/ 	.word	index@(_ZN7cutlass13device_kernelIN5flash19enable_sm80_to_sm89INS1_16FlashAttnBwdSm80INS1_25CollectiveMainloopBwdSm80ILi1ELi1EN4cute5tupleIJNS5_1CILi64EEES8_NS7_ILi256EEEEEENS_6half_tEfNS_4arch4Sm80ELb0ELb1ELb0ELb1ELb0ELb0ELb0ELb0ELi2ELi4ELi2ELi2ELb0EEENS1_21CollectiveEpilogueBwdISA_SB_SD_Li256ELb1ELb0ELi4EEENS1_19SingleTileSchedulerILb1ELb0ELb0ELi64EEEEEEEEEvNT_6ParamsE)
        /*03d4*/ 	.word	0x00000000


	//----- nvinfo : EIATTR_MIN_STACK_SIZE
	.align		4
.L_174:
        /*03d8*/ 	.byte	0x04, 0x12
        /*03da*/ 	.short	(.L_176 - .L_175)
	.align		4
.L_175:
        /*03dc*/ 	.word	index@(_ZN7cutlass13device_kernelIN5flash19enable_sm80_to_sm89INS1_16FlashAttnBwdSm80INS1_25CollectiveMainloopBwdSm80ILi1ELi1EN4cute5tupleIJNS5_1CILi64EEES8_NS7_ILi256EEEEEENS_6half_tEfNS_4arch4Sm80ELb0ELb1ELb0ELb1ELb0ELb0ELb0ELb0ELi2ELi4ELi2ELi2ELb0EEENS1_24CollectiveEpilogueBwdGQAISA_fSD_Li256ELb1ELb0EEENS1_19SingleTileSchedulerILb1ELb0ELb0ELi64EEEEEEEEEvNT_6ParamsE)
        /*03e0*/ 	.word	0x00000000


	//----- nvinfo : EIATTR_MIN_STACK_SIZE
	.align		4
.L_176:
        /*03e4*/ 	.byte	0x04, 0x12
        /*03e6*/ 	.short	(.L_178 - .L_177)
	.align		4
.L_177:
        /*03e8*/ 	.word	index@(_ZN7cutlass13device_kernelIN5flash19enable_sm80_to_sm89INS1_16FlashAttnBwdSm80INS1_25CollectiveMainloopBwdSm80ILi1ELi1EN4cute5tupleIJNS5_1CILi64EEES8_NS7_ILi256EEEEEENS_6half_tEfNS_4arch4Sm80ELb1ELb0ELb0ELb0ELb0ELb0ELb0ELb0ELi2ELi4ELi2ELi2ELb0EEENS1_21CollectiveEpilogueBwdISA_SB_SD_Li256ELb0ELb0ELi4EEENS1_25SingleTileBwdLPTSchedulerILb0ELi64ELb0EEEEEEEEEvNT_6ParamsE)
        /*03ec*/ 	.word	0x00000000


	//----- nvinfo : EIATTR_MIN_STACK_SIZE
	.align		4
.L_178:
        /*03f0*/ 	.byte	0x04, 0x12
        /*03f2*/ 	.short	(.L_180 - .L_179)
	.align		4
.L_179:
        /*03f4*/ 	.word	index@(_ZN7cutlass13device_kernelIN5flash19enable_sm80_to_sm89INS1_16FlashAttnBwdSm80INS1_25CollectiveMainloopBwdSm80ILi1ELi1EN4cute5tupleIJNS5_1CILi64EEES8_NS7_ILi256EEEEEENS_6half_tEfNS_4arch4Sm80ELb1ELb0ELb0ELb0ELb0ELb0ELb0ELb0ELi2ELi4ELi2ELi2ELb0EEENS1_24CollectiveEpilogueBwdGQAISA_fSD_Li256ELb0ELb0EEENS1_25SingleTileBwdLPTSchedulerILb0ELi64ELb0EEEEEEEEEvNT_6ParamsE)
        /*03f8*/ 	.word	0x00000000


	//----- nvinfo : EIATTR_MIN_STACK_SIZE
	.align		4
.L_180:
        /*03fc*/ 	.byte	0x04, 0x12
        /*03fe*/ 	.short	(.L_182 - .L_181)
	.align		4
.L_181:
        /*0400*/ 	.word	index@(_ZN7cutlass13device_kernelIN5flash22FlashAttnBwdPreprocessIN4cute5tupleIJNS3_1CILi64EEENS5_ILi256EEEEEENS_6half_tEfNS_4arch4Sm80ELb1ELb0EEEEEvNT_6ParamsE)
        /*0404*/ 	.word	0x00000000


	//----- nvinfo : EIATTR_MIN_STACK_SIZE
	.align		4
.L_182:
        /*0408*/ 	.byte	0x04, 0x12
        /*040a*/ 	.short	(.L_184 - .L_183)
	.align		4
.L_183:
        /*040c*/ 	.word	index@(_ZN7cutlass13device_kernelIN5flash19enable_sm80_to_sm89INS1_16FlashAttnBwdSm80INS1_25CollectiveMainloopBwdSm80ILi1ELi1EN4cute5tupleIJNS5_1CILi64EEES8_NS7_ILi256EEEEEENS_6half_tEfNS_4arch4Sm80ELb1ELb0ELb0ELb1ELb0ELb0ELb0ELb0ELi2ELi4ELi2ELi2ELb0EEENS1_21CollectiveEpilogueBwdISA_SB_SD_Li256ELb1ELb0ELi4EEENS1_25SingleTileBwdLPTSchedulerILb1ELi64ELb0EEEEEEEEEvNT_6ParamsE)
        /*0410*/ 	.word	0x00000000


	//----- nvinfo : EIATTR_MIN_STACK_SIZE
	.align		4
.L_184:
        /*0414*/ 	.byte	0x04, 0x12
        /*0416*/ 	.short	(.L_186 - .L_185)
	.align		4
.L_185:
        /*0418*/ 	.word	index@(_ZN7cutlass13device_kernelIN5flash32FlashAttnBwdPostprocessConvertdQIN4cute5tupleIJNS3_1CILi64EEENS5_ILi256EEEEEENS_6half_tEfNS_4arch4Sm80ELi256ENS3_8TiledMMAINS3_8MMA_AtomIJNS3_28SM80_16x8x16_F32F16F16F32_TNEEEENS3_6LayoutINS4_IJNS5_ILi2EEENS5_ILi4EEENS5_ILi1EEEEEENS4_IJSJ_SH_NS5_ILi0EEEEEEEENS4_IJNS5_ILi32EEES6_NS5_ILi16EEEEEEEELb0EEEEEvNT_6ParamsE)
        /*041c*/ 	.word	0x00000000


	//----- nvinfo : EIATTR_MIN_STACK_SIZE
	.align		4
.L_186:
        /*0420*/ 	.byte	0x04, 0x12
        /*0422*/ 	.short	(.L_188 - .L_187)
	.align		4
.L_187:
        /*0424*/ 	.word	index@(_ZN7cutlass13device_kernelIN5flash19enable_sm80_to_sm89INS1_16FlashAttnBwdSm80INS1_25CollectiveMainloopBwdSm80ILi1ELi1EN4cute5tupleIJNS5_1CILi64EEES8_NS7_ILi256EEEEEENS_6half_tEfNS_4arch4Sm80ELb1ELb0ELb0ELb1ELb0ELb0ELb0ELb0ELi2ELi4ELi2ELi2ELb0EEENS1_24CollectiveEpilogueBwdGQAISA_fSD_Li256ELb1ELb0EEENS1_25SingleTileBwdLPTSchedulerILb1ELi64ELb0EEEEEEEEEvNT_6ParamsE)
        /*0428*/ 	.word	0x00000000


	//----- nvinfo : EIATTR_MIN_STACK_SIZE
	.align		4
.L_188:
        /*042c*/ 	.byte	0x04, 0x12
        /*042e*/ 	.short	(.L_190 - .L_189)
	.align		4
.L_189:
        /*0430*/ 	.word	index@(_ZN7cutlass13device_kernelIN5flash22FlashAttnBwdPreprocessIN4cute5tupleIJNS3_1CILi64EEENS5_ILi256EEEEEENS_6half_tEfNS_4arch4Sm80ELb1ELb1EEEEEvNT_6ParamsE)
        /*0434*/ 	.word	0x00000000
.L_190:


//--------------------- .nv.compat                --------------------------
	.section	.nv.compat,"",@"SHT_CUDA_COMPAT_INFO"
	.align	4
        /*0000*/ 	.byte	0x02, 0x09, 0x01, 0x00, 0x02, 0x02, 0x01, 0x00, 0x02, 0x05, 0x05, 0x00, 0x03, 0x07, 0x01, 0x01
        /*0010*/ 	.byte	0x02, 0x03, 0x00, 0x00, 0x02, 0x06, 0x01, 0x00, 0x04, 0x0b, 0x08, 0x00, 0x00, 0x00, 0x00, 0x00
        /*0020*/ 	.byte	0x00, 0x00, 0x00, 0x00


//--------------------- .nv.info._ZN7cutlass13device_kernelIN5flash19enable_sm80_to_sm89INS1_16FlashAttnBwdSm80INS1_25CollectiveMainloopBwdSm80ILi1ELi1EN4cute5tupleIJNS5_1CILi32EEENS7_ILi64EEENS7_ILi256EEEEEENS_6half_tEfNS_4arch4Sm80ELb0ELb0ELb0ELb0ELb0ELb0ELb0ELb0ELi2ELi2ELi2ELi1ELb1EEENS1_21CollectiveEpilogueBwdISB_SC_SE_Li256ELb0ELb0ELi4EEENS1_19SingleTileSchedulerILb0ELb0ELb0ELi64EEEEEEEEEvNT_6ParamsE --------------------------
	.section	.nv.info._ZN7cutlass13device_kernelIN5flash19enable_sm80_to_sm89INS1_16FlashAttnBwdSm80INS1_25CollectiveMainloopBwdSm80ILi1ELi1EN4cute5tupleIJNS5_1CILi32EEENS7_ILi64EEENS7_ILi256EEEEEENS_6half_tEfNS_4arch4Sm80ELb0ELb0ELb0ELb0ELb0ELb0ELb0ELb0ELi2ELi2ELi2ELi1ELb1EEENS1_21CollectiveEpilogueBwdISB_SC_SE_Li256ELb0ELb0ELi4EEENS1_19SingleTileSchedulerILb0ELb0ELb0ELi64EEEEEEEEEvNT_6ParamsE,"",@"SHT_CUDA_INFO"
	.sectionflags	@""
	.align	4


	//----- nvinfo : EIATTR_CUDA_API_VERSION
	.align		4
        /*0000*/ 	.byte	0x04, 0x37
        /*0002*/ 	.short	(.L_192 - .L_191)
.L_191:
        /*0004*/ 	.word	0x00000082


	//----- nvinfo : EIATTR_KPARAM_INFO
	.align		4
.L_192:
        /*0008*/ 	.byte	0x04, 0x17
        /*000a*/ 	.short	(.L_194 - .L_193)
.L_193:
        /*000c*/ 	.word	0x00000000
        /*0010*/ 	.short	0x0000
        /*0012*/ 	.short	0x0000
        /*0014*/ 	.byte	0x00, 0xf0, 0xc1, 0x09


	//----- nvinfo : EIATTR_SPARSE_MMA_MASK
	.align		4
.L_194:
        /*0018*/ 	.byte	0x03, 0x50
        /*001a*/ 	.short	0x0000


	//----- nvinfo : EIATTR_MAXREG_COUNT
	.align		4
        /*001c*/ 	.byte	0x03, 0x1b
        /*001e*/ 	.short	0x00ff


	//----- nvinfo : EIATTR_MERCURY_ISA_VERSION
	.align		4
        /*0020*/ 	.byte	0x03, 0x5f
        /*0022*/ 	.short	0x0101


	//----- nvinfo : EIATTR_EXIT_INSTR_OFFSETS
	.align		4
        /*0024*/ 	.byte	0x04, 0x1c
        /*0026*/ 	.short	(.L_196 - .L_195)


	//   ....[0]....
.L_195:
        /*0028*/ 	.word	0x00000010


	//----- nvinfo : EIATTR_MAX_THREADS
	.align		4
.L_196:
        /*002c*/ 	.byte	0x04, 0x05
        /*002e*/ 	.short	(.L_198 - .L_197)
.L_197:
        /*0030*/ 	.word	0x00000100
        /*0034*/ 	.word	0x00000001
        /*0038*/ 	.word	0x00000001


	//----- nvinfo : EIATTR_CBANK_PARAM_SIZE
	.align		4
.L_198:
        /*003c*/ 	.byte	0x03, 0x19
        /*003e*/ 	.short	0x0270


	//----- nvinfo : EIATTR_PARAM_CBANK
	.align		4
        /*0040*/ 	.byte	0x04, 0x0a
        /*0042*/ 	.short	(.L_200 - .L_199)
	.align		4
.L_199:
        /*0044*/ 	.word	index@(.nv.constant0._ZN7cutlass13device_kernelIN5flash19enable_sm80_to_sm89INS1_16FlashAttnBwdSm80INS1_25CollectiveMainloopBwdSm80ILi1ELi1EN4cute5tupleIJNS5_1CILi32EEENS7_ILi64EEENS7_ILi256EEEEEENS_6half_tEfNS_4arch4Sm80ELb0ELb0ELb0ELb0ELb0ELb0ELb0ELb0ELi2ELi2ELi2ELi1ELb1EEENS1_21CollectiveEpilogueBwdISB_SC_SE_Li256ELb0ELb0ELi4EEENS1_19SingleTileSchedulerILb0ELb0ELb0ELi64EEEEEEEEEvNT_6ParamsE)
        /*0048*/ 	.short	0x0210
        /*004a*/ 	.short	0x0270


	//----- nvinfo : EIATTR_SW_WAR
	.align		4
.L_200:
        /*004c*/ 	.byte	0x04, 0x36
        /*004e*/ 	.short	(.L_202 - .L_201)
.L_201:
        /*0050*/ 	.word	0x00000008
.L_202:


//--------------------- .nv.info._ZN7cutlass13device_kernelIN5flash19enable_sm80_to_sm89INS1_16FlashAttnBwdSm80INS1_25CollectiveMainloopBwdSm80ILi1ELi1EN4cute5tupleIJNS5_1CILi32EEENS7_ILi64EEENS7_ILi256EEEEEENS_6half_tEfNS_4arch4Sm80ELb0ELb0ELb0ELb0ELb0ELb0ELb0ELb0ELi2ELi2ELi2ELi1ELb1EEENS1_24CollectiveEpilogueBwdGQAISB_fSE_Li256ELb0ELb0EEENS1_19SingleTileSchedulerILb0ELb0ELb0ELi64EEEEEEEEEvNT_6ParamsE --------------------------
	.section	.nv.info._ZN7cutlass13device_kernelIN5flash19enable_sm80_to_sm89INS1_16FlashAttnBwdSm80INS1_25CollectiveMainloopBwdSm80ILi1ELi1EN4cute5tupleIJNS5_1CILi32EEENS7_ILi64EEENS7_ILi256EEEEEENS_6half_tEfNS_4arch4Sm80ELb0ELb0ELb0ELb0ELb0ELb0ELb0ELb0ELi2ELi2ELi2ELi1ELb1EEENS1_24CollectiveEpilogueBwdGQAISB_fSE_Li256ELb0ELb0EEENS1_19SingleTileSchedulerILb0ELb0ELb0ELi64EEEEEEEEEvNT_6ParamsE,"",@"SHT_CUDA_INFO"
	.sectionflags	@""
	.align	4


	//----- nvinfo : EIATTR_CUDA_API_VERSION
	.align		4
        /*0000*/ 	.byte	0x04, 0x37
        /*0002*/ 	.short	(.L_204 - .L_203)
.L_203:
        /*0004*/ 	.word	0x00000082


	//----- nvinfo : EIATTR_KPARAM_INFO
	.align		4
.L_204:
        /*0008*/ 	.byte	0x04, 0x17
        /*000a*/ 	.short	(.L_206 - .L_205)
.L_205:
        /*000c*/ 	.word	0x00000000
        /*0010*/ 	.short	0x0000
        /*0012*/ 	.short	0x0000
        /*0014*/ 	.byte	0x00, 0xf0, 0xe1, 0x09


	//----- nvinfo : EIATTR_SPARSE_MMA_MASK
	.align		4
.L_206:
        /*0018*/ 	.byte	0x03, 0x50
        /*001a*/ 	.short	0x0000


	//----- nvinfo : EIATTR_MAXREG_COUNT
	.align		4
        /*001c*/ 	.byte	0x03, 0x1b
        /*001e*/ 	.short	0x00ff


	//----- nvinfo : EIATTR_MERCURY_ISA_VERSION
	.align		4
        /*0020*/ 	.byte	0x03, 0x5f
        /*0022*/ 	.short	0x0101


	//----- nvinfo : EIATTR_EXIT_INSTR_OFFSETS
	.align		4
        /*0024*/ 	.byte	0x04, 0x1c
        /*0026*/ 	.short	(.L_208 - .L_207)


	//   ....[0]....
.L_207:
        /*0028*/ 	.word	0x00000010


	//----- nvinfo : EIATTR_MAX_THREADS
	.align		4
.L_208:
        /*002c*/ 	.byte	0x04, 0x05
        /*002e*/ 	.short	(.L_210 - .L_209)
.L_209:
        /*0030*/ 	.word	0x00000100
        /*0034*/ 	.word	0x00000001
        /*0038*/ 	.word	0x00000001


	//----- nvinfo : EIATTR_CBANK_PARAM_SIZE
	.align		4
.L_210:
        /*003c*/ 	.byte	0x03, 0x19
        /*003e*/ 	.short	0x0278


	//----- nvinfo : EIATTR_PARAM_CBANK
	.align		4
        /*0040*/ 	.byte	0x04, 0x0a
        /*0042*/ 	.short	(.L_212 - .L_211)
	.align		4
.L_211:
        /*0044*/ 	.word	index@(.nv.constant0._ZN7cutlass13device_kernelIN5flash19enable_sm80_to_sm89INS1_16FlashAttnBwdSm80INS1_25CollectiveMainloopBwdSm80ILi1ELi1EN4cute5tupleIJNS5_1CILi32EEENS7_ILi64EEENS7_ILi256EEEEEENS_6half_tEfNS_4arch4Sm80ELb0ELb0ELb0ELb0ELb0ELb0ELb0ELb0ELi2ELi2ELi2ELi1ELb1EEENS1_24CollectiveEpilogueBwdGQAISB_fSE_Li256ELb0ELb0EEENS1_19SingleTileSchedulerILb0ELb0ELb0ELi64EEEEEEEEEvNT_6ParamsE)
        /*0048*/ 	.short	0x0210
        /*004a*/ 	.short	0x0278


	//----- nvinfo : EIATTR_SW_WAR
	.align		4
.L_212:
        /*004c*/ 	.byte	0x04, 0x36
        /*004e*/ 	.short	(.L_214 - .L_213)
.L_213:
        /*0050*/ 	.word	0x00000008
.L_214:


//--------------------- .nv.info._ZN7cutlass13device_kernelIN5flash19enable_sm80_to_sm89INS1_16FlashAttnBwdSm80INS1_25CollectiveMainloopBwdSm80ILi1ELi1EN4cute5tupleIJNS5_1CILi32EEENS7_ILi64EEENS7_ILi256EEEEEENS_6half_tEfNS_4arch4Sm80ELb0ELb0ELb0ELb1ELb0ELb0ELb0ELb0ELi2ELi2ELi2ELi1ELb1EEENS1_21CollectiveEpilogueBwdISB_SC_SE_Li256ELb1ELb0ELi4EEENS1_19SingleTileSchedulerILb1ELb0ELb0ELi64EEEEEEEEEvNT_6ParamsE --------------------------
	.section	.nv.info._ZN7cutlass13device_kernelIN5flash19enable_sm80_to_sm89INS1_16FlashAttnBwdSm80INS1_25CollectiveMainloopBwdSm80ILi1ELi1EN4cute5tupleIJNS5_1CILi32EEENS7_ILi64EEENS7_ILi256EEEEEENS_6half_tEfNS_4arch4Sm80ELb0ELb0ELb0ELb1ELb0ELb0ELb0ELb0ELi2ELi2ELi2ELi1ELb1EEENS1_21CollectiveEpilogueBwdISB_SC_SE_Li256ELb1ELb0ELi4EEENS1_19SingleTileSchedulerILb1ELb0ELb0ELi64EEEEEEEEEvNT_6ParamsE,"",@"SHT_CUDA_INFO"
	.sectionflags	@""
	.align	4


	//----- nvinfo : EIATTR_CUDA_API_VERSION
	.align		4
        /*0000*/ 	.byte	0x04, 0x37
        /*0002*/ 	.short	(.L_216 - .L_215)
.L_215:
        /*0004*/ 	.word	0x00000082


	//----- nvinfo : EIATTR_KPARAM_INFO
	.align		4
.L_216:
        /*0008*/ 	.byte	0x04, 0x17
        /*000a*/ 	.short	(.L_218 - .L_217)
.L_217:
        /*000c*/ 	.word	0x00000000
        /*0010*/ 	.short	0x0000
        /*0012*/ 	.short	0x0000
        /*0014*/ 	.byte	0x00, 0xf0, 0xc1, 0x09


	//----- nvinfo : EIATTR_SPARSE_MMA_MASK
	.align		4
.L_218:
        /*0018*/ 	.byte	0x03, 0x50
        /*001a*/ 	.short	0x0000


	//----- nvinfo : EIATTR_MAXREG_COUNT
	.align		4
        /*001c*/ 	.byte	0x03, 0x1b
        /*001e*/ 	.short	0x00ff


	//----- nvinfo : EIATTR_MERCURY_ISA_VERSION
	.align		4
        /*0020*/ 	.byte	0x03, 0x5f
        /*0022*/ 	.short	0x0101


	//----- nvinfo : EIATTR_EXIT_INSTR_OFFSETS
	.align		4
        /*0024*/ 	.byte	0x04, 0x1c
        /*0026*/ 	.short	(.L_220 - .L_219)


	//   ....[0]....
.L_219:
        /*0028*/ 	.word	0x00000010


	//----- nvinfo : EIATTR_MAX_THREADS
	.align		4
.L_220:
        /*002c*/ 	.byte	0x04, 0x05
        /*002e*/ 	.short	(.L_222 - .L_221)
.L_221:
        /*0030*/ 	.word	0x00000100
        /*0034*/ 	.word	0x00000001
        /*0038*/ 	.word	0x00000001


	//----- nvinfo : EIATTR_CBANK_PARAM_SIZE
	.align		4
.L_222:
        /*003c*/ 	.byte	0x03, 0x19
        /*003e*/ 	.short	0x0270


	//----- nvinfo : EIATTR_PARAM_CBANK
	.align		4
        /*0040*/ 	.byte	0x04, 0x0a
        /*0042*/ 	.short	(.L_224 - .L_223)
	.align		4
.L_223:
        /*0044*/ 	.word	index@(.nv.constant0._ZN7cutlass13device_kernelIN5flash19enable_sm80_to_sm89INS1_16FlashAttnBwdSm80INS1_25CollectiveMainloopBwdSm80ILi1ELi1EN4cute5tupleIJNS5_1CILi32EEENS7_ILi64EEENS7_ILi256EEEEEENS_6half_tEfNS_4arch4Sm80ELb0ELb0ELb0ELb1ELb0ELb0ELb0ELb0ELi2ELi2ELi2ELi1ELb1EEENS1_21CollectiveEpilogueBwdISB_SC_SE_Li256ELb1ELb0ELi4EEENS1_19SingleTileSchedulerILb1ELb0ELb0ELi64EEEEEEEEEvNT_6ParamsE)
        /*0048*/ 	.short	0x0210
        /*004a*/ 	.short	0x0270


	//----- nvinfo : EIATTR_SW_WAR
	.align		4
.L_224:
        /*004c*/ 	.byte	0x04, 0x36
        /*004e*/ 	.short	(.L_226 - .L_225)
.L_225:
        /*0050*/ 	.word	0x00000008
.L_226:


//--------------------- .nv.info._ZN7cutlass13device_kernelIN5flash19enable_sm80_to_sm89INS1_16FlashAttnBwdSm80INS1_25CollectiveMainloopBwdSm80ILi1ELi1EN4cute5tupleIJNS5_1CILi32EEENS7_ILi64EEENS7_ILi256EEEEEENS_6half_tEfNS_4arch4Sm80ELb0ELb0ELb0ELb1ELb0ELb0ELb0ELb0ELi2ELi2ELi2ELi1ELb1EEENS1_24CollectiveEpilogueBwdGQAISB_fSE_Li256ELb1ELb0EEENS1_19SingleTileSchedulerILb1ELb0ELb0ELi64EEEEEEEEEvNT_6ParamsE --------------------------
	.section	.nv.info._ZN7cutlass13device_kernelIN5flash19enable_sm80_to_sm89INS1_16FlashAttnBwdSm80INS1_25CollectiveMainloopBwdSm80ILi1ELi1EN4cute5tupleIJNS5_1CILi32EEENS7_ILi64EEENS7_ILi256EEEEEENS_6half_tEfNS_4arch4Sm80ELb0ELb0ELb0ELb1ELb0ELb0ELb0ELb0ELi2ELi2ELi2ELi1ELb1EEENS1_24CollectiveEpilogueBwdGQAISB_fSE_Li256ELb1ELb0EEENS1_19SingleTileSchedulerILb1ELb0ELb0ELi64EEEEEEEEEvNT_6ParamsE,"",@"SHT_CUDA_INFO"
	.sectionflags	@""
	.align	4


	//----- nvinfo : EIATTR_CUDA_API_VERSION
	.align		4
        /*0000*/ 	.byte	0x04, 0x37
        /*0002*/ 	.short	(.L_228 - .L_227)
.L_227:
        /*0004*/ 	.word	0x00000082


	//----- nvinfo : EIATTR_KPARAM_INFO
	.align		4
.L_228:
        /*0008*/ 	.byte	0x04, 0x17
        /*000a*/ 	.short	(.L_230 - .L_229)
.L_229:
        /*000c*/ 	.word	0x00000000
        /*0010*/ 	.short	0x0000
        /*0012*/ 	.short	0x0000
        /*0014*/ 	.byte	0x00, 0xf0, 0xe1, 0x09


	//----- nvinfo : EIATTR_SPARSE_MMA_MASK
	.align		4
.L_230:
        /*0018*/ 	.byte	0x03, 0x50
        /*001a*/ 	.short	0x0000


	//----- nvinfo : EIATTR_MAXREG_COUNT
	.align		4
        /*001c*/ 	.byte	0x03, 0x1b
        /*001e*/ 	.short	0x00ff


	//----- nvinfo : EIATTR_MERCURY_ISA_VERSION
	.align		4
        /*0020*/ 	.byte	0x03, 0x5f
        /*0022*/ 	.short	0x0101


	//----- nvinfo : EIATTR_EXIT_INSTR_OFFSETS
	.align		4
        /*0024*/ 	.byte	0x04, 0x1c
        /*0026*/ 	.short	(.L_232 - .L_231)


	//   ....[0]....
.L_231:
        /*0028*/ 	.word	0x00000010


	//----- nvinfo : EIATTR_MAX_THREADS
	.align		4
.L_232:
        /*002c*/ 	.byte	0x04, 0x05
        /*002e*/ 	.short	(.L_234 - .L_233)
.L_233:
        /*0030*/ 	.word	0x00000100
        /*0034*/ 	.word	0x00000001
        /*0038*/ 	.word	0x00000001


	//----- nvinfo : EIATTR_CBANK_PARAM_SIZE
	.align		4
.L_234:
        /*003c*/ 	.byte	0x03, 0x19
        /*003e*/ 	.short	0x0278


	//----- nvinfo : EIATTR_PARAM_CBANK
	.align		4
        /*0040*/ 	.byte	0x04, 0x0a
        /*0042*/ 	.short	(.L_236 - .L_235)
	.align		4
.L_235:
        /*0044*/ 	.word	index@(.nv.constant0._ZN7cutlass13device_kernelIN5flash19enable_sm80_to_sm89INS1_16FlashAttnBwdSm80INS1_25CollectiveMainloopBwdSm80ILi1ELi1EN4cute5tupleIJNS5_1CILi32EEENS7_ILi64EEENS7_ILi256EEEEEENS_6half_tEfNS_4arch4Sm80ELb0ELb0ELb0ELb1ELb0ELb0ELb0ELb0ELi2ELi2ELi2ELi1ELb1EEENS1_24CollectiveEpilogueBwdGQAISB_fSE_Li256ELb1ELb0EEENS1_19SingleTileSchedulerILb1ELb0ELb0ELi64EEEEEEEEEvNT_6ParamsE)
        /*0048*/ 	.short	0x0210
        /*004a*/ 	.short	0x0278


	//----- nvinfo : EIATTR_SW_WAR
	.align		4
.L_236:
        /*004c*/ 	.byte	0x04, 0x36
        /*004e*/ 	.short	(.L_238 - .L_237)
.L_237:
        /*0050*/ 	.word	0x00000008
.L_238:


//--------------------- .nv.info._ZN7cutlass13device_kernelIN5flash19enable_sm80_to_sm89INS1_16FlashAttnBwdSm80INS1_25CollectiveMainloopBwdSm80ILi1ELi1EN4cute5tupleIJNS5_1CILi32EEENS7_ILi64EEENS7_ILi256EEEEEENS_6half_tEfNS_4arch4Sm80ELb0ELb1ELb0ELb0ELb0ELb0ELb0ELb0ELi2ELi2ELi2ELi1ELb1EEENS1_21CollectiveEpilogueBwdISB_SC_SE_Li256ELb0ELb0ELi4EEENS1_19SingleTileSchedulerILb0ELb0ELb0ELi64EEEEEEEEEvNT_6ParamsE --------------------------
	.section	.nv.info._ZN7cutlass13device_kernelIN5flash19enable_sm80_to_sm89INS1_16FlashAttnBwdSm80INS1_25CollectiveMainloopBwdSm80ILi1ELi1EN4cute5tupleIJNS5_1CILi32EEENS7_ILi64EEENS7_ILi256EEEEEENS_6half_tEfNS_4arch4Sm80ELb0ELb1ELb0ELb0ELb0ELb0ELb0ELb0ELi2ELi2ELi2ELi1ELb1EEENS1_21CollectiveEpilogueBwdISB_SC_SE_Li256ELb0ELb0ELi4EEENS1_19SingleTileSchedulerILb0ELb0ELb0ELi64EEEEEEEEEvNT_6ParamsE,"",@"SHT_CUDA_INFO"
	.sectionflags	@""
	.align	4


	//----- nvinfo : EIATTR_CUDA_API_VERSION
	.align		4
        /*0000*/ 	.byte	0x04, 0x37
        /*0002*/ 	.short	(.L_240 - .L_239)
.L_239:
        /*0004*/ 	.word	0x00000082


	//----- nvinfo : EIATTR_KPARAM_INFO
	.align		4
.L_240:
        /*0008*/ 	.byte	0x04, 0x17
        /*000a*/ 	.short	(.L_242 - .L_241)
.L_241:
        /*000c*/ 	.word	0x00000000
        /*0010*/ 	.short	0x0000
        /*0012*/ 	.short	0x0000
        /*0014*/ 	.byte	0x00, 0xf0, 0xc1, 0x09


	//----- nvinfo : EIATTR_SPARSE_MMA_MASK
	.align		4
.L_242:
        /*0018*/ 	.byte	0x03, 0x50
        /*001a*/ 	.short	0x0000


	//----- nvinfo : EIATTR_MAXREG_COUNT
	.align		4
        /*001c*/ 	.byte	0x03, 0x1b
        /*001e*/ 	.short	0x00ff


	//----- nvinfo : EIATTR_MERCURY_ISA_VERSION
	.align		4
        /*0020*/ 	.byte	0x03, 0x5f
        /*0022*/ 	.short	0x0101


	//----- nvinfo : EIATTR_EXIT_INSTR_OFFSETS
	.align		4
        /*0024*/ 	.byte	0x04, 0x1c
        /*0026*/ 	.short	(.L_244 - .L_243)


	//   ....[0]....
.L_243:
        /*0028*/ 	.word	0x00000010


	//----- nvinfo : EIATTR_MAX_THREADS
	.align		4
.L_244:
        /*002c*/ 	.byte	0x04, 0x05
        /*002e*/ 	.short	(.L_246 - .L_245)
.L_245:
        /*0030*/ 	.word	0x00000100
        /*0034*/ 	.word	0x00000001
        /*0038*/ 	.word	0x00000001


	//----- nvinfo : EIATTR_CBANK_PARAM_SIZE
	.align		4
.L_246:
        /*003c*/ 	.byte	0x03, 0x19
        /*003e*/ 	.short	0x0270


	//----- nvinfo : EIATTR_PARAM_CBANK
	.align		4
        /*0040*/ 	.byte	0x04, 0x0a
        /*0042*/ 	.short	(.L_248 - .L_247)
	.align		4
.L_247:
        /*0044*/ 	.word	index@(.nv.constant0._ZN7cutlass13device_kernelIN5flash19enable_sm80_to_sm89INS1_16FlashAttnBwdSm80INS1_25CollectiveMainloopBwdSm80ILi1ELi1EN4cute5tupleIJNS5_1CILi32EEENS7_ILi64EEENS7_ILi256EEEEEENS_6half_tEfNS_4arch4Sm80ELb0ELb1ELb0ELb0ELb0ELb0ELb0ELb0ELi2ELi2ELi2ELi1ELb1EEENS1_21CollectiveEpilogueBwdISB_SC_SE_Li256ELb0ELb0ELi4EEENS1_19SingleTileSchedulerILb0ELb0ELb0ELi64EEEEEEEEEvNT_6ParamsE)
        /*0048*/ 	.short	0x0210
        /*004a*/ 	.short	0x0270


	//----- nvinfo : EIATTR_SW_WAR
	.align		4
.L_248:
        /*004c*/ 	.byte	0x04, 0x36
        /*004e*/ 	.short	(.L_250 - .L_249)
.L_249:
        /*0050*/ 	.word	0x00000008
.L_250:


//--------------------- .nv.info._ZN7cutlass13device_kernelIN5flash19enable_sm80_to_sm89INS1_16FlashAttnBwdSm80INS1_25CollectiveMainloopBwdSm80ILi1ELi1EN4cute5tupleIJNS5_1CILi32EEENS7_ILi64EEENS7_ILi256EEEEEENS_6half_tEfNS_4arch4Sm80ELb0ELb1ELb0ELb0ELb0ELb0ELb0ELb0ELi2ELi2ELi2ELi1ELb1EEENS1_24CollectiveEpilogueBwdGQAISB_fSE_Li256ELb0ELb0EEENS1_19SingleTileSchedulerILb0ELb0ELb0ELi64EEEEEEEEEvNT_6ParamsE --------------------------
	.section	.nv.info._ZN7cutlass13device_kernelIN5flash19enable_sm80_to_sm89INS1_16FlashAttnBwdSm80INS1_25CollectiveMainloopBwdSm80ILi1ELi1EN4cute5tupleIJNS5_1CILi32EEENS7_ILi64EEENS7_ILi256EEEEEENS_6half_tEfNS_4arch4Sm80ELb0ELb1ELb0ELb0ELb0ELb0ELb0ELb0ELi2ELi2ELi2ELi1ELb1EEENS1_24CollectiveEpilogueBwdGQAISB_fSE_Li256ELb0ELb0EEENS1_19SingleTileSchedulerILb0ELb0ELb0ELi64EEEEEEEEEvNT_6ParamsE,"",@"SHT_CUDA_INFO"
	.sectionflags	@""
	.align	4


	//----- nvinfo : EIATTR_CUDA_API_VERSION
	.align		4
        /*0000*/ 	.byte	0x04, 0x37
        /*0002*/ 	.short	(.L_252 - .L_251)
.L_251:
        /*0004*/ 	.word	0x00000082


	//----- nvinfo : EIATTR_KPARAM_INFO
	.align		4
.L_252:
        /*0008*/ 	.byte	0x04, 0x17
        /*000a*/ 	.short	(.L_254 - .L_253)
.L_253:
        /*000c*/ 	.word	0x00000000
        /*0010*/ 	.short	0x0000
        /*0012*/ 	.short	0x0000
        /*0014*/ 	.byte	0x00, 0xf0, 0xe1, 0x09


	//----- nvinfo : EIATTR_SPARSE_MMA_MASK
	.align		4
.L_254:
        /*0018*/ 	.byte	0x03, 0x50
        /*001a*/ 	.short	0x0000


	//----- nvinfo : EIATTR_MAXREG_COUNT
	.align		4
        /*001c*/ 	.byte	0x03, 0x1b
        /*001e*/ 	.short	0x00ff


	//----- nvinfo : EIATTR_MERCURY_ISA_VERSION
	.align		4
        /*0020*/ 	.byte	0x03, 0x5f
        /*0022*/ 	.short	0x0101


	//----- nvinfo : EIATTR_EXIT_INSTR_OFFSETS
	.align		4
        /*0024*/ 	.byte	0x04, 0x1c
        /*0026*/ 	.short	(.L_256 - .L_255)


	//   ....[0]....
.L_255:
        /*0028*/ 	.word	0x00000010


	//----- nvinfo : EIATTR_MAX_THREADS
	.align		4
.L_256:
        /*002c*/ 	.byte	0x04, 0x05
        /*002e*/ 	.short	(.L_258 - .L_257)
.L_257:
        /*0030*/ 	.word	0x00000100
        /*0034*/ 	.word	0x00000001
        /*0038*/ 	.word	0x00000001


	//----- nvinfo : EIATTR_CBANK_PARAM_SIZE
	.align		4
.L_258:
        /*003c*/ 	.byte	0x03, 0x19
        /*003e*/ 	.short	0x0278


	//----- nvinfo : EIATTR_PARAM_CBANK
	.align		4
        /*0040*/ 	.byte	0x04, 0x0a
        /*0042*/ 	.short	(.L_260 - .L_259)
	.align		4
.L_259:
        /*0044*/ 	.word	index@(.nv.constant0._ZN7cutlass13device_kernelIN5flash19enable_sm80_to_sm89INS1_16FlashAttnBwdSm80INS1_25CollectiveMainloopBwdSm80ILi1ELi1EN4cute5tupleIJNS5_1CILi32EEENS7_ILi64EEENS7_ILi256EEEEEENS_6half_tEfNS_4arch4Sm80ELb0ELb1ELb0ELb0ELb0ELb0ELb0ELb0ELi2ELi2ELi2ELi1ELb1EEENS1_24CollectiveEpilogueBwdGQAISB_fSE_Li256ELb0ELb0EEENS1_19SingleTileSchedulerILb0ELb0ELb0ELi64EEEEEEEEEvNT_6ParamsE)
        /*0048*/ 	.short	0x0210
        /*004a*/ 	.short	0x0278


	//----- nvinfo : EIATTR_SW_WAR
	.align		4
.L_260:
        /*004c*/ 	.byte	0x04, 0x36
        /*004e*/ 	.short	(.L_262 - .L_261)
.L_261:
        /*0050*/ 	.word	0x00000008
.L_262:


//--------------------- .nv.info._ZN7cutlass13device_kernelIN5flash19enable_sm80_to_sm89INS1_16FlashAttnBwdSm80INS1_25CollectiveMainloopBwdSm80ILi1ELi1EN4cute5tupleIJNS5_1CILi32EEENS7_ILi64EEENS7_ILi256EEEEEENS_6half_tEfNS_4arch4Sm80ELb0ELb1ELb0ELb1ELb0ELb0ELb0ELb0ELi2ELi2ELi2ELi1ELb1EEENS1_21CollectiveEpilogueBwdISB_SC_SE_Li256ELb1ELb0ELi4EEENS1_19SingleTileSchedulerILb1ELb0ELb0ELi64EEEEEEEEEvNT_6ParamsE --------------------------
	.section	.nv.info._ZN7cutlass13device_kernelIN5flash19enable_sm80_to_sm89INS1_16FlashAttnBwdSm80INS1_25CollectiveMainloopBwdSm80ILi1ELi1EN4cute5tupleIJNS5_1CILi32EEENS7_ILi64EEENS7_ILi256EEEEEENS_6half_tEfNS_4arch4Sm80ELb0ELb1ELb0ELb1ELb0ELb0ELb0ELb0ELi2ELi2ELi2ELi1ELb1EEENS1_21CollectiveEpilogueBwdISB_SC_SE_Li256ELb1ELb0ELi4EEENS1_19SingleTileSchedulerILb1ELb0ELb0ELi64EEEEEEEEEvNT_6ParamsE,"",@"SHT_CUDA_INFO"
	.sectionflags	@""
	.align	4


	//----- nvinfo : EIATTR_CUDA_API_VERSION
	.align		4
        /*0000*/ 	.byte	0x04, 0x37
        /*0002*/ 	.short	(.L_264 - .L_263)
.L_263:
        /*0004*/ 	.word	0x00000082


	//----- nvinfo : EIATTR_KPARAM_INFO
	.align		4
.L_264:
        /*0008*/ 	.byte	0x04, 0x17
        /*000a*/ 	.short	(.L_266 - .L_265)
.L_265:
        /*000c*/ 	.word	0x00000000
        /*0010*/ 	.short	0x0000
        /*0012*/ 	.short	0x0000
        /*0014*/ 	.byte	0x00, 0xf0, 0xc1, 0x09


	//----- nvinfo : EIATTR_SPARSE_MMA_MASK
	.align		4
.L_266:
        /*0018*/ 	.byte	0x03, 0x50
        /*001a*/ 	.short	0x0000


	//----- nvinfo : EIATTR_MAXREG_COUNT
	.align		4
        /*001c*/ 	.byte	0x03, 0x1b
        /*001e*/ 	.short	0x00ff


	//----- nvinfo : EIATTR_MERCURY_ISA_VERSION
	.align		4
        /*0020*/ 	.byte	0x03, 0x5f
        /*0022*/ 	.short	0x0101


	//----- nvinfo : EIATTR_EXIT_INSTR_OFFSETS
	.align		4
        /*0024*/ 	.byte	0x04, 0x1c
        /*0026*/ 	.short	(.L_268 - .L_267)


	//   ....[0]....
.L_267:
        /*0028*/ 	.word	0x00000010


	//----- nvinfo : EIATTR_MAX_THREADS
	.align		4
.L_268:
        /*002c*/ 	.byte	0x04, 0x05
        /*002e*/ 	.short	(.L_270 - .L_269)
.L_269:
        /*0030*/ 	.word	0x00000100
        /*0034*/ 	.word	0x00000001
        /*0038*/ 	.word	0x00000001


	//----- nvinfo : EIATTR_CBANK_PARAM_SIZE
	.align		4
.L_270:
        /*003c*/ 	.byte	0x03, 0x19
        /*003e*/ 	.short	0x0270


	//----- nvinfo : EIATTR_PARAM_CBANK
	.align		4
        /*0040*/ 	.byte	0x04, 0x0a
        /*0042*/ 	.short	(.L_272 - .L_271)
	.align		4
.L_271:
        /*0044*/ 	.word	index@(.nv.constant0._ZN7cutlass13device_kernelIN5flash19enable_sm80_to_sm89INS1_16FlashAttnBwdSm80INS1_25CollectiveMainloopBwdSm80ILi1ELi1EN4cute5tupleIJNS5_1CILi32EEENS7_ILi64EEENS7_ILi256EEEEEENS_6half_tEfNS_4arch4Sm80ELb0ELb1ELb0ELb1ELb0ELb0ELb0ELb0ELi2ELi2ELi2ELi1ELb1EEENS1_21CollectiveEpilogueBwdISB_SC_SE_Li256ELb1ELb0ELi4EEENS1_19SingleTileSchedulerILb1ELb0ELb0ELi64EEEEEEEEEvNT_6ParamsE)
        /*0048*/ 	.short	0x0210
        /*004a*/ 	.short	0x0270


	//----- nvinfo : EIATTR_SW_WAR
	.align		4
.L_272:
        /*004c*/ 	.byte	0x04, 0x36
        /*004e*/ 	.short	(.L_274 - .L_273)
.L_273:
        /*0050*/ 	.word	0x00000008
.L_274:


//--------------------- .nv.info._ZN7cutlass13device_kernelIN5flash19enable_sm80_to_sm89INS1_16FlashAttnBwdSm80INS1_25CollectiveMainloopBwdSm80ILi1ELi1EN4cute5tupleIJNS5_1CILi32EEENS7_ILi64EEENS7_ILi256EEEEEENS_6half_tEfNS_4arch4Sm80ELb0ELb1ELb0ELb1ELb0ELb0ELb0ELb0ELi2ELi2ELi2ELi1ELb1EEENS1_24CollectiveEpilogueBwdGQAISB_fSE_Li256ELb1ELb0EEENS1_19SingleTileSchedulerILb1ELb0ELb0ELi64EEEEEEEEEvNT_6ParamsE --------------------------
	.section	.nv.info._ZN7cutlass13device_kernelIN5flash19enable_sm80_to_sm89INS1_16FlashAttnBwdSm80INS1_25CollectiveMainloopBwdSm80ILi1ELi1EN4cute5tupleIJNS5_1CILi32EEENS7_ILi64EEENS7_ILi256EEEEEENS_6half_tEfNS_4arch4Sm80ELb0ELb1ELb0ELb1ELb0ELb0ELb0ELb0ELi2ELi2ELi2ELi1ELb1EEENS1_24CollectiveEpilogueBwdGQAISB_fSE_Li256ELb1ELb0EEENS1_19SingleTileSchedulerILb1ELb0ELb0ELi64EEEEEEEEEvNT_6ParamsE,"",@"SHT_CUDA_INFO"
	.sectionflags	@""
	.align	4


	//----- nvinfo : EIATTR_CUDA_API_VERSION
	.align		4
        /*0000*/ 	.byte	0x04, 0x37
        /*0002*/ 	.short	(.L_276 - .L_275)
.L_275:
        /*0004*/ 	.word	0x00000082


	//----- nvinfo : EIATTR_KPARAM_INFO
	.align		4
.L_276:
        /*0008*/ 	.byte	0x04, 0x17
        /*000a*/ 	.short	(.L_278 - .L_277)
.L_277:
        /*000c*/ 	.word	0x00000000
        /*0010*/ 	.short	0x0000
        /*0012*/ 	.short	0x0000
        /*0014*/ 	.byte	0x00, 0xf0, 0xe1, 0x09


	//----- nvinfo : EIATTR_SPARSE_MMA_MASK
	.align		4
.L_278:
        /*0018*/ 	.byte	0x03, 0x50
        /*001a*/ 	.short	0x0000


	//----- nvinfo : EIATTR_MAXREG_COUNT
	.align		4
        /*001c*/ 	.byte	0x03, 0x1b
        /*001e*/ 	.short	0x00ff


	//----- nvinfo : EIATTR_MERCURY_ISA_VERSION
	.align		4
        /*0020*/ 	.byte	0x03, 0x5f
        /*0022*/ 	.short	0x0101


	//----- nvinfo : EIATTR_EXIT_INSTR_OFFSETS
	.align		4
        /*0024*/ 	.byte	0x04, 0x1c
        /*0026*/ 	.short	(.L_280 - .L_279)


	//   ....[0]....
.L_279:
        /*0028*/ 	.word	0x00000010


	//----- nvinfo : EIATTR_MAX_THREADS
	.align		4
.L_280:
        /*002c*/ 	.byte	0x04, 0x05
        /*002e*/ 	.short	(.L_282 - .L_281)
.L_281:
        /*0030*/ 	.word	0x00000100
        /*0034*/ 	.word	0x00000001
        /*0038*/ 	.word	0x00000001


	//----- nvinfo : EIATTR_CBANK_PARAM_SIZE
	.align		4
.L_282:
        /*003c*/ 	.byte	0x03, 0x19
        /*003e*/ 	.short	0x0278


	//----- nvinfo : EIATTR_PARAM_CBANK
	.align		4
        /*0040*/ 	.byte	0x04, 0x0a
        /*0042*/ 	.short	(.L_284 - .L_283)
	.align		4
.L_283:
        /*0044*/ 	.word	index@(.nv.constant0._ZN7cutlass13device_kernelIN5flash19enable_sm80_to_sm89INS1_16FlashAttnBwdSm80INS1_25CollectiveMainloopBwdSm80ILi1ELi1EN4cute5tupleIJNS5_1CILi32EEENS7_ILi64EEENS7_ILi256EEEEEENS_6half_tEfNS_4arch4Sm80ELb0ELb1ELb0ELb1ELb0ELb0ELb0ELb0ELi2ELi2ELi2ELi1ELb1EEENS1_24CollectiveEpilogueBwdGQAISB_fSE_Li256ELb1ELb0EEENS1_19SingleTileSchedulerILb1ELb0ELb0ELi64EEEEEEEEEvNT_6ParamsE)
        /*0048*/ 	.short	0x0210
        /*004a*/ 	.short	0x0278


	//----- nvinfo : EIATTR_SW_WAR
	.align		4
.L_284:
        /*004c*/ 	.byte	0x04, 0x36
        /*004e*/ 	.short	(.L_286 - .L_285)
.L_285:
        /*0050*/ 	.word	0x00000008
.L_286:


//--------------------- .nv.info._ZN7cutlass13device_kernelIN5flash19enable_sm80_to_sm89INS1_16FlashAttnBwdSm80INS1_25CollectiveMainloopBwdSm80ILi1ELi1EN4cute5tupleIJNS5_1CILi32EEENS7_ILi64EEENS7_ILi256EEEEEENS_6half_tEfNS_4arch4Sm80ELb1ELb0ELb0ELb0ELb0ELb0ELb0ELb0ELi2ELi2ELi2ELi1ELb1EEENS1_21CollectiveEpilogueBwdISB_SC_SE_Li256ELb0ELb0ELi4EEENS1_25SingleTileBwdLPTSchedulerILb0ELi64ELb0EEEEEEEEEvNT_6ParamsE --------------------------
	.section	.nv.info._ZN7cutlass13device_kernelIN5flash19enable_sm80_to_sm89INS1_16FlashAttnBwdSm80INS1_25CollectiveMainloopBwdSm80ILi1ELi1EN4cute5tupleIJNS5_1CILi32EEENS7_ILi64EEENS7_ILi256EEEEEENS_6half_tEfNS_4arch4Sm80ELb1ELb0ELb0ELb0ELb0ELb0ELb0ELb0ELi2ELi2ELi2ELi1ELb1EEENS1_21CollectiveEpilogueBwdISB_SC_SE_Li256ELb0ELb0ELi4EEENS1_25SingleTileBwdLPTSchedulerILb0ELi64ELb0EEEEEEEEEvNT_6ParamsE,"",@"SHT_CUDA_INFO"
	.sectionflags	@""
	.align	4


	//----- nvinfo : EIATTR_CUDA_API_VERSION
	.align		4
        /*0000*/ 	.byte	0x04, 0x37
        /*0002*/ 	.short	(.L_288 - .L_287)
.L_287:
        /*0004*/ 	.word	0x00000082


	//----- nvinfo : EIATTR_KPARAM_INFO
	.align		4
.L_288:
        /*0008*/ 	.byte	0x04, 0x17
        /*000a*/ 	.short	(.L_290 - .L_289)
.L_289:
        /*000c*/ 	.word	0x00000000
        /*0010*/ 	.short	0x0000
        /*0012*/ 	.short	0x0000
        /*0014*/ 	.byte	0x00, 0xf0, 0x21, 0x0a


	//----- nvinfo : EIATTR_SPARSE_MMA_MASK
	.align		4
.L_290:
        /*0018*/ 	.byte	0x03, 0x50
        /*001a*/ 	.short	0x0000


	//----- nvinfo : EIATTR_MAXREG_COUNT
	.align		4
        /*001c*/ 	.byte	0x03, 0x1b
        /*001e*/ 	.short	0x00ff


	//----- nvinfo : EIATTR_MERCURY_ISA_VERSION
	.align		4
        /*0020*/ 	.byte	0x03, 0x5f
        /*0022*/ 	.short	0x0101


	//----- nvinfo : EIATTR_EXIT_INSTR_OFFSETS
	.align		4
        /*0024*/ 	.byte	0x04, 0x1c
        /*0026*/ 	.short	(.L_292 - .L_291)


	//   ....[0]....
.L_291:
        /*0028*/ 	.word	0x00000010


	//----- nvinfo : EIATTR_MAX_THREADS
	.align		4
.L_292:
        /*002c*/ 	.byte	0x04, 0x05
        /*002e*/ 	.short	(.L_294 - .L_293)
.L_293:
        /*0030*/ 	.word	0x00000100
        /*0034*/ 	.word	0x00000001
        /*0038*/ 	.word	0x00000001


	//----- nvinfo : EIATTR_CBANK_PARAM_SIZE
	.align		4
.L_294:
        /*003c*/ 	.byte	0x03, 0x19
        /*003e*/ 	.short	0x0288


	//----- nvinfo : EIATTR_PARAM_CBANK
	.align		4
        /*0040*/ 	.byte	0x04, 0x0a
        /*0042*/ 	.short	(.L_296 - .L_295)
	.align		4
.L_295:
        /*0044*/ 	.word	index@(.nv.constant0._ZN7cutlass13device_kernelIN5flash19enable_sm80_to_sm89INS1_16FlashAttnBwdSm80INS1_25CollectiveMainloopBwdSm80ILi1ELi1EN4cute5tupleIJNS5_1CILi32EEENS7_ILi64EEENS7_ILi256EEEEEENS_6half_tEfNS_4arch4Sm80ELb1ELb0ELb0ELb0ELb0ELb0ELb0ELb0ELi2ELi2ELi2ELi1ELb1EEENS1_21CollectiveEpilogueBwdISB_SC_SE_Li256ELb0ELb0ELi4EEENS1_25SingleTileBwdLPTSchedulerILb0ELi64ELb0EEEEEEEEEvNT_6ParamsE)
        /*0048*/ 	.short	0x0210
        /*004a*/ 	.short	0x0288


	//----- nvinfo : EIATTR_SW_WAR
	.align		4
.L_296:
        /*004c*/ 	.byte	0x04, 0x36
        /*004e*/ 	.short	(.L_298 - .L_297)
.L_297:
        /*0050*/ 	.word	0x00000008
.L_298:


//--------------------- .nv.info._ZN7cutlass13device_kernelIN5flash19enable_sm80_to_sm89INS1_16FlashAttnBwdSm80INS1_25CollectiveMainloopBwdSm80ILi1ELi1EN4cute5tupleIJNS5_1CILi32EEENS7_ILi64EEENS7_ILi256EEEEEENS_6half_tEfNS_4arch4Sm80ELb1ELb0ELb0ELb0ELb0ELb0ELb0ELb0ELi2ELi2ELi2ELi1ELb1EEENS1_24CollectiveEpilogueBwdGQAISB_fSE_Li256ELb0ELb0EEENS1_25SingleTileBwdLPTSchedulerILb0ELi64ELb0EEEEEEEEEvNT_6ParamsE --------------------------
	.section	.nv.info._ZN7cutlass13device_kernelIN5flash19enable_sm80_to_sm89INS1_16FlashAttnBwdSm80INS1_25CollectiveMainloopBwdSm80ILi1ELi1EN4cute5tupleIJNS5_1CILi32EEENS7_ILi64EEENS7_ILi256EEEEEENS_6half_tEfNS_4arch4Sm80ELb1ELb0ELb0ELb0ELb0ELb0ELb0ELb0ELi2ELi2ELi2ELi1ELb1EEENS1_24CollectiveEpilogueBwdGQAISB_fSE_Li256ELb0ELb0EEENS1_25SingleTileBwdLPTSchedulerILb0ELi64ELb0EEEEEEEEEvNT_6ParamsE,"",@"SHT_CUDA_INFO"
	.sectionflags	@""
	.align	4


	//----- nvinfo : EIATTR_CUDA_API_VERSION
	.align		4
        /*0000*/ 	.byte	0x04, 0x37
        /*0002*/ 	.short	(.L_300 - .L_299)
.L_299:
        /*0004*/ 	.word	0x00000082


	//----- nvinfo : EIATTR_KPARAM_INFO
	.align		4
.L_300:
        /*0008*/ 	.byte	0x04, 0x17
        /*000a*/ 	.short	(.L_302 - .L_301)
.L_301:
        /*000c*/ 	.word	0x00000000
        /*0010*/ 	.short	0x0000
        /*0012*/ 	.short	0x0000
        /*0014*/ 	.byte	0x00, 0xf0, 0x41, 0x0a


	//----- nvinfo : EIATTR_SPARSE_MMA_MASK
	.align		4
.L_302:
        /*0018*/ 	.byte	0x03, 0x50
        /*001a*/ 	.short	0x0000


	//----- nvinfo : EIATTR_MAXREG_COUNT
	.align		4
        /*001c*/ 	.byte	0x03, 0x1b
        /*001e*/ 	.short	0x00ff


	//----- nvinfo : EIATTR_MERCURY_ISA_VERSION
	.align		4
        /*0020*/ 	.byte	0x03, 0x5f
        /*0022*/ 	.short	0x0101


	//----- nvinfo : EIATTR_EXIT_INSTR_OFFSETS
	.align		4
        /*0024*/ 	.byte	0x04, 0x1c
        /*0026*/ 	.short	(.L_304 - .L_303)


	//   ....[0]....
.L_303:
        /*0028*/ 	.word	0x00000010


	//----- nvinfo : EIATTR_MAX_THREADS
	.align		4
.L_304:
        /*002c*/ 	.byte	0x04, 0x05
        /*002e*/ 	.short	(.L_306 - .L_305)
.L_305:
        /*0030*/ 	.word	0x00000100
        /*0034*/ 	.word	0x00000001
        /*0038*/ 	.word	0x00000001


	//----- nvinfo : EIATTR_CBANK_PARAM_SIZE
	.align		4
.L_306:
        /*003c*/ 	.byte	0x03, 0x19
        /*003e*/ 	.short	0x0290


	//----- nvinfo : EIATTR_PARAM_CBANK
	.align		4
        /*0040*/ 	.byte	0x04, 0x0a
        /*0042*/ 	.short	(.L_308 - .L_307)
	.align		4
.L_307:
        /*0044*/ 	.word	index@(.nv.constant0._ZN7cutlass13device_kernelIN5flash19enable_sm80_to_sm89INS1_16FlashAttnBwdSm80INS1_25CollectiveMainloopBwdSm80ILi1ELi1EN4cute5tupleIJNS5_1CILi32EEENS7_ILi64EEENS7_ILi256EEEEEENS_6half_tEfNS_4arch4Sm80ELb1ELb0ELb0ELb0ELb0ELb0ELb0ELb0ELi2ELi2ELi2ELi1ELb1EEENS1_24CollectiveEpilogueBwdGQAISB_fSE_Li256ELb0ELb0EEENS1_25SingleTileBwdLPTSchedulerILb0ELi64ELb0EEEEEEEEEvNT_6ParamsE)
        /*0048*/ 	.short	0x0210
        /*004a*/ 	.short	0x0290


	//----- nvinfo : EIATTR_SW_WAR
	.align		4
.L_308:
        /*004c*/ 	.byte	0x04, 0x36
        /*004e*/ 	.short	(.L_310 - .L_309)
.L_309:
        /*0050*/ 	.word	0x00000008
.L_310:


//--------------------- .nv.info._ZN7cutlass13device_kernelIN5flash22FlashAttnBwdPreprocessIN4cute5tupleIJNS3_1CILi32EEENS5_ILi256EEEEEENS_6half_tEfNS_4arch4Sm80ELb1ELb0EEEEEvNT_6ParamsE --------------------------
	.section	.nv.info._ZN7cutlass13device_kernelIN5flash22FlashAttnBwdPreprocessIN4cute5tupleIJNS3_1CILi32EEENS5_ILi256EEEEEENS_6half_tEfNS_4arch4Sm80ELb1ELb0EEEEEvNT_6ParamsE,"",@"SHT_CUDA_INFO"
	.sectionflags	@""
	.align	4


	//----- nvinfo : EIATTR_CUDA_API_VERSION
	.align		4
        /*0000*/ 	.byte	0x04, 0x37
        /*0002*/ 	.short	(.L_312 - .L_311)
.L_311:
        /*0004*/ 	.word	0x00000082


	//----- nvinfo : EIATTR_KPARAM_INFO
	.align		4
.L_312:
        /*0008*/ 	.byte	0x04, 0x17
        /*000a*/ 	.short	(.L_314 - .L_313)
.L_313:
        /*000c*/ 	.word	0x00000000
        /*0010*/ 	.short	0x0000
        /*0012*/ 	.short	0x0000
        /*0014*/ 	.byte	0x00, 0xf0, 0xc1, 0x03


	//----- nvinfo : EIATTR_SPARSE_MMA_MASK
	.align		4
.L_314:
        /*0018*/ 	.byte	0x03, 0x50
        /*001a*/ 	.short	0x0000


	//----- nvinfo : EIATTR_MAXREG_COUNT
	.align		4
        /*001c*/ 	.byte	0x03, 0x1b
        /*001e*/ 	.short	0x0080


	//----- nvinfo : EIATTR_MERCURY_ISA_VERSION
	.align		4
        /*0020*/ 	.byte	0x03, 0x5f
        /*0022*/ 	.short	0x0101


	//----- nvinfo : EIATTR_COOP_GROUP_MASK_REGIDS
	.align		4
        /*0024*/ 	.byte	0x04, 0x29
        /*0026*/ 	.short	(.L_316 - .L_315)


	//   ....[0]....
.L_315:
        /*0028*/ 	.word	0xffffffff


	//   ....[1]....
        /*002c*/ 	.word	0xffffffff


	//   ....[2]....
        /*0030*/ 	.word	0xffffffff


	//   ....[3]....
        /*0034*/ 	.word	0xffffffff


	//   ....[4]....
        /*0038*/ 	.word	0xffffffff


	//   ....[5]....
        /*003c*/ 	.word	0xffffffff


	//   ....[6]....
        /*0040*/ 	.word	0xffffffff


	//   ....[7]....
        /*0044*/ 	.word	0xffffffff


	//----- nvinfo : EIATTR_COOP_GROUP_INSTR_OFFSETS
	.align		4
.L_316:
        /*0048*/ 	.byte	0x04, 0x28
        /*004a*/ 	.short	(.L_318 - .L_317)


	//   ....[0]....
.L_317:
        /*004c*/ 	.word	0x000010a0


	//   ....[1]....
        /*0050*/ 	.word	0x000010b0


	//   ....[2]....
        /*0054*/ 	.word	0x000010e0


	//   ....[3]....
        /*0058*/ 	.word	0x000010f0


	//   ....[4]....
        /*005c*/ 	.word	0x00001130


	//   ....[5]....
        /*0060*/ 	.word	0x00001140


	//   ....[6]....
        /*0064*/ 	.word	0x00001190


	//   ....[7]....
        /*0068*/ 	.word	0x000011a0


	//----- nvinfo : EIATTR_EXIT_INSTR_OFFSETS
	.align		4
.L_318:
        /*006c*/ 	.byte	0x04, 0x1c
        /*006e*/ 	.short	(.L_320 - .L_319)


	//   ....[0]....
.L_319:
        /*0070*/ 	.word	0x000016b0


	//   ....[1]....
        /*0074*/ 	.word	0x00001730


	//----- nvinfo : EIATTR_MAX_THREADS
	.align		4
.L_320:
        /*0078*/ 	.byte	0x04, 0x05
        /*007a*/ 	.short	(.L_322 - .L_321)
.L_321:
        /*007c*/ 	.word	0x00000100
        /*0080*/ 	.word	0x00000001
        /*0084*/ 	.word	0x00000001


	//----- nvinfo : EIATTR_CRS_STACK_SIZE
	.align		4
.L_322:
        /*0088*/ 	.byte	0x04, 0x1e
        /*008a*/ 	.short	(.L_324 - .L_323)
.L_323:
        /*008c*/ 	.word	0x00000000


	//----- nvinfo : EIATTR_CBANK_PARAM_SIZE
	.align		4
.L_324:
        /*0090*/ 	.byte	0x03, 0x19
        /*0092*/ 	.short	0x00f0


	//----- nvinfo : EIATTR_PARAM_CBANK
	.align		4
        /*0094*/ 	.byte	0x04, 0x0a
        /*0096*/ 	.short	(.L_326 - .L_325)
	.align		4
.L_325:
        /*0098*/ 	.word	index@(.nv.constant0._ZN7cutlass13device_kernelIN5flash22FlashAttnBwdPreprocessIN4cute5tupleIJNS3_1CILi32EEENS5_ILi256EEEEEENS_6half_tEfNS_4arch4Sm80ELb1ELb0EEEEEvNT_6ParamsE)
        /*009c*/ 	.short	0x0210
        /*009e*/ 	.short	0x00f0


	//----- nvinfo : EIATTR_SW_WAR
	.align		4
.L_326:
        /*00a0*/ 	.byte	0x04, 0x36
        /*00a2*/ 	.short	(.L_328 - .L_327)
.L_327:
        /*00a4*/ 	.word	0x00000008
.L_328:


//--------------------- .nv.info._ZN7cutlass13device_kernelIN5flash19enable_sm80_to_sm89INS1_16FlashAttnBwdSm80INS1_25CollectiveMainloopBwdSm80ILi1ELi1EN4cute5tupleIJNS5_1CILi32EEENS7_ILi64EEENS7_ILi256EEEEEENS_6half_tEfNS_4arch4Sm80ELb1ELb0ELb0ELb1ELb0ELb0ELb0ELb0ELi2ELi2ELi2ELi1ELb1EEENS1_21CollectiveEpilogueBwdISB_SC_SE_Li256ELb1ELb0ELi4EEENS1_25SingleTileBwdLPTSchedulerILb1ELi64ELb0EEEEEEEEEvNT_6ParamsE --------------------------
	.section	.nv.info._ZN7cutlass13device_kernelIN5flash19enable_sm80_to_sm89INS1_16FlashAttnBwdSm80INS1_25CollectiveMainloopBwdSm80ILi1ELi1EN4cute5tupleIJNS5_1CILi32EEENS7_ILi64EEENS7_ILi256EEEEEENS_6half_tEfNS_4arch4Sm80ELb1ELb0ELb0ELb1ELb0ELb0ELb0ELb0ELi2ELi2ELi2ELi1ELb1EEENS1_21CollectiveEpilogueBwdISB_SC_SE_Li256ELb1ELb0ELi4EEENS1_25SingleTileBwdLPTSchedulerILb1ELi64ELb0EEEEEEEEEvNT_6ParamsE,"",@"SHT_CUDA_INFO"
	.sectionflags	@""
	.align	4


	//----- nvinfo : EIATTR_CUDA_API_VERSION
	.align		4
        /*0000*/ 	.byte	0x04, 0x37
        /*0002*/ 	.short	(.L_330 - .L_329)
.L_329:
        /*0004*/ 	.word	0x00000082


	//----- nvinfo : EIATTR_KPARAM_INFO
	.align		4
.L_330:
        /*0008*/ 	.byte	0x04, 0x17
        /*000a*/ 	.short	(.L_332 - .L_331)
.L_331:
        /*000c*/ 	.word	0x00000000
        /*0010*/ 	.short	0x0000
        /*0012*/ 	.short	0x0000
        /*0014*/ 	.byte	0x00, 0xf0, 0x21, 0x0a


	//----- nvinfo : EIATTR_SPARSE_MMA_MASK
	.align		4
.L_332:
        /*0018*/ 	.byte	0x03, 0x50
        /*001a*/ 	.short	0x0000


	//----- nvinfo : EIATTR_MAXREG_COUNT
	.align		4
        /*001c*/ 	.byte	0x03, 0x1b
        /*001e*/ 	.short	0x00ff


	//----- nvinfo : EIATTR_MERCURY_ISA_VERSION
	.align		4
        /*0020*/ 	.byte	0x03, 0x5f
        /*0022*/ 	.short	0x0101


	//----- nvinfo : EIATTR_EXIT_INSTR_OFFSETS
	.align		4
        /*0024*/ 	.byte	0x04, 0x1c
        /*0026*/ 	.short	(.L_334 - .L_333)


	//   ....[0]....
.L_333:
        /*0028*/ 	.word	0x00000010


	//----- nvinfo : EIATTR_MAX_THREADS
	.align		4
.L_334:
        /*002c*/ 	.byte	0x04, 0x05
        /*002e*/ 	.short	(.L_336 - .L_335)
.L_335:
        /*0030*/ 	.word	0x00000100
        /*0034*/ 	.word	0x00000001
        /*0038*/ 	.word	0x00000001


	//----- nvinfo : EIATTR_CBANK_PARAM_SIZE
	.align		4
.L_336:
        /*003c*/ 	.byte	0x03, 0x19
        /*003e*/ 	.short	0x0288


	//----- nvinfo : EIATTR_PARAM_CBANK
	.align		4
        /*0040*/ 	.byte	0x04, 0x0a
        /*0042*/ 	.short	(.L_338 - .L_337)
	.align		4
.L_337:
        /*0044*/ 	.word	index@(.nv.constant0._ZN7cutlass13device_kernelIN5flash19enable_sm80_to_sm89INS1_16FlashAttnBwdSm80INS1_25CollectiveMainloopBwdSm80ILi1ELi1EN4cute5tupleIJNS5_1CILi32EEENS7_ILi64EEENS7_ILi256EEEEEENS_6half_tEfNS_4arch4Sm80ELb1ELb0ELb0ELb1ELb0ELb0ELb0ELb0ELi2ELi2ELi2ELi1ELb1EEENS1_21CollectiveEpilogueBwdISB_SC_SE_Li256ELb1ELb0ELi4EEENS1_25SingleTileBwdLPTSchedulerILb1ELi64ELb0EEEEEEEEEvNT_6ParamsE)
        /*0048*/ 	.short	0x0210
        /*004a*/ 	.short	0x0288


	//----- nvinfo : EIATTR_SW_WAR
	.align		4
.L_338:
        /*004c*/ 	.byte	0x04, 0x36
        /*004e*/ 	.short	(.L_340 - .L_339)
.L_339:
        /*0050*/ 	.word	0x00000008
.L_340:


//--------------------- .nv.info._ZN7cutlass13device_kernelIN5flash32FlashAttnBwdPostprocessConvertdQIN4cute5tupleIJNS3_1CILi32EEENS5_ILi256EEEEEENS_6half_tEfNS_4arch4Sm80ELi256ENS3_8TiledMMAINS3_8MMA_AtomIJNS3_28SM80_16x8x16_F32F16F16F32_TNEEEENS3_6LayoutINS4_IJNS5_ILi1EEENS5_ILi8EEESH_EEENS4_IJNS5_ILi0EEESH_SK_EEEEENS4_IJNS5_ILi16EEENS5_ILi128EEESN_EEEEELb0EEEEEvNT_6ParamsE --------------------------
	.section	.nv.info._ZN7cutlass13device_kernelIN5flash32FlashAttnBwdPostprocessConvertdQIN4cute5tupleIJNS3_1CILi32EEENS5_ILi256EEEEEENS_6half_tEfNS_4arch4Sm80ELi256ENS3_8TiledMMAINS3_8MMA_AtomIJNS3_28SM80_16x8x16_F32F16F16F32_TNEEEENS3_6LayoutINS4_IJNS5_ILi1EEENS5_ILi8EEESH_EEENS4_IJNS5_ILi0EEESH_SK_EEEEENS4_IJNS5_ILi16EEENS5_ILi128EEESN_EEEEELb0EEEEEvNT_6ParamsE,"",@"SHT_CUDA_INFO"
	.sectionflags	@""
	.align	4


	//----- nvinfo : EIATTR_CUDA_API_VERSION
	.align		4
        /*0000*/ 	.byte	0x04, 0x37
        /*0002*/ 	.short	(.L_342 - .L_341)
.L_341:
        /*0004*/ 	.word	0x00000082


	//----- nvinfo : EIATTR_KPARAM_INFO
	.align		4
.L_342:
        /*0008*/ 	.byte	0x04, 0x17
        /*000a*/ 	.short	(.L_344 - .L_343)
.L_343:
        /*000c*/ 	.word	0x00000000
        /*0010*/ 	.short	0x0000
        /*0012*/ 	.short	0x0000
        /*0014*/ 	.byte	0x00, 0xf0, 0xc1, 0x01


	//----- nvinfo : EIATTR_SPARSE_MMA_MASK
	.align		4
.L_344:
        /*0018*/ 	.byte	0x03, 0x50
        /*001a*/ 	.short	0x0000


	//----- nvinfo : EIATTR_MAXREG_COUNT
	.align		4
        /*001c*/ 	.byte	0x03, 0x1b
        /*001e*/ 	.short	0x0080


	//----- nvinfo : EIATTR_NUM_BARRIERS
	.align		4
        /*0020*/ 	.byte	0x02, 0x4c
        /*0022*/ 	.byte	0x01
	.zero		1


	//----- nvinfo : EIATTR_MERCURY_ISA_VERSION
	.align		4
        /*0024*/ 	.byte	0x03, 0x5f
        /*0026*/ 	.short	0x0101


	//----- nvinfo : EIATTR_EXIT_INSTR_OFFSETS
	.align		4
        /*0028*/ 	.byte	0x04, 0x1c
        /*002a*/ 	.short	(.L_346 - .L_345)


	//   ....[0]....
.L_345:
        /*002c*/ 	.word	0x000001b0


	//   ....[1]....
        /*0030*/ 	.word	0x00001310


	//   ....[2]....
        /*0034*/ 	.word	0x000013e0


	//----- nvinfo : EIATTR_MAX_THREADS
	.align		4
.L_346:
        /*0038*/ 	.byte	0x04, 0x05
        /*003a*/ 	.short	(.L_348 - .L_347)
.L_347:
        /*003c*/ 	.word	0x00000100
        /*0040*/ 	.word	0x00000001
        /*0044*/ 	.word	0x00000001


	//----- nvinfo : EIATTR_CRS_STACK_SIZE
	.align		4
.L_348:
        /*0048*/ 	.byte	0x04, 0x1e
        /*004a*/ 	.short	(.L_350 - .L_349)
.L_349:
        /*004c*/ 	.word	0x00000000


	//----- nvinfo : EIATTR_CBANK_PARAM_SIZE
	.align		4
.L_350:
        /*0050*/ 	.byte	0x03, 0x19
        /*0052*/ 	.short	0x0070


	//----- nvinfo : EIATTR_PARAM_CBANK
	.align		4
        /*0054*/ 	.byte	0x04, 0x0a
        /*0056*/ 	.short	(.L_352 - .L_351)
	.align		4
.L_351:
        /*0058*/ 	.word	index@(.nv.constant0._ZN7cutlass13device_kernelIN5flash32FlashAttnBwdPostprocessConvertdQIN4cute5tupleIJNS3_1CILi32EEENS5_ILi256EEEEEENS_6half_tEfNS_4arch4Sm80ELi256ENS3_8TiledMMAINS3_8MMA_AtomIJNS3_28SM80_16x8x16_F32F16F16F32_TNEEEENS3_6LayoutINS4_IJNS5_ILi1EEENS5_ILi8EEESH_EEENS4_IJNS5_ILi0EEESH_SK_EEEEENS4_IJNS5_ILi16EEENS5_ILi128EEESN_EEEEELb0EEEEEvNT_6ParamsE)
        /*005c*/ 	.short	0x0210
        /*005e*/ 	.short	0x0070


	//----- nvinfo : EIATTR_SW_WAR
	.align		4
.L_352:
        /*0060*/ 	.byte	0x04, 0x36
        /*0062*/ 	.short	(.L_354 - .L_353)
.L_353:
        /*0064*/ 	.word	0x00000008
.L_354:


//--------------------- .nv.info._ZN7cutlass13device_kernelIN5flash19enable_sm80_to_sm89INS1_16FlashAttnBwdSm80INS1_25CollectiveMainloopBwdSm80ILi1ELi1EN4cute5tupleIJNS5_1CILi32EEENS7_ILi64EEENS7_ILi256EEEEEENS_6half_tEfNS_4arch4Sm80ELb1ELb0ELb0ELb1ELb0ELb0ELb0ELb0ELi2ELi2ELi2ELi1ELb1EEENS1_24CollectiveEpilogueBwdGQAISB_fSE_Li256ELb1ELb0EEENS1_25SingleTileBwdLPTSchedulerILb1ELi64ELb0EEEEEEEEEvNT_6ParamsE --------------------------
	.section	.nv.info._ZN7cutlass13device_kernelIN5flash19enable_sm80_to_sm89INS1_16FlashAttnBwdSm80INS1_25CollectiveMainloopBwdSm80ILi1ELi1EN4cute5tupleIJNS5_1CILi32EEENS7_ILi64EEENS7_ILi256EEEEEENS_6half_tEfNS_4arch4Sm80ELb1ELb0ELb0ELb1ELb0ELb0ELb0ELb0ELi2ELi2ELi2ELi1ELb1EEENS1_24CollectiveEpilogueBwdGQAISB_fSE_Li256ELb1ELb0EEENS1_25SingleTileBwdLPTSchedulerILb1ELi64ELb0EEEEEEEEEvNT_6ParamsE,"",@"SHT_CUDA_INFO"
	.sectionflags	@""
	.align	4


	//----- nvinfo : EIATTR_CUDA_API_VERSION
	.align		4
        /*0000*/ 	.byte	0x04, 0x37
        /*0002*/ 	.short	(.L_356 - .L_355)
.L_355:
        /*0004*/ 	.word	0x00000082


	//----- nvinfo : EIATTR_KPARAM_INFO
	.align		4
.L_356:
        /*0008*/ 	.byte	0x04, 0x17
        /*000a*/ 	.short	(.L_358 - .L_357)
.L_357:
        /*000c*/ 	.word	0x00000000
        /*0010*/ 	.short	0x0000
        /*0012*/ 	.short	0x0000
        /*0014*/ 	.byte	0x00, 0xf0, 0x41, 0x0a


	//----- nvinfo : EIATTR_SPARSE_MMA_MASK
	.align		4
.L_358:
        /*0018*/ 	.byte	0x03, 0x50
        /*001a*/ 	.short	0x0000


	//----- nvinfo : EIATTR_MAXREG_COUNT
	.align		4
        /*001c*/ 	.byte	0x03, 0x1b
        /*001e*/ 	.short	0x00ff


	//----- nvinfo : EIATTR_MERCURY_ISA_VERSION
	.align		4
        /*0020*/ 	.byte	0x03, 0x5f
        /*0022*/ 	.short	0x0101


	//----- nvinfo : EIATTR_EXIT_INSTR_OFFSETS
	.align		4
        /*0024*/ 	.byte	0x04, 0x1c
        /*0026*/ 	.short	(.L_360 - .L_359)


	//   ....[0]....
.L_359:
        /*0028*/ 	.word	0x00000010


	//----- nvinfo : EIATTR_MAX_THREADS
	.align		4
.L_360:
        /*002c*/ 	.byte	0x04, 0x05
        /*002e*/ 	.short	(.L_362 - .L_361)
.L_361:
        /*0030*/ 	.word	0x00000100
        /*0034*/ 	.word	0x00000001
        /*0038*/ 	.word	0x00000001


	//----- nvinfo : EIATTR_CBANK_PARAM_SIZE
	.align		4
.L_362:
        /*003c*/ 	.byte	0x03, 0x19
        /*003e*/ 	.short	0x0290


	//----- nvinfo : EIATTR_PARAM_CBANK
	.align		4
        /*0040*/ 	.byte	0x04, 0x0a
        /*0042*/ 	.short	(.L_364 - .L_363)
	.align		4
.L_363:
        /*0044*/ 	.word	index@(.nv.constant0._ZN7cutlass13device_kernelIN5flash19enable_sm80_to_sm89INS1_16FlashAttnBwdSm80INS1_25CollectiveMainloopBwdSm80ILi1ELi1EN4cute5tupleIJNS5_1CILi32EEENS7_ILi64EEENS7_ILi256EEEEEENS_6half_tEfNS_4arch4Sm80ELb1ELb0ELb0ELb1ELb0ELb0ELb0ELb0ELi2ELi2ELi2ELi1ELb1EEENS1_24CollectiveEpilogueBwdGQAISB_fSE_Li256ELb1ELb0EEENS1_25SingleTileBwdLPTSchedulerILb1ELi64ELb0EEEEEEEEEvNT_6ParamsE)
        /*0048*/ 	.short	0x0210
        /*004a*/ 	.short	0x0290


	//----- nvinfo : EIATTR_SW_WAR
	.align		4
.L_364:
        /*004c*/ 	.byte	0x04, 0x36
        /*004e*/ 	.short	(.L_366 - .L_365)
.L_365:
        /*0050*/ 	.word	0x00000008
.L_366:


//--------------------- .nv.info._ZN7cutlass13device_kernelIN5flash22FlashAttnBwdPreprocessIN4cute5tupleIJNS3_1CILi32EEENS5_ILi256EEEEEENS_6half_tEfNS_4arch4Sm80ELb1ELb1EEEEEvNT_6ParamsE --------------------------
	.section	.nv.info._ZN7cutlass13device_kernelIN5flash22FlashAttnBwdPreprocessIN4cute5tupleIJNS3_1CILi32EEENS5_ILi256EEEEEENS_6half_tEfNS_4arch4Sm80ELb1ELb1EEEEEvNT_6ParamsE,"",@"SHT_CUDA_INFO"
	.sectionflags	@""
	.align	4


	//----- nvinfo : EIATTR_CUDA_API_VERSION
	.align		4
        /*0000*/ 	.byte	0x04, 0x37
        /*0002*/ 	.short	(.L_368 - .L_367)
.L_367:
        /*0004*/ 	.word	0x00000082


	//----- nvinfo : EIATTR_KPARAM_INFO
	.align		4
.L_368:
        /*0008*/ 	.byte	0x04, 0x17
        /*000a*/ 	.short	(.L_370 - .L_369)
.L_369:
        /*000c*/ 	.word	0x00000000
        /*0010*/ 	.short	0x0000
        /*0012*/ 	.short	0x0000
        /*0014*/ 	.byte	0x00, 0xf0, 0xc1, 0x03


	//----- nvinfo : EIATTR_SPARSE_MMA_MASK
	.align		4
.L_370:
        /*0018*/ 	.byte	0x03, 0x50
        /*001a*/ 	.short	0x0000


	//----- nvinfo : EIATTR_MAXREG_COUNT
	.align		4
        /*001c*/ 	.byte	0x03, 0x1b
        /*001e*/ 	.short	0x0080


	//----- nvinfo : EIATTR_MERCURY_ISA_VERSION
	.align		4
        /*0020*/ 	.byte	0x03, 0x5f
        /*0022*/ 	.short	0x0101


	//----- nvinfo : EIATTR_COOP_GROUP_MASK_REGIDS
	.align		4
        /*0024*/ 	.byte	0x04, 0x29
        /*0026*/ 	.short	(.L_372 - .L_371)


	//   ....[0]....
.L_371:
        /*0028*/ 	.word	0xffffffff


	//   ....[1]....
        /*002c*/ 	.word	0xffffffff


	//   ....[2]....
        /*0030*/ 	.word	0xffffffff


	//   ....[3]....
        /*0034*/ 	.word	0xffffffff


	//   ....[4]....
        /*0038*/ 	.word	0xffffffff


	//   ....[5]....
        /*003c*/ 	.word	0xffffffff


	//   ....[6]....
        /*0040*/ 	.word	0xffffffff


	//   ....[7]....
        /*0044*/ 	.word	0xffffffff


	//----- nvinfo : EIATTR_COOP_GROUP_INSTR_OFFSETS
	.align		4
.L_372:
        /*0048*/ 	.byte	0x04, 0x28
        /*004a*/ 	.short	(.L_374 - .L_373)


	//   ....[0]....
.L_373:
        /*004c*/ 	.word	0x000012b0


	//   ....[1]....
        /*0050*/ 	.word	0x000012c0


	//   ....[2]....
        /*0054*/ 	.word	0x000012f0


	//   ....[3]....
        /*0058*/ 	.word	0x00001300


	//   ....[4]....
        /*005c*/ 	.word	0x00001330


	//   ....[5]....
        /*0060*/ 	.word	0x00001350


	//   ....[6]....
        /*0064*/ 	.word	0x000013b0


	//   ....[7]....
        /*0068*/ 	.word	0x000013c0


	//----- nvinfo : EIATTR_EXIT_INSTR_OFFSETS
	.align		4
.L_374:
        /*006c*/ 	.byte	0x04, 0x1c
        /*006e*/ 	.short	(.L_376 - .L_375)


	//   ....[0]....
.L_375:
        /*0070*/ 	.word	0x000001c0


	//   ....[1]....
        /*0074*/ 	.word	0x00001980


	//   ....[2]....
        /*0078*/ 	.word	0x00001a00


	//----- nvinfo : EIATTR_MAX_THREADS
	.align		4
.L_376:
        /*007c*/ 	.byte	0x04, 0x05
        /*007e*/ 	.short	(.L_378 - .L_377)
.L_377:
        /*0080*/ 	.word	0x00000100
        /*0084*/ 	.word	0x00000001
        /*0088*/ 	.word	0x00000001


	//----- nvinfo : EIATTR_CRS_STACK_SIZE
	.align		4
.L_378:
        /*008c*/ 	.byte	0x04, 0x1e
        /*008e*/ 	.short	(.L_380 - .L_379)
.L_379:
        /*0090*/ 	.word	0x00000000


	//----- nvinfo : EIATTR_CBANK_PARAM_SIZE
	.align		4
.L_380:
        /*0094*/ 	.byte	0x03, 0x19
        /*0096*/ 	.short	0x00f0


	//----- nvinfo : EIATTR_PARAM_CBANK
	.align		4
        /*0098*/ 	.byte	0x04, 0x0a
        /*009a*/ 	.short	(.L_382 - .L_381)
	.align		4
.L_381:
        /*009c*/ 	.word	index@(.nv.constant0._ZN7cutlass13device_kernelIN5flash22FlashAttnBwdPreprocessIN4cute5tupleIJNS3_1CILi32EEENS5_ILi256EEEEEENS_6half_tEfNS_4arch4Sm80ELb1ELb1EEEEEvNT_6ParamsE)
        /*00a0*/ 	.short	0x0210
        /*00a2*/ 	.short	0x00f0


	//----- nvinfo : EIATTR_SW_WAR
	.align		4
.L_382:
        /*00a4*/ 	.byte	0x04, 0x36
        /*00a6*/ 	.short	(.L_384 - .L_383)
.L_383:
        /*00a8*/ 	.word	0x00000008
.L_384:


//--------------------- .nv.info._ZN7cutlass13device_kernelIN5flash19enable_sm80_to_sm89INS1_16FlashAttnBwdSm80INS1_25CollectiveMainloopBwdSm80ILi1ELi1EN4cute5tupleIJNS5_1CILi64EEES8_NS7_ILi256EEEEEENS_6half_tEfNS_4arch4Sm80ELb0ELb0ELb0ELb0ELb0ELb0ELb0ELb0ELi2ELi4ELi2ELi2ELb0EEENS1_21CollectiveEpilogueBwdISA_SB_SD_Li256ELb0ELb0ELi4EEENS1_19SingleTileSchedulerILb0ELb0ELb0ELi64EEEEEEEEEvNT_6ParamsE --------------------------
	.section	.nv.info._ZN7cutlass13device_kernelIN5flash19enable_sm80_to_sm89INS1_16FlashAttnBwdSm80INS1_25CollectiveMainloopBwdSm80ILi1ELi1EN4cute5tupleIJNS5_1CILi64EEES8_NS7_ILi256EEEEEENS_6half_tEfNS_4arch4Sm80ELb0ELb0ELb0ELb0ELb0ELb0ELb0ELb0ELi2ELi4ELi2ELi2ELb0EEENS1_21CollectiveEpilogueBwdISA_SB_SD_Li256ELb0ELb0ELi4EEENS1_19SingleTileSchedulerILb0ELb0ELb0ELi64EEEEEEEEEvNT_6ParamsE,"",@"SHT_CUDA_INFO"
	.sectionflags	@""
	.align	4


	//----- nvinfo : EIATTR_CUDA_API_VERSION
	.align		4
        /*0000*/ 	.byte	0x04, 0x37
        /*0002*/ 	.short	(.L_386 - .L_385)
.L_385:
        /*0004*/ 	.word	0x00000082


	//----- nvinfo : EIATTR_KPARAM_INFO
	.align		4
.L_386:
        /*0008*/ 	.byte	0x04, 0x17
        /*000a*/ 	.short	(.L_388 - .L_387)
.L_387:
        /*000c*/ 	.word	0x00000000
        /*0010*/ 	.short	0x0000
        /*0012*/ 	.short	0x0000
        /*0014*/ 	.byte	0x00, 0xf0, 0xc1, 0x09


	//----- nvinfo : EIATTR_SPARSE_MMA_MASK
	.align		4
.L_388:
        /*0018*/ 	.byte	0x03, 0x50
        /*001a*/ 	.short	0x0000


	//----- nvinfo : EIATTR_MAXREG_COUNT
	.align		4
        /*001c*/ 	.byte	0x03, 0x1b
        /*001e*/ 	.short	0x00ff


	//----- nvinfo : EIATTR_MERCURY_ISA_VERSION
	.align		4
        /*0020*/ 	.byte	0x03, 0x5f
        /*0022*/ 	.short	0x0101


	//----- nvinfo : EIATTR_EXIT_INSTR_OFFSETS
	.align		4
        /*0024*/ 	.byte	0x04, 0x1c
        /*0026*/ 	.short	(.L_390 - .L_389)


	//   ....[0]....
.L_389:
        /*0028*/ 	.word	0x00000010


	//----- nvinfo : EIATTR_MAX_THREADS
	.align		4
.L_390:
        /*002c*/ 	.byte	0x04, 0x05
        /*002e*/ 	.short	(.L_392 - .L_391)
.L_391:
        /*0030*/ 	.word	0x00000100
        /*0034*/ 	.word	0x00000001
        /*0038*/ 	.word	0x00000001


	//----- nvinfo : EIATTR_CBANK_PARAM_SIZE
	.align		4
.L_392:
        /*003c*/ 	.byte	0x03, 0x19
        /*003e*/ 	.short	0x0270


	//----- nvinfo : EIATTR_PARAM_CBANK
	.align		4
        /*0040*/ 	.byte	0x04, 0x0a
        /*0042*/ 	.short	(.L_394 - .L_393)
	.align		4
.L_393:
        /*0044*/ 	.word	index@(.nv.constant0._ZN7cutlass13device_kernelIN5flash19enable_sm80_to_sm89INS1_16FlashAttnBwdSm80INS1_25CollectiveMainloopBwdSm80ILi1ELi1EN4cute5tupleIJNS5_1CILi64EEES8_NS7_ILi256EEEEEENS_6half_tEfNS_4arch4Sm80ELb0ELb0ELb0ELb0ELb0ELb0ELb0ELb0ELi2ELi4ELi2ELi2ELb0EEENS1_21CollectiveEpilogueBwdISA_SB_SD_Li256ELb0ELb0ELi4EEENS1_19SingleTileSchedulerILb0ELb0ELb0ELi64EEEEEEEEEvNT_6ParamsE)
        /*0048*/ 	.short	0x0210
        /*004a*/ 	.short	0x0270


	//----- nvinfo : EIATTR_SW_WAR
	.align		4
.L_394:
        /*004c*/ 	.byte	0x04, 0x36
        /*004e*/ 	.short	(.L_396 - .L_395)
.L_395:
        /*0050*/ 	.word	0x00000008
.L_396:


//--------------------- .nv.info._ZN7cutlass13device_kernelIN5flash19enable_sm80_to_sm89INS1_16FlashAttnBwdSm80INS1_25CollectiveMainloopBwdSm80ILi1ELi1EN4cute5tupleIJNS5_1CILi64EEES8_NS7_ILi256EEEEEENS_6half_tEfNS_4arch4Sm80ELb0ELb0ELb0ELb0ELb0ELb0ELb0ELb0ELi2ELi4ELi2ELi2ELb0EEENS1_24CollectiveEpilogueBwdGQAISA_fSD_Li256ELb0ELb0EEENS1_19SingleTileSchedulerILb0ELb0ELb0ELi64EEEEEEEEEvNT_6ParamsE --------------------------
	.section	.nv.info._ZN7cutlass13device_kernelIN5flash19enable_sm80_to_sm89INS1_16FlashAttnBwdSm80INS1_25CollectiveMainloopBwdSm80ILi1ELi1EN4cute5tupleIJNS5_1CILi64EEES8_NS7_ILi256EEEEEENS_6half_tEfNS_4arch4Sm80ELb0ELb0ELb0ELb0ELb0ELb0ELb0ELb0ELi2ELi4ELi2ELi2ELb0EEENS1_24CollectiveEpilogueBwdGQAISA_fSD_Li256ELb0ELb0EEENS1_19SingleTileSchedulerILb0ELb0ELb0ELi64EEEEEEEEEvNT_6ParamsE,"",@"SHT_CUDA_INFO"
	.sectionflags	@""
	.align	4


	//----- nvinfo : EIATTR_CUDA_API_VERSION
	.align		4
        /*0000*/ 	.byte	0x04, 0x37
        /*0002*/ 	.short	(.L_398 - .L_397)
.L_397:
        /*0004*/ 	.word	0x00000082


	//----- nvinfo : EIATTR_KPARAM_INFO
	.align		4
.L_398:
        /*0008*/ 	.byte	0x04, 0x17
        /*000a*/ 	.short	(.L_400 - .L_399)
.L_399:
        /*000c*/ 	.word	0x00000000
        /*0010*/ 	.short	0x0000
        /*0012*/ 	.short	0x0000
        /*0014*/ 	.byte	0x00, 0xf0, 0xe1, 0x09


	//----- nvinfo : EIATTR_SPARSE_MMA_MASK
	.align		4
.L_400:
        /*0018*/ 	.byte	0x03, 0x50
        /*001a*/ 	.short	0x0000


	//----- nvinfo : EIATTR_MAXREG_COUNT
	.align		4
        /*001c*/ 	.byte	0x03, 0x1b
        /*001e*/ 	.short	0x00ff


	//----- nvinfo : EIATTR_MERCURY_ISA_VERSION
	.align		4
        /*0020*/ 	.byte	0x03, 0x5f
        /*0022*/ 	.short	0x0101


	//----- nvinfo : EIATTR_EXIT_INSTR_OFFSETS
	.align		4
        /*0024*/ 	.byte	0x04, 0x1c
        /*0026*/ 	.short	(.L_402 - .L_401)


	//   ....[0]....
.L_401:
        /*0028*/ 	.word	0x00000010


	//----- nvinfo : EIATTR_MAX_THREADS
	.align		4
.L_402:
        /*002c*/ 	.byte	0x04, 0x05
        /*002e*/ 	.short	(.L_404 - .L_403)
.L_403:
        /*0030*/ 	.word	0x00000100
        /*0034*/ 	.word	0x00000001
        /*0038*/ 	.word	0x00000001


	//----- nvinfo : EIATTR_CBANK_PARAM_SIZE
	.align		4
.L_404:
        /*003c*/ 	.byte	0x03, 0x19
        /*003e*/ 	.short	0x0278


	//----- nvinfo : EIATTR_PARAM_CBANK
	.align		4
        /*0040*/ 	.byte	0x04, 0x0a
        /*0042*/ 	.short	(.L_406 - .L_405)
	.align		4
.L_405:
        /*0044*/ 	.word	index@(.nv.constant0._ZN7cutlass13device_kernelIN5flash19enable_sm80_to_sm89INS1_16FlashAttnBwdSm80INS1_25CollectiveMainloopBwdSm80ILi1ELi1EN4cute5tupleIJNS5_1CILi64EEES8_NS7_ILi256EEEEEENS_6half_tEfNS_4arch4Sm80ELb0ELb0ELb0ELb0ELb0ELb0ELb0ELb0ELi2ELi4ELi2ELi2ELb0EEENS1_24CollectiveEpilogueBwdGQAISA_fSD_Li256ELb0ELb0EEENS1_19SingleTileSchedulerILb0ELb0ELb0ELi64EEEEEEEEEvNT_6ParamsE)
        /*0048*/ 	.short	0x0210
        /*004a*/ 	.short	0x0278


	//----- nvinfo : EIATTR_SW_WAR
	.align		4
.L_406:
        /*004c*/ 	.byte	0x04, 0x36
        /*004e*/ 	.short	(.L_408 - .L_407)
.L_407:
        /*0050*/ 	.word	0x00000008
.L_408:


//--------------------- .nv.info._ZN7cutlass13device_kernelIN5flash19enable_sm80_to_sm89INS1_16FlashAttnBwdSm80INS1_25CollectiveMainloopBwdSm80ILi1ELi1EN4cute5tupleIJNS5_1CILi64EEES8_NS7_ILi256EEEEEENS_6half_tEfNS_4arch4Sm80ELb0ELb0ELb0ELb1ELb0ELb0ELb0ELb0ELi2ELi4ELi2ELi2ELb0EEENS1_21CollectiveEpilogueBwdISA_SB_SD_Li256ELb1ELb0ELi4EEENS1_19SingleTileSchedulerILb1ELb0ELb0ELi64EEEEEEEEEvNT_6ParamsE --------------------------
	.section	.nv.info._ZN7cutlass13device_kernelIN5flash19enable_sm80_to_sm89INS1_16FlashAttnBwdSm80INS1_25CollectiveMainloopBwdSm80ILi1ELi1EN4cute5tupleIJNS5_1CILi64EEES8_NS7_ILi256EEEEEENS_6half_tEfNS_4arch4Sm80ELb0ELb0ELb0ELb1ELb0ELb0ELb0ELb0ELi2ELi4ELi2ELi2ELb0EEENS1_21CollectiveEpilogueBwdISA_SB_SD_Li256ELb1ELb0ELi4EEENS1_19SingleTileSchedulerILb1ELb0ELb0ELi64EEEEEEEEEvNT_6ParamsE,"",@"SHT_CUDA_INFO"
	.sectionflags	@""
	.align	4


	//----- nvinfo : EIATTR_CUDA_API_VERSION
	.align		4
        /*0000*/ 	.byte	0x04, 0x37
        /*0002*/ 	.short	(.L_410 - .L_409)
.L_409:
        /*0004*/ 	.word	0x00000082


	//----- nvinfo : EIATTR_KPARAM_INFO
	.align		4
.L_410:
        /*0008*/ 	.byte	0x04, 0x17
        /*000a*/ 	.short	(.L_412 - .L_411)
.L_411:
        /*000c*/ 	.word	0x00000000
        /*0010*/ 	.short	0x0000
        /*0012*/ 	.short	0x0000
        /*0014*/ 	.byte	0x00, 0xf0, 0xc1, 0x09


	//----- nvinfo : EIATTR_SPARSE_MMA_MASK
	.align		4
.L_412:
        /*0018*/ 	.byte	0x03, 0x50
        /*001a*/ 	.short	0x0000


	//----- nvinfo : EIATTR_MAXREG_COUNT
	.align		4
        /*001c*/ 	.byte	0x03, 0x1b
        /*001e*/ 	.short	0x00ff


	//----- nvinfo : EIATTR_MERCURY_ISA_VERSION
	.align		4
        /*0020*/ 	.byte	0x03, 0x5f
        /*0022*/ 	.short	0x0101


	//----- nvinfo : EIATTR_EXIT_INSTR_OFFSETS
	.align		4
        /*0024*/ 	.byte	0x04, 0x1c
        /*0026*/ 	.short	(.L_414 - .L_413)


	//   ....[0]....
.L_413:
        /*0028*/ 	.word	0x00000010


	//----- nvinfo : EIATTR_MAX_THREADS
	.align		4
.L_414:
        /*002c*/ 	.byte	0x04, 0x05
        /*002e*/ 	.short	(.L_416 - .L_415)
.L_415:
        /*0030*/ 	.word	0x00000100
        /*0034*/ 	.word	0x00000001
        /*0038*/ 	.word	0x00000001


	//----- nvinfo : EIATTR_CBANK_PARAM_SIZE
	.align		4
.L_416:
        /*003c*/ 	.byte	0x03, 0x19
        /*003e*/ 	.short	0x0270


	//----- nvinfo : EIATTR_PARAM_CBANK
	.align		4
        /*0040*/ 	.byte	0x04, 0x0a
        /*0042*/ 	.short	(.L_418 - .L_417)
	.align		4
.L_417:
        /*0044*/ 	.word	index@(.nv.constant0._ZN7cutlass13device_kernelIN5flash19enable_sm80_to_sm89INS1_16FlashAttnBwdSm80INS1_25CollectiveMainloopBwdSm80ILi1ELi1EN4cute5tupleIJNS5_1CILi64EEES8_NS7_ILi256EEEEEENS_6half_tEfNS_4arch4Sm80ELb0ELb0ELb0ELb1ELb0ELb0ELb0ELb0ELi2ELi4ELi2ELi2ELb0EEENS1_21CollectiveEpilogueBwdISA_SB_SD_Li256ELb1ELb0ELi4EEENS1_19SingleTileSchedulerILb1ELb0ELb0ELi64EEEEEEEEEvNT_6ParamsE)
        /*0048*/ 	.short	0x0210
        /*004a*/ 	.short	0x0270


	//----- nvinfo : EIATTR_SW_WAR
	.align		4
.L_418:
        /*004c*/ 	.byte	0x04, 0x36
        /*004e*/ 	.short	(.L_420 - .L_419)
.L_419:
        /*0050*/ 	.word	0x00000008
.L_420:


//--------------------- .nv.info._ZN7cutlass13device_kernelIN5flash19enable_sm80_to_sm89INS1_16FlashAttnBwdSm80INS1_25CollectiveMainloopBwdSm80ILi1ELi1EN4cute5tupleIJNS5_1CILi64EEES8_NS7_ILi256EEEEEENS_6half_tEfNS_4arch4Sm80ELb0ELb0ELb0ELb1ELb0ELb0ELb0ELb0ELi2ELi4ELi2ELi2ELb0EEENS1_24CollectiveEpilogueBwdGQAISA_fSD_Li256ELb1ELb0EEENS1_19SingleTileSchedulerILb1ELb0ELb0ELi64EEEEEEEEEvNT_6ParamsE --------------------------
	.section	.nv.info._ZN7cutlass13device_kernelIN5flash19enable_sm80_to_sm89INS1_16FlashAttnBwdSm80INS1_25CollectiveMainloopBwdSm80ILi1ELi1EN4cute5tupleIJNS5_1CILi64EEES8_NS7_ILi256EEEEEENS_6half_tEfNS_4arch4Sm80ELb0ELb0ELb0ELb1ELb0ELb0ELb0ELb0ELi2ELi4ELi2ELi2ELb0EEENS1_24CollectiveEpilogueBwdGQAISA_fSD_Li256ELb1ELb0EEENS1_19SingleTileSchedulerILb1ELb0ELb0ELi64EEEEEEEEEvNT_6ParamsE,"",@"SHT_CUDA_INFO"
	.sectionflags	@""
	.align	4


	//----- nvinfo : EIATTR_CUDA_API_VERSION
	.align		4
        /*0000*/ 	.byte	0x04, 0x37
        /*0002*/ 	.short	(.L_422 - .L_421)
.L_421:
        /*0004*/ 	.word	0x00000082


	//----- nvinfo : EIATTR_KPARAM_INFO
	.align		4
.L_422:
        /*0008*/ 	.byte	0x04, 0x17
        /*000a*/ 	.short	(.L_424 - .L_423)
.L_423:
        /*000c*/ 	.word	0x00000000
        /*0010*/ 	.short	0x0000
        /*0012*/ 	.short	0x0000
        /*0014*/ 	.byte	0x00, 0xf0, 0xe1, 0x09


	//----- nvinfo : EIATTR_SPARSE_MMA_MASK
	.align		4
.L_424:
        /*0018*/ 	.byte	0x03, 0x50
        /*001a*/ 	.short	0x0000


	//----- nvinfo : EIATTR_MAXREG_COUNT
	.align		4
        /*001c*/ 	.byte	0x03, 0x1b
        /*001e*/ 	.short	0x00ff


	//----- nvinfo : EIATTR_MERCURY_ISA_VERSION
	.align		4
        /*0020*/ 	.byte	0x03, 0x5f
        /*0022*/ 	.short	0x0101


	//----- nvinfo : EIATTR_EXIT_INSTR_OFFSETS
	.align		4
        /*0024*/ 	.byte	0x04, 0x1c
        /*0026*/ 	.short	(.L_426 - .L_425)


	//   ....[0]....
.L_425:
        /*0028*/ 	.word	0x00000010


	//----- nvinfo : EIATTR_MAX_THREADS
	.align		4
.L_426:
        /*002c*/ 	.byte	0x04, 0x05
        /*002e*/ 	.short	(.L_428 - .L_427)
.L_427:
        /*0030*/ 	.word	0x00000100
        /*0034*/ 	.word	0x00000001
        /*0038*/ 	.word	0x00000001


	//----- nvinfo : EIATTR_CBANK_PARAM_SIZE
	.align		4
.L_428:
        /*003c*/ 	.byte	0x03, 0x19
        /*003e*/ 	.short	0x0278


	//----- nvinfo : EIATTR_PARAM_CBANK
	.align		4
        /*0040*/ 	.byte	0x04, 0x0a
        /*0042*/ 	.short	(.L_430 - .L_429)
	.align		4
.L_429:
        /*0044*/ 	.word	index@(.nv.constant0._ZN7cutlass13device_kernelIN5flash19enable_sm80_to_sm89INS1_16FlashAttnBwdSm80INS1_25CollectiveMainloopBwdSm80ILi1ELi1EN4cute5tupleIJNS5_1CILi64EEES8_NS7_ILi256EEEEEENS_6half_tEfNS_4arch4Sm80ELb0ELb0ELb0ELb1ELb0ELb0ELb0ELb0ELi2ELi4ELi2ELi2ELb0EEENS1_24CollectiveEpilogueBwdGQAISA_fSD_Li256ELb1ELb0EEENS1_19SingleTileSchedulerILb1ELb0ELb0ELi64EEEEEEEEEvNT_6ParamsE)
        /*0048*/ 	.short	0x0210
        /*004a*/ 	.short	0x0278


	//----- nvinfo : EIATTR_SW_WAR
	.align		4
.L_430:
        /*004c*/ 	.byte	0x04, 0x36
        /*004e*/ 	.short	(.L_432 - .L_431)
.L_431:
        /*0050*/ 	.word	0x00000008
.L_432:


//--------------------- .nv.info._ZN7cutlass13device_kernelIN5flash19enable_sm80_to_sm89INS1_16FlashAttnBwdSm80INS1_25CollectiveMainloopBwdSm80ILi1ELi1EN4cute5tupleIJNS5_1CILi64EEES8_NS7_ILi256EEEEEENS_6half_tEfNS_4arch4Sm80ELb0ELb1ELb0ELb0ELb0ELb0ELb0ELb0ELi2ELi4ELi2ELi2ELb0EEENS1_21CollectiveEpilogueBwdISA_SB_SD_Li256ELb0ELb0ELi4EEENS1_19SingleTileSchedulerILb0ELb0ELb0ELi64EEEEEEEEEvNT_6ParamsE --------------------------
	.section	.nv.info._ZN7cutlass13device_kernelIN5flash19enable_sm80_to_sm89INS1_16FlashAttnBwdSm80INS1_25CollectiveMainloopBwdSm80ILi1ELi1EN4cute5tupleIJNS5_1CILi64EEES8_NS7_ILi256EEEEEENS_6half_tEfNS_4arch4Sm80ELb0ELb1ELb0ELb0ELb0ELb0ELb0ELb0ELi2ELi4ELi2ELi2ELb0EEENS1_21CollectiveEpilogueBwdISA_SB_SD_Li256ELb0ELb0ELi4EEENS1_19SingleTileSchedulerILb0ELb0ELb0ELi64EEEEEEEEEvNT_6ParamsE,"",@"SHT_CUDA_INFO"
	.sectionflags	@""
	.align	4


	//----- nvinfo : EIATTR_CUDA_API_VERSION
	.align		4
        /*0000*/ 	.byte	0x04, 0x37
        /*0002*/ 	.short	(.L_434 - .L_433)
.L_433:
        /*0004*/ 	.word	0x00000082


	//----- nvinfo : EIATTR_KPARAM_INFO
	.align		4
.L_434:
        /*0008*/ 	.byte	0x04, 0x17
        /*000a*/ 	.short	(.L_436 - .L_435)
.L_435:
        /*000c*/ 	.word	0x00000000
        /*0010*/ 	.short	0x0000
        /*0012*/ 	.short	0x0000
        /*0014*/ 	.byte	0x00, 0xf0, 0xc1, 0x09


	//----- nvinfo : EIATTR_SPARSE_MMA_MASK
	.align		4
.L_436:
        /*0018*/ 	.byte	0x03, 0x50
        /*001a*/ 	.short	0x0000


	//----- nvinfo : EIATTR_MAXREG_COUNT
	.align		4
        /*001c*/ 	.byte	0x03, 0x1b
        /*001e*/ 	.short	0x00ff


	//----- nvinfo : EIATTR_MERCURY_ISA_VERSION
	.align		4
        /*0020*/ 	.byte	0x03, 0x5f
        /*0022*/ 	.short	0x0101


	//----- nvinfo : EIATTR_EXIT_INSTR_OFFSETS
	.align		4
        /*0024*/ 	.byte	0x04, 0x1c
        /*0026*/ 	.short	(.L_438 - .L_437)


	//   ....[0]....
.L_437:
        /*0028*/ 	.word	0x00000010


	//----- nvinfo : EIATTR_MAX_THREADS
	.align		4
.L_438:
        /*002c*/ 	.byte	0x04, 0x05
        /*002e*/ 	.short	(.L_440 - .L_439)
.L_439:
        /*0030*/ 	.word	0x00000100
        /*0034*/ 	.word	0x00000001
        /*0038*/ 	.word	0x00000001


	//----- nvinfo : EIATTR_CBANK_PARAM_SIZE
	.align		4
.L_440:
        /*003c*/ 	.byte	0x03, 0x19
        /*003e*/ 	.short	0x0270


	//----- nvinfo : EIATTR_PARAM_CBANK
	.align		4
        /*0040*/ 	.byte	0x04, 0x0a
        /*0042*/ 	.short	(.L_442 - .L_441)
	.align		4
.L_441:
        /*0044*/ 	.word	index@(.nv.constant0._ZN7cutlass13device_kernelIN5flash19enable_sm80_to_sm89INS1_16FlashAttnBwdSm80INS1_25CollectiveMainloopBwdSm80ILi1ELi1EN4cute5tupleIJNS5_1CILi64EEES8_NS7_ILi256EEEEEENS_6half_tEfNS_4arch4Sm80ELb0ELb1ELb0ELb0ELb0ELb0ELb0ELb0ELi2ELi4ELi2ELi2ELb0EEENS1_21CollectiveEpilogueBwdISA_SB_SD_Li256ELb0ELb0ELi4EEENS1_19SingleTileSchedulerILb0ELb0ELb0ELi64EEEEEEEEEvNT_6ParamsE)
        /*0048*/ 	.short	0x0210
        /*004a*/ 	.short	0x0270


	//----- nvinfo : EIATTR_SW_WAR
	.align		4
.L_442:
        /*004c*/ 	.byte	0x04, 0x36
        /*004e*/ 	.short	(.L_444 - .L_443)
.L_443:
        /*0050*/ 	.word	0x00000008
.L_444:


//--------------------- .nv.info._ZN7cutlass13device_kernelIN5flash19enable_sm80_to_sm89INS1_16FlashAttnBwdSm80INS1_25CollectiveMainloopBwdSm80ILi1ELi1EN4cute5tupleIJNS5_1CILi64EEES8_NS7_ILi256EEEEEENS_6half_tEfNS_4arch4Sm80ELb0ELb1ELb0ELb0ELb0ELb0ELb0ELb0ELi2ELi4ELi2ELi2ELb0EEENS1_24CollectiveEpilogueBwdGQAISA_fSD_Li256ELb0ELb0EEENS1_19SingleTileSchedulerILb0ELb0ELb0ELi64EEEEEEEEEvNT_6ParamsE --------------------------
	.section	.nv.info._ZN7cutlass13device_kernelIN5flash19enable_sm80_to_sm89INS1_16FlashAttnBwdSm80INS1_25CollectiveMainloopBwdSm80ILi1ELi1EN4cute5tupleIJNS5_1CILi64EEES8_NS7_ILi256EEEEEENS_6half_tEfNS_4arch4Sm80ELb0ELb1ELb0ELb0ELb0ELb0ELb0ELb0ELi2ELi4ELi2ELi2ELb0EEENS1_24CollectiveEpilogueBwdGQAISA_fSD_Li256ELb0ELb0EEENS1_19SingleTileSchedulerILb0ELb0ELb0ELi64EEEEEEEEEvNT_6ParamsE,"",@"SHT_CUDA_INFO"
	.sectionflags	@""
	.align	4


	//----- nvinfo : EIATTR_CUDA_API_VERSION
	.align		4
        /*0000*/ 	.byte	0x04, 0x37
        /*0002*/ 	.short	(.L_446 - .L_445)
.L_445:
        /*0004*/ 	.word	0x00000082


	//----- nvinfo : EIATTR_KPARAM_INFO
	.align		4
.L_446:
        /*0008*/ 	.byte	0x04, 0x17
        /*000a*/ 	.short	(.L_448 - .L_447)
.L_447:
        /*000c*/ 	.word	0x00000000
        /*0010*/ 	.short	0x0000
        /*0012*/ 	.short	0x0000
        /*0014*/ 	.byte	0x00, 0xf0, 0xe1, 0x09


	//----- nvinfo : EIATTR_SPARSE_MMA_MASK
	.align		4
.L_448:
        /*0018*/ 	.byte	0x03, 0x50
        /*001a*/ 	.short	0x0000


	//----- nvinfo : EIATTR_MAXREG_COUNT
	.align		4
        /*001c*/ 	.byte	0x03, 0x1b
        /*001e*/ 	.short	0x00ff


	//----- nvinfo : EIATTR_MERCURY_ISA_VERSION
	.align		4
        /*0020*/ 	.byte	0x03, 0x5f
        /*0022*/ 	.short	0x0101


	//----- nvinfo : EIATTR_EXIT_INSTR_OFFSETS
	.align		4
        /*0024*/ 	.byte	0x04, 0x1c
        /*0026*/ 	.short	(.L_450 - .L_449)


	//   ....[0]....
.L_449:
        /*0028*/ 	.word	0x00000010


	//----- nvinfo : EIATTR_MAX_THREADS
	.align		4
.L_450:
        /*002c*/ 	.byte	0x04, 0x05
        /*002e*/ 	.short	(.L_452 - .L_451)
.L_451:
        /*0030*/ 	.word	0x00000100
        /*0034*/ 	.word	0x00000001
        /*0038*/ 	.word	0x00000001


	//----- nvinfo : EIATTR_CBANK_PARAM_SIZE
	.align		4
.L_452:
        /*003c*/ 	.byte	0x03, 0x19
        /*003e*/ 	.short	0x0278


	//----- nvinfo : EIATTR_PARAM_CBANK
	.align		4
        /*0040*/ 	.byte	0x04, 0x0a
        /*0042*/ 	.short	(.L_454 - .L_453)
	.align		4
.L_453:
        /*0044*/ 	.word	index@(.nv.constant0._ZN7cutlass13device_kernelIN5flash19enable_sm80_to_sm89INS1_16FlashAttnBwdSm80INS1_25CollectiveMainloopBwdSm80ILi1ELi1EN4cute5tupleIJNS5_1CILi64EEES8_NS7_ILi256EEEEEENS_6half_tEfNS_4arch4Sm80ELb0ELb1ELb0ELb0ELb0ELb0ELb0ELb0ELi2ELi4ELi2ELi2ELb0EEENS1_24CollectiveEpilogueBwdGQAISA_fSD_Li256ELb0ELb0EEENS1_19SingleTileSchedulerILb0ELb0ELb0ELi64EEEEEEEEEvNT_6ParamsE)
        /*0048*/ 	.short	0x0210
        /*004a*/ 	.short	0x0278


	//----- nvinfo : EIATTR_SW_WAR
	.align		4
.L_454:
        /*004c*/ 	.byte	0x04, 0x36
        /*004e*/ 	.short	(.L_456 - .L_455)
.L_455:
        /*0050*/ 	.word	0x00000008
.L_456:


//--------------------- .nv.info._ZN7cutlass13device_kernelIN5flash19enable_sm80_to_sm89INS1_16FlashAttnBwdSm80INS1_25CollectiveMainloopBwdSm80ILi1ELi1EN4cute5tupleIJNS5_1CILi64EEES8_NS7_ILi256EEEEEENS_6half_tEfNS_4arch4Sm80ELb0ELb1ELb0ELb1ELb0ELb0ELb0ELb0ELi2ELi4ELi2ELi2ELb0EEENS1_21CollectiveEpilogueBwdISA_SB_SD_Li256ELb1ELb0ELi4EEENS1_19SingleTileSchedulerILb1ELb0ELb0ELi64EEEEEEEEEvNT_6ParamsE --------------------------
	.section	.nv.info._ZN7cutlass13device_kernelIN5flash19enable_sm80_to_sm89INS1_16FlashAttnBwdSm80INS1_25CollectiveMainloopBwdSm80ILi1ELi1EN4cute5tupleIJNS5_1CILi64EEES8_NS7_ILi256EEEEEENS_6half_tEfNS_4arch4Sm80ELb0ELb1ELb0ELb1ELb0ELb0ELb0ELb0ELi2ELi4ELi2ELi2ELb0EEENS1_21CollectiveEpilogueBwdISA_SB_SD_Li256ELb1ELb0ELi4EEENS1_19SingleTileSchedulerILb1ELb0ELb0ELi64EEEEEEEEEvNT_6ParamsE,"",@"SHT_CUDA_INFO"
	.sectionflags	@""
	.align	4


	//----- nvinfo : EIATTR_CUDA_API_VERSION
	.align		4
        /*0000*/ 	.byte	0x04, 0x37
        /*0002*/ 	.short	(.L_458 - .L_457)
.L_457:
        /*0004*/ 	.word	0x00000082


	//----- nvinfo : EIATTR_KPARAM_INFO
	.align		4
.L_458:
        /*0008*/ 	.byte	0x04, 0x17
        /*000a*/ 	.short	(.L_460 - .L_459)
.L_459:
        /*000c*/ 	.word	0x00000000
        /*0010*/ 	.short	0x0000
        /*0012*/ 	.short	0x0000
        /*0014*/ 	.byte	0x00, 0xf0, 0xc1, 0x09


	//----- nvinfo : EIATTR_SPARSE_MMA_MASK
	.align		4
.L_460:
        /*0018*/ 	.byte	0x03, 0x50
        /*001a*/ 	.short	0x0000


	//----- nvinfo : EIATTR_MAXREG_COUNT
	.align		4
        /*001c*/ 	.byte	0x03, 0x1b
        /*001e*/ 	.short	0x00ff


	//----- nvinfo : EIATTR_MERCURY_ISA_VERSION
	.align		4
        /*0020*/ 	.byte	0x03, 0x5f
        /*0022*/ 	.short	0x0101


	//----- nvinfo : EIATTR_EXIT_INSTR_OFFSETS
	.align		4
        /*0024*/ 	.byte	0x04, 0x1c
        /*0026*/ 	.short	(.L_462 - .L_461)


	//   ....[0]....
.L_461:
        /*0028*/ 	.word	0x00000010


	//----- nvinfo : EIATTR_MAX_THREADS
	.align		4
.L_462:
        /*002c*/ 	.byte	0x04, 0x05
        /*002e*/ 	.short	(.L_464 - .L_463)
.L_463:
        /*0030*/ 	.word	0x00000100
        /*0034*/ 	.word	0x00000001
        /*0038*/ 	.word	0x00000001


	//----- nvinfo : EIATTR_CBANK_PARAM_SIZE
	.align		4
.L_464:
        /*003c*/ 	.byte	0x03, 0x19
        /*003e*/ 	.short	0x0270


	//----- nvinfo : EIATTR_PARAM_CBANK
	.align		4
        /*0040*/ 	.byte	0x04, 0x0a
        /*0042*/ 	.short	(.L_466 - .L_465)
	.align		4
.L_465:
        /*0044*/ 	.word	index@(.nv.constant0._ZN7cutlass13device_kernelIN5flash19enable_sm80_to_sm89INS1_16FlashAttnBwdSm80INS1_25CollectiveMainloopBwdSm80ILi1ELi1EN4cute5tupleIJNS5_1CILi64EEES8_NS7_ILi256EEEEEENS_6half_tEfNS_4arch4Sm80ELb0ELb1ELb0ELb1ELb0ELb0ELb0ELb0ELi2ELi4ELi2ELi2ELb0EEENS1_21CollectiveEpilogueBwdISA_SB_SD_Li256ELb1ELb0ELi4EEENS1_19SingleTileSchedulerILb1ELb0ELb0ELi64EEEEEEEEEvNT_6ParamsE)
        /*0048*/ 	.short	0x0210
        /*004a*/ 	.short	0x0270


	//----- nvinfo : EIATTR_SW_WAR
	.align		4
.L_466:
        /*004c*/ 	.byte	0x04, 0x36
        /*004e*/ 	.short	(.L_468 - .L_467)
.L_467:
        /*0050*/ 	.word	0x00000008
.L_468:


//--------------------- .nv.info._ZN7cutlass13device_kernelIN5flash19enable_sm80_to_sm89INS1_16FlashAttnBwdSm80INS1_25CollectiveMainloopBwdSm80ILi1ELi1EN4cute5tupleIJNS5_1CILi64EEES8_NS7_ILi256EEEEEENS_6half_tEfNS_4arch4Sm80ELb0ELb1ELb0ELb1ELb0ELb0ELb0ELb0ELi2ELi4ELi2ELi2ELb0EEENS1_24CollectiveEpilogueBwdGQAISA_fSD_Li256ELb1ELb0EEENS1_19SingleTileSchedulerILb1ELb0ELb0ELi64EEEEEEEEEvNT_6ParamsE --------------------------
	.section	.nv.info._ZN7cutlass13device_kernelIN5flash19enable_sm80_to_sm89INS1_16FlashAttnBwdSm80INS1_25CollectiveMainloopBwdSm80ILi1ELi1EN4cute5tupleIJNS5_1CILi64EEES8_NS7_ILi256EEEEEENS_6half_tEfNS_4arch4Sm80ELb0ELb1ELb0ELb1ELb0ELb0ELb0ELb0ELi2ELi4ELi2ELi2ELb0EEENS1_24CollectiveEpilogueBwdGQAISA_fSD_Li256ELb1ELb0EEENS1_19SingleTileSchedulerILb1ELb0ELb0ELi64EEEEEEEEEvNT_6ParamsE,"",@"SHT_CUDA_INFO"
	.sectionflags	@""
	.align	4


	//----- nvinfo : EIATTR_CUDA_API_VERSION
	.align		4
        /*0000*/ 	.byte	0x04, 0x37
        /*0002*/ 	.short	(.L_470 - .L_469)
.L_469:
        /*0004*/ 	.word	0x00000082


	//----- nvinfo : EIATTR_KPARAM_INFO
	.align		4
.L_470:
        /*0008*/ 	.byte	0x04, 0x17
        /*000a*/ 	.short	(.L_472 - .L_471)
.L_471:
        /*000c*/ 	.word	0x00000000
        /*0010*/ 	.short	0x0000
        /*0012*/ 	.short	0x0000
        /*0014*/ 	.byte	0x00, 0xf0, 0xe1, 0x09


	//----- nvinfo : EIATTR_SPARSE_MMA_MASK
	.align		4
.L_472:
        /*0018*/ 	.byte	0x03, 0x50
        /*001a*/ 	.short	0x0000


	//----- nvinfo : EIATTR_MAXREG_COUNT
	.align		4
        /*001c*/ 	.byte	0x03, 0x1b
        /*001e*/ 	.short	0x00ff


	//----- nvinfo : EIATTR_MERCURY_ISA_VERSION
	.align		4
        /*0020*/ 	.byte	0x03, 0x5f
        /*0022*/ 	.short	0x0101


	//----- nvinfo : EIATTR_EXIT_INSTR_OFFSETS
	.align		4
        /*0024*/ 	.byte	0x04, 0x1c
        /*0026*/ 	.short	(.L_474 - .L_473)


	//   ....[0]....
.L_473:
        /*0028*/ 	.word	0x00000010


	//----- nvinfo : EIATTR_MAX_THREADS
	.align		4
.L_474:
        /*002c*/ 	.byte	0x04, 0x05
        /*002e*/ 	.short	(.L_476 - .L_475)
.L_475:
        /*0030*/ 	.word	0x00000100
        /*0034*/ 	.word	0x00000001
        /*0038*/ 	.word	0x00000001


	//----- nvinfo : EIATTR_CBANK_PARAM_SIZE
	.align		4
.L_476:
        /*003c*/ 	.byte	0x03, 0x19
        /*003e*/ 	.short	0x0278


	//----- nvinfo : EIATTR_PARAM_CBANK
	.align		4
        /*0040*/ 	.byte	0x04, 0x0a
        /*0042*/ 	.short	(.L_478 - .L_477)
	.align		4
.L_477:
        /*0044*/ 	.word	index@(.nv.constant0._ZN7cutlass13device_kernelIN5flash19enable_sm80_to_sm89INS1_16FlashAttnBwdSm80INS1_25CollectiveMainloopBwdSm80ILi1ELi1EN4cute5tupleIJNS5_1CILi64EEES8_NS7_ILi256EEEEEENS_6half_tEfNS_4arch4Sm80ELb0ELb1ELb0ELb1ELb0ELb0ELb0ELb0ELi2ELi4ELi2ELi2ELb0EEENS1_24CollectiveEpilogueBwdGQAISA_fSD_Li256ELb1ELb0EEENS1_19SingleTileSchedulerILb1ELb0ELb0ELi64EEEEEEEEEvNT_6ParamsE)
        /*0048*/ 	.short	0x0210
        /*004a*/ 	.short	0x0278


	//----- nvinfo : EIATTR_SW_WAR
	.align		4
.L_478:
        /*004c*/ 	.byte	0x04, 0x36
        /*004e*/ 	.short	(.L_480 - .L_479)
.L_479:
        /*0050*/ 	.word	0x00000008
.L_480:


//--------------------- .nv.info._ZN7cutlass13device_kernelIN5flash19enable_sm80_to_sm89INS1_16FlashAttnBwdSm80INS1_25CollectiveMainloopBwdSm80ILi1ELi1EN4cute5tupleIJNS5_1CILi64EEES8_NS7_ILi256EEEEEENS_6half_tEfNS_4arch4Sm80ELb1ELb0ELb0ELb0ELb0ELb0ELb0ELb0ELi2ELi4ELi2ELi2ELb0EEENS1_21CollectiveEpilogueBwdISA_SB_SD_Li256ELb0ELb0ELi4EEENS1_25SingleTileBwdLPTSchedulerILb0ELi64ELb0EEEEEEEEEvNT_6ParamsE --------------------------
	.section	.nv.info._ZN7cutlass13device_kernelIN5flash19enable_sm80_to_sm89INS1_16FlashAttnBwdSm80INS1_25CollectiveMainloopBwdSm80ILi1ELi1EN4cute5tupleIJNS5_1CILi64EEES8_NS7_ILi256EEEEEENS_6half_tEfNS_4arch4Sm80ELb1ELb0ELb0ELb0ELb0ELb0ELb0ELb0ELi2ELi4ELi2ELi2ELb0EEENS1_21CollectiveEpilogueBwdISA_SB_SD_Li256ELb0ELb0ELi4EEENS1_25SingleTileBwdLPTSchedulerILb0ELi64ELb0EEEEEEEEEvNT_6ParamsE,"",@"SHT_CUDA_INFO"
	.sectionflags	@""
	.align	4


	//----- nvinfo : EIATTR_CUDA_API_VERSION
	.align		4
        /*0000*/ 	.byte	0x04, 0x37
        /*0002*/ 	.short	(.L_482 - .L_481)
.L_481:
        /*0004*/ 	.word	0x00000082


	//----- nvinfo : EIATTR_KPARAM_INFO
	.align		4
.L_482:
        /*0008*/ 	.byte	0x04, 0x17
        /*000a*/ 	.short	(.L_484 - .L_483)
.L_483:
        /*000c*/ 	.word	0x00000000
        /*0010*/ 	.short	0x0000
        /*0012*/ 	.short	0x0000
        /*0014*/ 	.byte	0x00, 0xf0, 0x21, 0x0a


	//----- nvinfo : EIATTR_SPARSE_MMA_MASK
	.align		4
.L_484:
        /*0018*/ 	.byte	0x03, 0x50
        /*001a*/ 	.short	0x0000


	//----- nvinfo : EIATTR_MAXREG_COUNT
	.align		4
        /*001c*/ 	.byte	0x03, 0x1b
        /*001e*/ 	.short	0x00ff


	//----- nvinfo : EIATTR_MERCURY_ISA_VERSION
	.align		4
        /*0020*/ 	.byte	0x03, 0x5f
        /*0022*/ 	.short	0x0101


	//----- nvinfo : EIATTR_EXIT_INSTR_OFFSETS
	.align		4
        /*0024*/ 	.byte	0x04, 0x1c
        /*0026*/ 	.short	(.L_486 - .L_485)


	//   ....[0]....
.L_485:
        /*0028*/ 	.word	0x00000010


	//----- nvinfo : EIATTR_MAX_THREADS
	.align		4
.L_486:
        /*002c*/ 	.byte	0x04, 0x05
        /*002e*/ 	.short	(.L_488 - .L_487)
.L_487:
        /*0030*/ 	.word	0x00000100
        /*0034*/ 	.word	0x00000001
        /*0038*/ 	.word	0x00000001


	//----- nvinfo : EIATTR_CBANK_PARAM_SIZE
	.align		4
.L_488:
        /*003c*/ 	.byte	0x03, 0x19
        /*003e*/ 	.short	0x0288


	//----- nvinfo : EIATTR_PARAM_CBANK
	.align		4
        /*0040*/ 	.byte	0x04, 0x0a
        /*0042*/ 	.short	(.L_490 - .L_489)
	.align		4
.L_489:
        /*0044*/ 	.word	index@(.nv.constant0._ZN7cutlass13device_kernelIN5flash19enable_sm80_to_sm89INS1_16FlashAttnBwdSm80INS1_25CollectiveMainloopBwdSm80ILi1ELi1EN4cute5tupleIJNS5_1CILi64EEES8_NS7_ILi256EEEEEENS_6half_tEfNS_4arch4Sm80ELb1ELb0ELb0ELb0ELb0ELb0ELb0ELb0ELi2ELi4ELi2ELi2ELb0EEENS1_21CollectiveEpilogueBwdISA_SB_SD_Li256ELb0ELb0ELi4EEENS1_25SingleTileBwdLPTSchedulerILb0ELi64ELb0EEEEEEEEEvNT_6ParamsE)
        /*0048*/ 	.short	0x0210
        /*004a*/ 	.short	0x0288


	//----- nvinfo : EIATTR_SW_WAR
	.align		4
.L_490:
        /*004c*/ 	.byte	0x04, 0x36
        /*004e*/ 	.short	(.L_492 - .L_491)
.L_491:
        /*0050*/ 	.word	0x00000008
.L_492:


//--------------------- .nv.info._ZN7cutlass13device_kernelIN5flash19enable_sm80_to_sm89INS1_16FlashAttnBwdSm80INS1_25CollectiveMainloopBwdSm80ILi1ELi1EN4cute5tupleIJNS5_1CILi64EEES8_NS7_ILi256EEEEEENS_6half_tEfNS_4arch4Sm80ELb1ELb0ELb0ELb0ELb0ELb0ELb0ELb0ELi2ELi4ELi2ELi2ELb0EEENS1_24CollectiveEpilogueBwdGQAISA_fSD_Li256ELb0ELb0EEENS1_25SingleTileBwdLPTSchedulerILb0ELi64ELb0EEEEEEEEEvNT_6ParamsE --------------------------
	.section	.nv.info._ZN7cutlass13device_kernelIN5flash19enable_sm80_to_sm89INS1_16FlashAttnBwdSm80INS1_25CollectiveMainloopBwdSm80ILi1ELi1EN4cute5tupleIJNS5_1CILi64EEES8_NS7_ILi256EEEEEENS_6half_tEfNS_4arch4Sm80ELb1ELb0ELb0ELb0ELb0ELb0ELb0ELb0ELi2ELi4ELi2ELi2ELb0EEENS1_24CollectiveEpilogueBwdGQAISA_fSD_Li256ELb0ELb0EEENS1_25SingleTileBwdLPTSchedulerILb0ELi64ELb0EEEEEEEEEvNT_6ParamsE,"",@"SHT_CUDA_INFO"
	.sectionflags	@""
	.align	4


	//----- nvinfo : EIATTR_CUDA_API_VERSION
	.align		4
        /*0000*/ 	.byte	0x04, 0x37
        /*0002*/ 	.short	(.L_494 - .L_493)
.L_493:
        /*0004*/ 	.word	0x00000082


	//----- nvinfo : EIATTR_KPARAM_INFO
	.align		4
.L_494:
        /*0008*/ 	.byte	0x04, 0x17
        /*000a*/ 	.short	(.L_496 - .L_495)
.L_495:
        /*000c*/ 	.word	0x00000000
        /*0010*/ 	.short	0x0000
        /*0012*/ 	.short	0x0000
        /*0014*/ 	.byte	0x00, 0xf0, 0x41, 0x0a


	//----- nvinfo : EIATTR_SPARSE_MMA_MASK
	.align		4
.L_496:
        /*0018*/ 	.byte	0x03, 0x50
        /*001a*/ 	.short	0x0000


	//----- nvinfo : EIATTR_MAXREG_COUNT
	.align		4
        /*001c*/ 	.byte	0x03, 0x1b
        /*001e*/ 	.short	0x00ff


	//----- nvinfo : EIATTR_MERCURY_ISA_VERSION
	.align		4
        /*0020*/ 	.byte	0x03, 0x5f
        /*0022*/ 	.short	0x0101


	//----- nvinfo : EIATTR_EXIT_INSTR_OFFSETS
	.align		4
        /*0024*/ 	.byte	0x04, 0x1c
        /*0026*/ 	.short	(.L_498 - .L_497)


	//   ....[0]....
.L_497:
        /*0028*/ 	.word	0x00000010


	//----- nvinfo : EIATTR_MAX_THREADS
	.align		4
.L_498:
        /*002c*/ 	.byte	0x04, 0x05
        /*002e*/ 	.short	(.L_500 - .L_499)
.L_499:
        /*0030*/ 	.word	0x00000100
        /*0034*/ 	.word	0x00000001
        /*0038*/ 	.word	0x00000001


	//----- nvinfo : EIATTR_CBANK_PARAM_SIZE
	.align		4
.L_500:
        /*003c*/ 	.byte	0x03, 0x19
        /*003e*/ 	.short	0x0290


	//----- nvinfo : EIATTR_PARAM_CBANK
	.align		4
        /*0040*/ 	.byte	0x04, 0x0a
        /*0042*/ 	.short	(.L_502 - .L_501)
	.align		4
.L_501:
        /*0044*/ 	.word	index@(.nv.constant0._ZN7cutlass13device_kernelIN5flash19enable_sm80_to_sm89INS1_16FlashAttnBwdSm80INS1_25CollectiveMainloopBwdSm80ILi1ELi1EN4cute5tupleIJNS5_1CILi64EEES8_NS7_ILi256EEEEEENS_6half_tEfNS_4arch4Sm80ELb1ELb0ELb0ELb0ELb0ELb0ELb0ELb0ELi2ELi4ELi2ELi2ELb0EEENS1_24CollectiveEpilogueBwdGQAISA_fSD_Li256ELb0ELb0EEENS1_25SingleTileBwdLPTSchedulerILb0ELi64ELb0EEEEEEEEEvNT_6ParamsE)
        /*0048*/ 	.short	0x0210
        /*004a*/ 	.short	0x0290


	//----- nvinfo : EIATTR_SW_WAR
	.align		4
.L_502:
        /*004c*/ 	.byte	0x04, 0x36
        /*004e*/ 	.short	(.L_504 - .L_503)
.L_503:
        /*0050*/ 	.word	0x00000008
.L_504:


//--------------------- .nv.info._ZN7cutlass13device_kernelIN5flash22FlashAttnBwdPreprocessIN4cute5tupleIJNS3_1CILi64EEENS5_ILi256EEEEEENS_6half_tEfNS_4arch4Sm80ELb1ELb0EEEEEvNT_6ParamsE --------------------------
	.section	.nv.info._ZN7cutlass13device_kernelIN5flash22FlashAttnBwdPreprocessIN4cute5tupleIJNS3_1CILi64EEENS5_ILi256EEEEEENS_6half_tEfNS_4arch4Sm80ELb1ELb0EEEEEvNT_6ParamsE,"",@"SHT_CUDA_INFO"
	.sectionflags	@""
	.align	4


	//----- nvinfo : EIATTR_CUDA_API_VERSION
	.align		4
        /*0000*/ 	.byte	0x04, 0x37
        /*0002*/ 	.short	(.L_506 - .L_505)
.L_505:
        /*0004*/ 	.word	0x00000082


	//----- nvinfo : EIATTR_KPARAM_INFO
	.align		4
.L_506:
        /*0008*/ 	.byte	0x04, 0x17
        /*000a*/ 	.short	(.L_508 - .L_507)
.L_507:
        /*000c*/ 	.word	0x00000000
        /*0010*/ 	.short	0x0000
        /*0012*/ 	.short	0x0000
        /*0014*/ 	.byte	0x00, 0xf0, 0xc1, 0x03


	//----- nvinfo : EIATTR_SPARSE_MMA_MASK
	.align		4
.L_508:
        /*0018*/ 	.byte	0x03, 0x50
        /*001a*/ 	.short	0x0000


	//----- nvinfo : EIATTR_MAXREG_COUNT
	.align		4
        /*001c*/ 	.byte	0x03, 0x1b
        /*001e*/ 	.short	0x0080


	//----- nvinfo : EIATTR_MERCURY_ISA_VERSION
	.align		4
        /*0020*/ 	.byte	0x03, 0x5f
        /*0022*/ 	.short	0x0101


	//----- nvinfo : EIATTR_COOP_GROUP_MASK_REGIDS
	.align		4
        /*0024*/ 	.byte	0x04, 0x29
        /*0026*/ 	.short	(.L_510 - .L_509)


	//   ....[0]....
.L_509:
        /*0028*/ 	.word	0xffffffff


	//   ....[1]....
        /*002c*/ 	.word	0xffffffff


	//   ....[2]....
        /*0030*/ 	.word	0xffffffff


	//   ....[3]....
        /*0034*/ 	.word	0xffffffff


	//   ....[4]....
        /*0038*/ 	.word	0xffffffff


	//   ....[5]....
        /*003c*/ 	.word	0xffffffff


	//   ....[6]....
        /*0040*/ 	.word	0xffffffff


	//   ....[7]....
        /*0044*/ 	.word	0xffffffff


	//   ....[8]....
        /*0048*/ 	.word	0xffffffff


	//   ....[9]....
        /*004c*/ 	.word	0xffffffff


	//   ....[10]....
        /*0050*/ 	.word	0xffffffff


	//   ....[11]....
        /*0054*/ 	.word	0xffffffff


	//   ....[12]....
        /*0058*/ 	.word	0xffffffff


	//   ....[13]....
        /*005c*/ 	.word	0xffffffff


	//   ....[14]....
        /*0060*/ 	.word	0xffffffff


	//   ....[15]....
        /*0064*/ 	.word	0xffffffff


	//----- nvinfo : EIATTR_COOP_GROUP_INSTR_OFFSETS
	.align		4
.L_510:
        /*0068*/ 	.byte	0x04, 0x28
        /*006a*/ 	.short	(.L_512 - .L_511)


	//   ....[0]....
.L_511:
        /*006c*/ 	.word	0x00002010


	//   ....[1]....
        /*0070*/ 	.word	0x00002020


	//   ....[2]....
        /*0074*/ 	.word	0x00002030


	//   ....[3]....
        /*0078*/ 	.word	0x00002040


	//   ....[4]....
        /*007c*/ 	.word	0x00002070


	//   ....[5]....
        /*0080*/ 	.word	0x000020a0


	//   ....[6]....
        /*0084*/ 	.word	0x000020d0


	//   ....[7]....
        /*0088*/ 	.word	0x000020f0


	//   ....[8]....
        /*008c*/ 	.word	0x00002140


	//   ....[9]....
        /*0090*/ 	.word	0x00002160


	//   ....[10]....
        /*0094*/ 	.word	0x00002190


	//   ....[11]....
        /*0098*/ 	.word	0x000021b0


	//   ....[12]....
        /*009c*/ 	.word	0x00002260


	//   ....[13]....
        /*00a0*/ 	.word	0x000022a0


	//   ....[14]....
        /*00a4*/ 	.word	0x000022d0


	//   ....[15]....
        /*00a8*/ 	.word	0x000022f0


	//----- nvinfo : EIATTR_EXIT_INSTR_OFFSETS
	.align		4
.L_512:
        /*00ac*/ 	.byte	0x04, 0x1c
        /*00ae*/ 	.short	(.L_514 - .L_513)


	//   ....[0]....
.L_513:
        /*00b0*/ 	.word	0x000028e0


	//   ....[1]....
        /*00b4*/ 	.word	0x00002960


	//----- nvinfo : EIATTR_MAX_THREADS
	.align		4
.L_514:
        /*00b8*/ 	.byte	0x04, 0x05
        /*00ba*/ 	.short	(.L_516 - .L_515)
.L_515:
        /*00bc*/ 	.word	0x00000100
        /*00c0*/ 	.word	0x00000001
        /*00c4*/ 	.word	0x00000001


	//----- nvinfo : EIATTR_CRS_STACK_SIZE
	.align		4
.L_516:
        /*00c8*/ 	.byte	0x04, 0x1e
        /*00ca*/ 	.short	(.L_518 - .L_517)
.L_517:
        /*00cc*/ 	.word	0x00000000


	//----- nvinfo : EIATTR_CBANK_PARAM_SIZE
	.align		4
.L_518:
        /*00d0*/ 	.byte	0x03, 0x19
        /*00d2*/ 	.short	0x00f0


	//----- nvinfo : EIATTR_PARAM_CBANK
	.align		4
        /*00d4*/ 	.byte	0x04, 0x0a
        /*00d6*/ 	.short	(.L_520 - .L_519)
	.align		4
.L_519:
        /*00d8*/ 	.word	index@(.nv.constant0._ZN7cutlass13device_kernelIN5flash22FlashAttnBwdPreprocessIN4cute5tupleIJNS3_1CILi64EEENS5_ILi256EEEEEENS_6half_tEfNS_4arch4Sm80ELb1ELb0EEEEEvNT_6ParamsE)
        /*00dc*/ 	.short	0x0210
        /*00de*/ 	.short	0x00f0


	//----- nvinfo : EIATTR_SW_WAR
	.align		4
.L_520:
        /*00e0*/ 	.byte	0x04, 0x36
        /*00e2*/ 	.short	(.L_522 - .L_521)
.L_521:
        /*00e4*/ 	.word	0x00000008
.L_522:


//--------------------- .nv.info._ZN7cutlass13device_kernelIN5flash19enable_sm80_to_sm89INS1_16FlashAttnBwdSm80INS1_25CollectiveMainloopBwdSm80ILi1ELi1EN4cute5tupleIJNS5_1CILi64EEES8_NS7_ILi256EEEEEENS_6half_tEfNS_4arch4Sm80ELb1ELb0ELb0ELb1ELb0ELb0ELb0ELb0ELi2ELi4ELi2ELi2ELb0EEENS1_21CollectiveEpilogueBwdISA_SB_SD_Li256ELb1ELb0ELi4EEENS1_25SingleTileBwdLPTSchedulerILb1ELi64ELb0EEEEEEEEEvNT_6ParamsE --------------------------
	.section	.nv.info._ZN7cutlass13device_kernelIN5flash19enable_sm80_to_sm89INS1_16FlashAttnBwdSm80INS1_25CollectiveMainloopBwdSm80ILi1ELi1EN4cute5tupleIJNS5_1CILi64EEES8_NS7_ILi256EEEEEENS_6half_tEfNS_4arch4Sm80ELb1ELb0ELb0ELb1ELb0ELb0ELb0ELb0ELi2ELi4ELi2ELi2ELb0EEENS1_21CollectiveEpilogueBwdISA_SB_SD_Li256ELb1ELb0ELi4EEENS1_25SingleTileBwdLPTSchedulerILb1ELi64ELb0EEEEEEEEEvNT_6ParamsE,"",@"SHT_CUDA_INFO"
	.sectionflags	@""
	.align	4


	//----- nvinfo : EIATTR_CUDA_API_VERSION
	.align		4
        /*0000*/ 	.byte	0x04, 0x37
        /*0002*/ 	.short	(.L_524 - .L_523)
.L_523:
        /*0004*/ 	.word	0x00000082


	//----- nvinfo : EIATTR_KPARAM_INFO
	.align		4
.L_524:
        /*0008*/ 	.byte	0x04, 0x17
        /*000a*/ 	.short	(.L_526 - .L_525)
.L_525:
        /*000c*/ 	.word	0x00000000
        /*0010*/ 	.short	0x0000
        /*0012*/ 	.short	0x0000
        /*0014*/ 	.byte	0x00, 0xf0, 0x21, 0x0a


	//----- nvinfo : EIATTR_SPARSE_MMA_MASK
	.align		4
.L_526:
        /*0018*/ 	.byte	0x03, 0x50
        /*001a*/ 	.short	0x0000


	//----- nvinfo : EIATTR_MAXREG_COUNT
	.align		4
        /*001c*/ 	.byte	0x03, 0x1b
        /*001e*/ 	.short	0x00ff


	//----- nvinfo : EIATTR_MERCURY_ISA_VERSION
	.align		4
        /*0020*/ 	.byte	0x03, 0x5f
        /*0022*/ 	.short	0x0101


	//----- nvinfo : EIATTR_EXIT_INSTR_OFFSETS
	.align		4
        /*0024*/ 	.byte	0x04, 0x1c
        /*0026*/ 	.short	(.L_528 - .L_527)


	//   ....[0]....
.L_527:
        /*0028*/ 	.word	0x00000010


	//----- nvinfo : EIATTR_MAX_THREADS
	.align		4
.L_528:
        /*002c*/ 	.byte	0x04, 0x05
        /*002e*/ 	.short	(.L_530 - .L_529)
.L_529:
        /*0030*/ 	.word	0x00000100
        /*0034*/ 	.word	0x00000001
        /*0038*/ 	.word	0x00000001


	//----- nvinfo : EIATTR_CBANK_PARAM_SIZE
	.align		4
.L_530:
        /*003c*/ 	.byte	0x03, 0x19
        /*003e*/ 	.short	0x0288


	//----- nvinfo : EIATTR_PARAM_CBANK
	.align		4
        /*0040*/ 	.byte	0x04, 0x0a
        /*0042*/ 	.short	(.L_532 - .L_531)
	.align		4
.L_531:
        /*0044*/ 	.word	index@(.nv.constant0._ZN7cutlass13device_kernelIN5flash19enable_sm80_to_sm89INS1_16FlashAttnBwdSm80INS1_25CollectiveMainloopBwdSm80ILi1ELi1EN4cute5tupleIJNS5_1CILi64EEES8_NS7_ILi256EEEEEENS_6half_tEfNS_4arch4Sm80ELb1ELb0ELb0ELb1ELb0ELb0ELb0ELb0ELi2ELi4ELi2ELi2ELb0EEENS1_21CollectiveEpilogueBwdISA_SB_SD_Li256ELb1ELb0ELi4EEENS1_25SingleTileBwdLPTSchedulerILb1ELi64ELb0EEEEEEEEEvNT_6ParamsE)
        /*0048*/ 	.short	0x0210
        /*004a*/ 	.short	0x0288


	//----- nvinfo : EIATTR_SW_WAR
	.align		4
.L_532:
        /*004c*/ 	.byte	0x04, 0x36
        /*004e*/ 	.short	(.L_534 - .L_533)
.L_533:
        /*0050*/ 	.word	0x00000008
.L_534:


//--------------------- .nv.info._ZN7cutlass13device_kernelIN5flash32FlashAttnBwdPostprocessConvertdQIN4cute5tupleIJNS3_1CILi64EEENS5_ILi256EEEEEENS_6half_tEfNS_4arch4Sm80ELi256ENS3_8TiledMMAINS3_8MMA_AtomIJNS3_28SM80_16x8x16_F32F16F16F32_TNEEEENS3_6LayoutINS4_IJNS5_ILi2EEENS5_ILi4EEENS5_ILi1EEEEEENS4_IJSJ_SH_NS5_ILi0EEEEEEEENS4_IJNS5_ILi32EEES6_NS5_ILi16EEEEEEEELb0EEEEEvNT_6ParamsE --------------------------
	.section	.nv.info._ZN7cutlass13device_kernelIN5flash32FlashAttnBwdPostprocessConvertdQIN4cute5tupleIJNS3_1CILi64EEENS5_ILi256EEEEEENS_6half_tEfNS_4arch4Sm80ELi256ENS3_8TiledMMAINS3_8MMA_AtomIJNS3_28SM80_16x8x16_F32F16F16F32_TNEEEENS3_6LayoutINS4_IJNS5_ILi2EEENS5_ILi4EEENS5_ILi1EEEEEENS4_IJSJ_SH_NS5_ILi0EEEEEEEENS4_IJNS5_ILi32EEES6_NS5_ILi16EEEEEEEELb0EEEEEvNT_6ParamsE,"",@"SHT_CUDA_INFO"
	.sectionflags	@""
	.align	4


	//----- nvinfo : EIATTR_CUDA_API_VERSION
	.align		4
        /*0000*/ 	.byte	0x04, 0x37
        /*0002*/ 	.short	(.L_536 - .L_535)
.L_535:
        /*0004*/ 	.word	0x00000082


	//----- nvinfo : EIATTR_KPARAM_INFO
	.align		4
.L_536:
        /*0008*/ 	.byte	0x04, 0x17
        /*000a*/ 	.short	(.L_538 - .L_537)
.L_537:
        /*000c*/ 	.word	0x00000000
        /*0010*/ 	.short	0x0000
        /*0012*/ 	.short	0x0000
        /*0014*/ 	.byte	0x00, 0xf0, 0xc1, 0x01


	//----- nvinfo : EIATTR_SPARSE_MMA_MASK
	.align		4
.L_538:
        /*0018*/ 	.byte	0x03, 0x50
        /*001a*/ 	.short	0x0000


	//----- nvinfo : EIATTR_MAXREG_COUNT
	.align		4
        /*001c*/ 	.byte	0x03, 0x1b
        /*001e*/ 	.short	0x0080


	//----- nvinfo : EIATTR_NUM_BARRIERS
	.align		4
        /*0020*/ 	.byte	0x02, 0x4c
        /*0022*/ 	.byte	0x01
	.zero		1


	//----- nvinfo : EIATTR_MERCURY_ISA_VERSION
	.align		4
        /*0024*/ 	.byte	0x03, 0x5f
        /*0026*/ 	.short	0x0101


	//----- nvinfo : EIATTR_EXIT_INSTR_OFFSETS
	.align		4
        /*0028*/ 	.byte	0x04, 0x1c
        /*002a*/ 	.short	(.L_540 - .L_539)


	//   ....[0]....
.L_539:
        /*002c*/ 	.word	0x000001b0


	//   ....[1]....
        /*0030*/ 	.word	0x00001f00


	//   ....[2]....
        /*0034*/ 	.word	0x00001fd0


	//----- nvinfo : EIATTR_MAX_THREADS
	.align		4
.L_540:
        /*0038*/ 	.byte	0x04, 0x05
        /*003a*/ 	.short	(.L_542 - .L_541)
.L_541:
        /*003c*/ 	.word	0x00000100
        /*0040*/ 	.word	0x00000001
        /*0044*/ 	.word	0x00000001


	//----- nvinfo : EIATTR_CRS_STACK_SIZE
	.align		4
.L_542:
        /*0048*/ 	.byte	0x04, 0x1e
        /*004a*/ 	.short	(.L_544 - .L_543)
.L_543:
        /*004c*/ 	.word	0x00000000


	//----- nvinfo : EIATTR_CBANK_PARAM_SIZE
	.align		4
.L_544:
        /*0050*/ 	.byte	0x03, 0x19
        /*0052*/ 	.short	0x0070


	//----- nvinfo : EIATTR_PARAM_CBANK
	.align		4
        /*0054*/ 	.byte	0x04, 0x0a
        /*0056*/ 	.short	(.L_546 - .L_545)
	.align		4
.L_545:
        /*0058*/ 	.word	index@(.nv.constant0._ZN7cutlass13device_kernelIN5flash32FlashAttnBwdPostprocessConvertdQIN4cute5tupleIJNS3_1CILi64EEENS5_ILi256EEEEEENS_6half_tEfNS_4arch4Sm80ELi256ENS3_8TiledMMAINS3_8MMA_AtomIJNS3_28SM80_16x8x16_F32F16F16F32_TNEEEENS3_6LayoutINS4_IJNS5_ILi2EEENS5_ILi4EEENS5_ILi1EEEEEENS4_IJSJ_SH_NS5_ILi0EEEEEEEENS4_IJNS5_ILi32EEES6_NS5_ILi16EEEEEEEELb0EEEEEvNT_6ParamsE)
        /*005c*/ 	.short	0x0210
        /*005e*/ 	.short	0x0070


	//----- nvinfo : EIATTR_SW_WAR
	.align		4
.L_546:
        /*0060*/ 	.byte	0x04, 0x36
        /*0062*/ 	.short	(.L_548 - .L_547)
.L_547:
        /*0064*/ 	.word	0x00000008
.L_548:


//--------------------- .nv.info._ZN7cutlass13device_kernelIN5flash19enable_sm80_to_sm89INS1_16FlashAttnBwdSm80INS1_25CollectiveMainloopBwdSm80ILi1ELi1EN4cute5tupleIJNS5_1CILi64EEES8_NS7_ILi256EEEEEENS_6half_tEfNS_4arch4Sm80ELb1ELb0ELb0ELb1ELb0ELb0ELb0ELb0ELi2ELi4ELi2ELi2ELb0EEENS1_24CollectiveEpilogueBwdGQAISA_fSD_Li256ELb1ELb0EEENS1_25SingleTileBwdLPTSchedulerILb1ELi64ELb0EEEEEEEEEvNT_6ParamsE --------------------------
	.section	.nv.info._ZN7cutlass13device_kernelIN5flash19enable_sm80_to_sm89INS1_16FlashAttnBwdSm80INS1_25CollectiveMainloopBwdSm80ILi1ELi1EN4cute5tupleIJNS5_1CILi64EEES8_NS7_ILi256EEEEEENS_6half_tEfNS_4arch4Sm80ELb1ELb0ELb0ELb1ELb0ELb0ELb0ELb0ELi2ELi4ELi2ELi2ELb0EEENS1_24CollectiveEpilogueBwdGQAISA_fSD_Li256ELb1ELb0EEENS1_25SingleTileBwdLPTSchedulerILb1ELi64ELb0EEEEEEEEEvNT_6ParamsE,"",@"SHT_CUDA_INFO"
	.sectionflags	@""
	.align	4


	//----- nvinfo : EIATTR_CUDA_API_VERSION
	.align		4
        /*0000*/ 	.byte	0x04, 0x37
        /*0002*/ 	.short	(.L_550 - .L_549)
.L_549:
        /*0004*/ 	.word	0x00000082


	//----- nvinfo : EIATTR_KPARAM_INFO
	.align		4
.L_550:
        /*0008*/ 	.byte	0x04, 0x17
        /*000a*/ 	.short	(.L_552 - .L_551)
.L_551:
        /*000c*/ 	.word	0x00000000
        /*0010*/ 	.short	0x0000
        /*0012*/ 	.short	0x0000
        /*0014*/ 	.byte	0x00, 0xf0, 0x41, 0x0a


	//----- nvinfo : EIATTR_SPARSE_MMA_MASK
	.align		4
.L_552:
        /*0018*/ 	.byte	0x03, 0x50
        /*001a*/ 	.short	0x0000


	//----- nvinfo : EIATTR_MAXREG_COUNT
	.align		4
        /*001c*/ 	.byte	0x03, 0x1b
        /*001e*/ 	.short	0x00ff


	//----- nvinfo : EIATTR_MERCURY_ISA_VERSION
	.align		4
        /*0020*/ 	.byte	0x03, 0x5f
        /*0022*/ 	.short	0x0101


	//----- nvinfo : EIATTR_EXIT_INSTR_OFFSETS
	.align		4
        /*0024*/ 	.byte	0x04, 0x1c
        /*0026*/ 	.short	(.L_554 - .L_553)


	//   ....[0]....
.L_553:
        /*0028*/ 	.word	0x00000010


	//----- nvinfo : EIATTR_MAX_THREADS
	.align		4
.L_554:
        /*002c*/ 	.byte	0x04, 0x05
        /*002e*/ 	.short	(.L_556 - .L_555)
.L_555:
        /*0030*/ 	.word	0x00000100
        /*0034*/ 	.word	0x00000001
        /*0038*/ 	.word	0x00000001


	//----- nvinfo : EIATTR_CBANK_PARAM_SIZE
	.align		4
.L_556:
        /*003c*/ 	.byte	0x03, 0x19
        /*003e*/ 	.short	0x0290


	//----- nvinfo : EIATTR_PARAM_CBANK
	.align		4
        /*0040*/ 	.byte	0x04, 0x0a
        /*0042*/ 	.short	(.L_558 - .L_557)
	.align		4
.L_557:
        /*0044*/ 	.word	index@(.nv.constant0._ZN7cutlass13device_kernelIN5flash19enable_sm80_to_sm89INS1_16FlashAttnBwdSm80INS1_25CollectiveMainloopBwdSm80ILi1ELi1EN4cute5tupleIJNS5_1CILi64EEES8_NS7_ILi256EEEEEENS_6half_tEfNS_4arch4Sm80ELb1ELb0ELb0ELb1ELb0ELb0ELb0ELb0ELi2ELi4ELi2ELi2ELb0EEENS1_24CollectiveEpilogueBwdGQAISA_fSD_Li256ELb1ELb0EEENS1_25SingleTileBwdLPTSchedulerILb1ELi64ELb0EEEEEEEEEvNT_6ParamsE)
        /*0048*/ 	.short	0x0210
        /*004a*/ 	.short	0x0290


	//----- nvinfo : EIATTR_SW_WAR
	.align		4
.L_558:
        /*004c*/ 	.byte	0x04, 0x36
        /*004e*/ 	.short	(.L_560 - .L_559)
.L_559:
        /*0050*/ 	.word	0x00000008
.L_560:


//--------------------- .nv.info._ZN7cutlass13device_kernelIN5flash22FlashAttnBwdPreprocessIN4cute5tupleIJNS3_1CILi64EEENS5_ILi256EEEEEENS_6half_tEfNS_4arch4Sm80ELb1ELb1EEEEEvNT_6ParamsE --------------------------
	.section	.nv.info._ZN7cutlass13device_kernelIN5flash22FlashAttnBwdPreprocessIN4cute5tupleIJNS3_1CILi64EEENS5_ILi256EEEEEENS_6half_tEfNS_4arch4Sm80ELb1ELb1EEEEEvNT_6ParamsE,"",@"SHT_CUDA_INFO"
	.sectionflags	@""
	.align	4


	//----- nvinfo : EIATTR_CUDA_API_VERSION
	.align		4
        /*0000*/ 	.byte	0x04, 0x37
        /*0002*/ 	.short	(.L_562 - .L_561)
.L_561:
        /*0004*/ 	.word	0x00000082


	//----- nvinfo : EIATTR_KPARAM_INFO
	.align		4
.L_562:
        /*0008*/ 	.byte	0x04, 0x17
        /*000a*/ 	.short	(.L_564 - .L_563)
.L_563:
        /*000c*/ 	.word	0x00000000
        /*0010*/ 	.short	0x0000
        /*0012*/ 	.short	0x0000
        /*0014*/ 	.byte	0x00, 0xf0, 0xc1, 0x03


	//----- nvinfo : EIATTR_SPARSE_MMA_MASK
	.align		4
.L_564:
        /*0018*/ 	.byte	0x03, 0x50
        /*001a*/ 	.short	0x0000


	//----- nvinfo : EIATTR_MAXREG_COUNT
	.align		4
        /*001c*/ 	.byte	0x03, 0x1b
        /*001e*/ 	.short	0x0080


	//----- nvinfo : EIATTR_MERCURY_ISA_VERSION
	.align		4
        /*0020*/ 	.byte	0x03, 0x5f
        /*0022*/ 	.short	0x0101


	//----- nvinfo : EIATTR_COOP_GROUP_MASK_REGIDS
	.align		4
        /*0024*/ 	.byte	0x04, 0x29
        /*0026*/ 	.short	(.L_566 - .L_565)


	//   ....[0]....
.L_565:
        /*0028*/ 	.word	0xffffffff


	//   ....[1]....
        /*002c*/ 	.word	0xffffffff


	//   ....[2]....
        /*0030*/ 	.word	0xffffffff


	//   ....[3]....
        /*0034*/ 	.word	0xffffffff


	//   ....[4]....
        /*0038*/ 	.word	0xffffffff


	//   ....[5]....
        /*003c*/ 	.word	0xffffffff


	//   ....[6]....
        /*0040*/ 	.word	0xffffffff


	//   ....[7]....
        /*0044*/ 	.word	0xffffffff


	//   ....[8]....
        /*0048*/ 	.word	0xffffffff


	//   ....[9]....
        /*004c*/ 	.word	0xffffffff


	//   ....[10]....
        /*0050*/ 	.word	0xffffffff


	//   ....[11]....
        /*0054*/ 	.word	0xffffffff


	//   ....[12]....
        /*0058*/ 	.word	0xffffffff


	//   ....[13]....
        /*005c*/ 	.word	0xffffffff


	//   ....[14]....
        /*0060*/ 	.word	0xffffffff


	//   ....[15]....
        /*0064*/ 	.word	0xffffffff


	//----- nvinfo : EIATTR_COOP_GROUP_INSTR_OFFSETS
	.align		4
.L_566:
        /*0068*/ 	.byte	0x04, 0x28
        /*006a*/ 	.short	(.L_568 - .L_567)


	//   ....[0]....
.L_567:
        /*006c*/ 	.word	0x000028c0


	//   ....[1]....
        /*0070*/ 	.word	0x000028d0


	//   ....[2]....
        /*0074*/ 	.word	0x000028e0


	//   ....[3]....
        /*0078*/ 	.word	0x000028f0


	//   ....[4]....
        /*007c*/ 	.word	0x00002920


	//   ....[5]....
        /*0080*/ 	.word	0x00002940


	//   ....[6]....
        /*0084*/ 	.word	0x00002960


	//   ....[7]....
        /*0088*/ 	.word	0x00002970


	//   ....[8]....
        /*008c*/ 	.word	0x000029b0


	//   ....[9]....
        /*0090*/ 	.word	0x000029d0


	//   ....[10]....
        /*0094*/ 	.word	0x000029e0


	//   ....[11]....
        /*0098*/ 	.word	0x000029f0


	//   ....[12]....
        /*009c*/ 	.word	0x00002a50


	//   ....[13]....
        /*00a0*/ 	.word	0x00002a80


	//   ....[14]....
        /*00a4*/ 	.word	0x00002aa0


	//   ....[15]....
        /*00a8*/ 	.word	0x00002ac0


	//----- nvinfo : EIATTR_EXIT_INSTR_OFFSETS
	.align		4
.L_568:
        /*00ac*/ 	.byte	0x04, 0x1c
        /*00ae*/ 	.short	(.L_570 - .L_569)


	//   ....[0]....
.L_569:
        /*00b0*/ 	.word	0x00000320


	//   ....[1]....
        /*00b4*/ 	.word	0x00003270


	//   ....[2]....
        /*00b8*/ 	.word	0x00003310


	//----- nvinfo : EIATTR_MAX_THREADS
	.align		4
.L_570:
        /*00bc*/ 	.byte	0x04, 0x05
        /*00be*/ 	.short	(.L_572 - .L_571)
.L_571:
        /*00c0*/ 	.word	0x00000100
        /*00c4*/ 	.word	0x00000001
        /*00c8*/ 	.word	0x00000001


	//----- nvinfo : EIATTR_CRS_STACK_SIZE
	.align		4
.L_572:
        /*00cc*/ 	.byte	0x04, 0x1e
        /*00ce*/ 	.short	(.L_574 - .L_573)
.L_573:
        /*00d0*/ 	.word	0x00000000


	//----- nvinfo : EIATTR_CBANK_PARAM_SIZE
	.align		4
.L_574:
        /*00d4*/ 	.byte	0x03, 0x19
        /*00d6*/ 	.short	0x00f0


	//----- nvinfo : EIATTR_PARAM_CBANK
	.align		4
        /*00d8*/ 	.byte	0x04, 0x0a
        /*00da*/ 	.short	(.L_576 - .L_575)
	.align		4
.L_575:
        /*00dc*/ 	.word	index@(.nv.constant0._ZN7cutlass13device_kernelIN5flash22FlashAttnBwdPreprocessIN4cute5tupleIJNS3_1CILi64EEENS5_ILi256EEEEEENS_6half_tEfNS_4arch4Sm80ELb1ELb1EEEEEvNT_6ParamsE)
        /*00e0*/ 	.short	0x0210
        /*00e2*/ 	.short	0x00f0


	//----- nvinfo : EIATTR_SW_WAR
	.align		4
.L_576:
        /*00e4*/ 	.byte	0x04, 0x36
        /*00e6*/ 	.short	(.L_578 - .L_577)
.L_577:
        /*00e8*/ 	.word	0x00000008
.L_578:


//--------------------- .nv.callgraph             --------------------------
	.section	.nv.callgraph,"",@"SHT_CUDA_CALLGRAPH"
	.align	4
	.sectionentsize	8
	.align		4
        /*0000*/ 	.word	0x00000000
	.align		4
        /*0004*/ 	.word	0xffffffff
	.align		4
        /*0008*/ 	.word	0x00000000
	.align		4
        /*000c*/ 	.word	0xfffffffe
	.align		4
        /*0010*/ 	.word	0x00000000
	.align		4
        /*0014*/ 	.word	0xfffffffd
	.align		4
        /*0018*/ 	.word	0x00000000
	.align		4
        /*001c*/ 	.word	0xfffffffc


//--------------------- .nv.constant4             --------------------------
	.section	.nv.constant4,"a",@progbits
	.align	8
	.align		8
.nv.constant4:
        /*0000*/ 	.dword	_ZN66_INTERNAL_16e508ea_30_flash_bwd_hdim256_fp16_sm80_cu_1f2e7571_31224cuda3std3__45__cpo5beginE
	.align		8
        /*0008*/ 	.dword	_ZN66_INTERNAL_16e508ea_30_flash_bwd_hdim256_fp16_sm80_cu_1f2e7571_31224cuda3std3__45__cpo3endE
	.align		8
        /*0010*/ 	.dword	_ZN66_INTERNAL_16e508ea_30_flash_bwd_hdim256_fp16_sm80_cu_1f2e7571_31224cuda3std3__45__cpo6cbeginE
	.align		8
        /*0018*/ 	.dword	_ZN66_INTERNAL_16e508ea_30_flash_bwd_hdim256_fp16_sm80_cu_1f2e7571_31224cuda3std3__45__cpo4cendE
	.align		8
        /*0020*/ 	.dword	_ZN66_INTERNAL_16e508ea_30_flash_bwd_hdim256_fp16_sm80_cu_1f2e7571_31224cuda3std3__468_GLOBAL__N__16e508ea_30_flash_bwd_hdim256_fp16_sm80_cu_1f2e7571_31226ignoreE
	.align		8
        /*0028*/ 	.dword	_ZN66_INTERNAL_16e508ea_30_flash_bwd_hdim256_fp16_sm80_cu_1f2e7571_31224cuda3std3__419piecewise_constructE
	.align		8
        /*0030*/ 	.dword	_ZN66_INTERNAL_16e508ea_30_flash_bwd_hdim256_fp16_sm80_cu_1f2e7571_31224cuda3std3__48in_placeE
	.align		8
        /*0038*/ 	.dword	_ZN66_INTERNAL_16e508ea_30_flash_bwd_hdim256_fp16_sm80_cu_1f2e7571_31224cuda3std6ranges3__45__cpo4swapE
	.align		8
        /*0040*/ 	.dword	_ZN66_INTERNAL_16e508ea_30_flash_bwd_hdim256_fp16_sm80_cu_1f2e7571_31224cuda3std6ranges3__45__cpo9iter_moveE
	.align		8
        /*0048*/ 	.dword	_ZN66_INTERNAL_16e508ea_30_flash_bwd_hdim256_fp16_sm80_cu_1f2e7571_31224cute7productE
	.align		8
        /*0050*/ 	.dword	_ZN66_INTERNAL_16e508ea_30_flash_bwd_hdim256_fp16_sm80_cu_1f2e7571_31224cute1_E


//--------------------- .text._ZN7cutlass13device_kernelIN5flash19enable_sm80_to_sm89INS1_16FlashAttnBwdSm80INS1_25CollectiveMainloopBwdSm80ILi1ELi1EN4cute5tupleIJNS5_1CILi32EEENS7_ILi64EEENS7_ILi256EEEEEENS_6half_tEfNS_4arch4Sm80ELb0ELb0ELb0ELb0ELb0ELb0ELb0ELb0ELi2ELi2ELi2ELi1ELb1EEENS1_21CollectiveEpilogueBwdISB_SC_SE_Li256ELb0ELb0ELi4EEENS1_19SingleTileSchedulerILb0ELb0ELb0ELi64EEEEEEEEEvNT_6ParamsE --------------------------
	.section	.text._ZN7cutlass13device_kernelIN5flash19enable_sm80_to_sm89INS1_16FlashAttnBwdSm80INS1_25CollectiveMainloopBwdSm80ILi1ELi1EN4cute5tupleIJNS5_1CILi32EEENS7_ILi64EEENS7_ILi256EEEEEENS_6half_tEfNS_4arch4Sm80ELb0ELb0ELb0ELb0ELb0ELb0ELb0ELb0ELi2ELi2ELi2ELi1ELb1EEENS1_21CollectiveEpilogueBwdISB_SC_SE_Li256ELb0ELb0ELi4EEENS1_19SingleTileSchedulerILb0ELb0ELb0ELi64EEEEEEEEEvNT_6ParamsE,"ax",@progbits
	.align	128
.text._ZN7cutlass13device_kernelIN5flash19enable_sm80_to_sm89INS1_16FlashAttnBwdSm80INS1_25CollectiveMainloopBwdSm80ILi1ELi1EN4cute5tupleIJNS5_1CILi32EEENS7_ILi64EEENS7_ILi256EEEEEENS_6half_tEfNS_4arch4Sm80ELb0ELb0ELb0ELb0ELb0ELb0ELb0ELb0ELi2ELi2ELi2ELi1ELb1EEENS1_21CollectiveEpilogueBwdISB_SC_SE_Li256ELb0ELb0ELi4EEENS1_19SingleTileSchedulerILb0ELb0ELb0ELi64EEEEEEEEEvNT_6ParamsE:
        .type           _ZN7cutlass13device_kernelIN5flash19enable_sm80_to_sm89INS1_16FlashAttnBwdSm80INS1_25CollectiveMainloopBwdSm80ILi1ELi1EN4cute5tupleIJNS5_1CILi32EEENS7_ILi64EEENS7_ILi256EEEEEENS_6half_tEfNS_4arch4Sm80ELb0ELb0ELb0ELb0ELb0ELb0ELb0ELb0ELi2ELi2ELi2ELi1ELb1EEENS1_21CollectiveEpilogueBwdISB_SC_SE_Li256ELb0ELb0ELi4EEENS1_19SingleTileSchedulerILb0ELb0ELb0ELi64EEEEEEEEEvNT_6ParamsE,@function
        .size           _ZN7cutlass13device_kernelIN5flash19enable_sm80_to_sm89INS1_16FlashAttnBwdSm80INS1_25CollectiveMainloopBwdSm80ILi1ELi1EN4cute5tupleIJNS5_1CILi32EEENS7_ILi64EEENS7_ILi256EEEEEENS_6half_tEfNS_4arch4Sm80ELb0ELb0ELb0ELb0ELb0ELb0ELb0ELb0ELi2ELi2ELi2ELi1ELb1EEENS1_21CollectiveEpilogueBwdISB_SC_SE_Li256ELb0ELb0ELi4EEENS1_19SingleTileSchedulerILb0ELb0ELb0ELi64EEEEEEEEEvNT_6ParamsE,(.L_x_126 - _ZN7cutlass13device_kernelIN5flash19enable_sm80_to_sm89INS1_16FlashAttnBwdSm80INS1_25CollectiveMainloopBwdSm80ILi1ELi1EN4cute5tupleIJNS5_1CILi32EEENS7_ILi64EEENS7_ILi256EEEEEENS_6half_tEfNS_4arch4Sm80ELb0ELb0ELb0ELb0ELb0ELb0ELb0ELb0ELi2ELi2ELi2ELi1ELb1EEENS1_21CollectiveEpilogueBwdISB_SC_SE_Li256ELb0ELb0ELi4EEENS1_19SingleTileSchedulerILb0ELb0ELb0ELi64EEEEEEEEEvNT_6ParamsE)
        .other          _ZN7cutlass13device_kernelIN5flash19enable_sm80_to_sm89INS1_16FlashAttnBwdSm80INS1_25CollectiveMainloopBwdSm80ILi1ELi1EN4cute5tupleIJNS5_1CILi32EEENS7_ILi64EEENS7_ILi256EEEEEENS_6half_tEfNS_4arch4Sm80ELb0ELb0ELb0ELb0ELb0ELb0ELb0ELb0ELi2ELi2ELi2ELi1ELb1EEENS1_21CollectiveEpilogueBwdISB_SC_SE_Li256ELb0ELb0ELi4EEENS1_19SingleTileSchedulerILb0ELb0ELb0ELi64EEEEEEEEEvNT_6ParamsE,@"STO_CUDA_ENTRY STV_DEFAULT"
_ZN7cutlass13device_kernelIN5flash19enable_sm80_to_sm89INS1_16FlashAttnBwdSm80INS1_25CollectiveMainloopBwdSm80ILi1ELi1EN4cute5tupleIJNS5_1CILi32EEENS7_ILi64EEENS7_ILi256EEEEEENS_6half_tEfNS_4arch4Sm80ELb0ELb0ELb0ELb0ELb0ELb0ELb0ELb0ELi2ELi2ELi2ELi1ELb1EEENS1_21CollectiveEpilogueBwdISB_SC_SE_Li256ELb0ELb0ELi4EEENS1_19SingleTileSchedulerILb0ELb0ELb0ELi64EEEEEEEEEvNT_6ParamsE:
[----:B------:R-:W-:Y:S01]  /*0000*/  LDC R1, c[0x0][0x28] ;  /* 0x00000a00ff017b82 */ /* 0x000fe20000000800 */
[----:B------:R-:W-:Y:S05]  /*0010*/  EXIT ;  /* 0x000000000000794d */ /* 0x000fea0003800000 */
.L_x_0:
[----:B------:R-:W-:-:S00]  /*0020*/  BRA `(.L_x_0) ;  /* 0xfffffffc00fc7947 */ /* 0x000fc0000383ffff */
[----:B------:R-:W-:-:S00]  /*0030*/  NOP ;  /* 0x0000000000007918 */ /* 0x000fc00000000000 */
        /* <DEDUP_REMOVED lines=12> */
.L_x_126:


//--------------------- .text._ZN7cutlass13device_kernelIN5flash19enable_sm80_to_sm89INS1_16FlashAttnBwdSm80INS1_25CollectiveMainloopBwdSm80ILi1ELi1EN4cute5tupleIJNS5_1CILi32EEENS7_ILi64EEENS7_ILi256EEEEEENS_6half_tEfNS_4arch4Sm80ELb0ELb0ELb0ELb0ELb0ELb0ELb0ELb0ELi2ELi2ELi2ELi1ELb1EEENS1_24CollectiveEpilogueBwdGQAISB_fSE_Li256ELb0ELb0EEENS1_19SingleTileSchedulerILb0ELb0ELb0ELi64EEEEEEEEEvNT_6ParamsE --------------------------
	.section	.text._ZN7cutlass13device_kernelIN5flash19enable_sm80_to_sm89INS1_16FlashAttnBwdSm80INS1_25CollectiveMainloopBwdSm80ILi1ELi1EN4cute5tupleIJNS5_1CILi32EEENS7_ILi64EEENS7_ILi256EEEEEENS_6half_tEfNS_4arch4Sm80ELb0ELb0ELb0ELb0ELb0ELb0ELb0ELb0ELi2ELi2ELi2ELi1ELb1EEENS1_24CollectiveEpilogueBwdGQAISB_fSE_Li256ELb0ELb0EEENS1_19SingleTileSchedulerILb0ELb0ELb0ELi64EEEEEEEEEvNT_6ParamsE,"ax",@progbits
	.align	128
.text._ZN7cutlass13device_kernelIN5flash19enable_sm80_to_sm89INS1_16FlashAttnBwdSm80INS1_25CollectiveMainloopBwdSm80ILi1ELi1EN4cute5tupleIJNS5_1CILi32EEENS7_ILi64EEENS7_ILi256EEEEEENS_6half_tEfNS_4arch4Sm80ELb0ELb0ELb0ELb0ELb0ELb0ELb0ELb0ELi2ELi2ELi2ELi1ELb1EEENS1_24CollectiveEpilogueBwdGQAISB_fSE_Li256ELb0ELb0EEENS1_19SingleTileSchedulerILb0ELb0ELb0ELi64EEEEEEEEEvNT_6ParamsE:
        .type           _ZN7cutlass13device_kernelIN5flash19enable_sm80_to_sm89INS1_16FlashAttnBwdSm80INS1_25CollectiveMainloopBwdSm80ILi1ELi1EN4cute5tupleIJNS5_1CILi32EEENS7_ILi64EEENS7_ILi256EEEEEENS_6half_tEfNS_4arch4Sm80ELb0ELb0ELb0ELb0ELb0ELb0ELb0ELb0ELi2ELi2ELi2ELi1ELb1EEENS1_24CollectiveEpilogueBwdGQAISB_fSE_Li256ELb0ELb0EEENS1_19SingleTileSchedulerILb0ELb0ELb0ELi64EEEEEEEEEvNT_6ParamsE,@function
        .size           _ZN7cutlass13device_kernelIN5flash19enable_sm80_to_sm89INS1_16FlashAttnBwdSm80INS1_25CollectiveMainloopBwdSm80ILi1ELi1EN4cute5tupleIJNS5_1CILi32EEENS7_ILi64EEENS7_ILi256EEEEEENS_6half_tEfNS_4arch4Sm80ELb0ELb0ELb0ELb0ELb0ELb0ELb0ELb0ELi2ELi2ELi2ELi1ELb1EEENS1_24CollectiveEpilogueBwdGQAISB_fSE_Li256ELb0ELb0EEENS1_19SingleTileSchedulerILb0ELb0ELb0ELi64EEEEEEEEEvNT_6ParamsE,(.L_x_127 - _ZN7cutlass13device_kernelIN5flash19enable_sm80_to_sm89INS1_16FlashAttnBwdSm80INS1_25CollectiveMainloopBwdSm80ILi1ELi1EN4cute5tupleIJNS5_1CILi32EEENS7_ILi64EEENS7_ILi256EEEEEENS_6half_tEfNS_4arch4Sm80ELb0ELb0ELb0ELb0ELb0ELb0ELb0ELb0ELi2ELi2ELi2ELi1ELb1EEENS1_24CollectiveEpilogueBwdGQAISB_fSE_Li256ELb0ELb0EEENS1_19SingleTileSchedulerILb0ELb0ELb0ELi64EEEEEEEEEvNT_6ParamsE)
        .other          _ZN7cutlass13device_kernelIN5flash19enable_sm80_to_sm89INS1_16FlashAttnBwdSm80INS1_25CollectiveMainloopBwdSm80ILi1ELi1EN4cute5tupleIJNS5_1CILi32EEENS7_ILi64EEENS7_ILi256EEEEEENS_6half_tEfNS_4arch4Sm80ELb0ELb0ELb0ELb0ELb0ELb0ELb0ELb0ELi2ELi2ELi2ELi1ELb1EEENS1_24CollectiveEpilogueBwdGQAISB_fSE_Li256ELb0ELb0EEENS1_19SingleTileSchedulerILb0ELb0ELb0ELi64EEEEEEEEEvNT_6ParamsE,@"STO_CUDA_ENTRY STV_DEFAULT"
_ZN7cutlass13device_kernelIN5flash19enable_sm80_to_sm89INS1_16FlashAttnBwdSm80INS1_25CollectiveMainloopBwdSm80ILi1ELi1EN4cute5tupleIJNS5_1CILi32EEENS7_ILi64EEENS7_ILi256EEEEEENS_6half_tEfNS_4arch4Sm80ELb0ELb0ELb0ELb0ELb0ELb0ELb0ELb0ELi2ELi2ELi2ELi1ELb1EEENS1_24CollectiveEpilogueBwdGQAISB_fSE_Li256ELb0ELb0EEENS1_19SingleTileSchedulerILb0ELb0ELb0ELi64EEEEEEEEEvNT_6ParamsE:
[----:B------:R-:W-:Y:S01]  /*0000*/  LDC R1, c[0x0][0x28] ;  /* 0x00000a00ff017b82 */ /* 0x000fe20000000800 */
[----:B------:R-:W-:Y:S05]  /*0010*/  EXIT ;  /* 0x000000000000794d */ /* 0x000fea0003800000 */
.L_x_1:
        /* <DEDUP_REMOVED lines=14> */
.L_x_127:


//--------------------- .text._ZN7cutlass13device_kernelIN5flash19enable_sm80_to_sm89INS1_16FlashAttnBwdSm80INS1_25CollectiveMainloopBwdSm80ILi1ELi1EN4cute5tupleIJNS5_1CILi32EEENS7_ILi64EEENS7_ILi256EEEEEENS_6half_tEfNS_4arch4Sm80ELb0ELb0ELb0ELb1ELb0ELb0ELb0ELb0ELi2ELi2ELi2ELi1ELb1EEENS1_21CollectiveEpilogueBwdISB_SC_SE_Li256ELb1ELb0ELi4EEENS1_19SingleTileSchedulerILb1ELb0ELb0ELi64EEEEEEEEEvNT_6ParamsE --------------------------
	.section	.text._ZN7cutlass13device_kernelIN5flash19enable_sm80_to_sm89INS1_16FlashAttnBwdSm80INS1_25CollectiveMainloopBwdSm80ILi1ELi1EN4cute5tupleIJNS5_1CILi32EEENS7_ILi64EEENS7_ILi256EEEEEENS_6half_tEfNS_4arch4Sm80ELb0ELb0ELb0ELb1ELb0ELb0ELb0ELb0ELi2ELi2ELi2ELi1ELb1EEENS1_21CollectiveEpilogueBwdISB_SC_SE_Li256ELb1ELb0ELi4EEENS1_19SingleTileSchedulerILb1ELb0ELb0ELi64EEEEEEEEEvNT_6ParamsE,"ax",@progbits
	.align	128
.text._ZN7cutlass13device_kernelIN5flash19enable_sm80_to_sm89INS1_16FlashAttnBwdSm80INS1_25CollectiveMainloopBwdSm80ILi1ELi1EN4cute5tupleIJNS5_1CILi32EEENS7_ILi64EEENS7_ILi256EEEEEENS_6half_tEfNS_4arch4Sm80ELb0ELb0ELb0ELb1ELb0ELb0ELb0ELb0ELi2ELi2ELi2ELi1ELb1EEENS1_21CollectiveEpilogueBwdISB_SC_SE_Li256ELb1ELb0ELi4EEENS1_19SingleTileSchedulerILb1ELb0ELb0ELi64EEEEEEEEEvNT_6ParamsE:
        .type           _ZN7cutlass13device_kernelIN5flash19enable_sm80_to_sm89INS1_16FlashAttnBwdSm80INS1_25CollectiveMainloopBwdSm80ILi1ELi1EN4cute5tupleIJNS5_1CILi32EEENS7_ILi64EEENS7_ILi256EEEEEENS_6half_tEfNS_4arch4Sm80ELb0ELb0ELb0ELb1ELb0ELb0ELb0ELb0ELi2ELi2ELi2ELi1ELb1EEENS1_21CollectiveEpilogueBwdISB_SC_SE_Li256ELb1ELb0ELi4EEENS1_19SingleTileSchedulerILb1ELb0ELb0ELi64EEEEEEEEEvNT_6ParamsE,@function
        .size           _ZN7cutlass13device_kernelIN5flash19enable_sm80_to_sm89INS1_16FlashAttnBwdSm80INS1_25CollectiveMainloopBwdSm80ILi1ELi1EN4cute5tupleIJNS5_1CILi32EEENS7_ILi64EEENS7_ILi256EEEEEENS_6half_tEfNS_4arch4Sm80ELb0ELb0ELb0ELb1ELb0ELb0ELb0ELb0ELi2ELi2ELi2ELi1ELb1EEENS1_21CollectiveEpilogueBwdISB_SC_SE_Li256ELb1ELb0ELi4EEENS1_19SingleTileSchedulerILb1ELb0ELb0ELi64EEEEEEEEEvNT_6ParamsE,(.L_x_128 - _ZN7cutlass13device_kernelIN5flash19enable_sm80_to_sm89INS1_16FlashAttnBwdSm80INS1_25CollectiveMainloopBwdSm80ILi1ELi1EN4cute5tupleIJNS5_1CILi32EEENS7_ILi64EEENS7_ILi256EEEEEENS_6half_tEfNS_4arch4Sm80ELb0ELb0ELb0ELb1ELb0ELb0ELb0ELb0ELi2ELi2ELi2ELi1ELb1EEENS1_21CollectiveEpilogueBwdISB_SC_SE_Li256ELb1ELb0ELi4EEENS1_19SingleTileSchedulerILb1ELb0ELb0ELi64EEEEEEEEEvNT_6ParamsE)
        .other          _ZN7cutlass13device_kernelIN5flash19enable_sm80_to_sm89INS1_16FlashAttnBwdSm80INS1_25CollectiveMainloopBwdSm80ILi1ELi1EN4cute5tupleIJNS5_1CILi32EEENS7_ILi64EEENS7_ILi256EEEEEENS_6half_tEfNS_4arch4Sm80ELb0ELb0ELb0ELb1ELb0ELb0ELb0ELb0ELi2ELi2ELi2ELi1ELb1EEENS1_21CollectiveEpilogueBwdISB_SC_SE_Li256ELb1ELb0ELi4EEENS1_19SingleTileSchedulerILb1ELb0ELb0ELi64EEEEEEEEEvNT_6ParamsE,@"STO_CUDA_ENTRY STV_DEFAULT"
_ZN7cutlass13device_kernelIN5flash19enable_sm80_to_sm89INS1_16FlashAttnBwdSm80INS1_25CollectiveMainloopBwdSm80ILi1ELi1EN4cute5tupleIJNS5_1CILi32EEENS7_ILi64EEENS7_ILi256EEEEEENS_6half_tEfNS_4arch4Sm80ELb0ELb0ELb0ELb1ELb0ELb0ELb0ELb0ELi2ELi2ELi2ELi1ELb1EEENS1_21CollectiveEpilogueBwdISB_SC_SE_Li256ELb1ELb0ELi4EEENS1_19SingleTileSchedulerILb1ELb0ELb0ELi64EEEEEEEEEvNT_6ParamsE:
[----:B------:R-:W-:Y:S01]  /*0000*/  LDC R1, c[0x0][0x28] ;  /* 0x00000a00ff017b82 */ /* 0x000fe20000000800 */
[----:B------:R-:W-:Y:S05]  /*0010*/  EXIT ;  /* 0x000000000000794d */ /* 0x000fea0003800000 */
.L_x_2:
        /* <DEDUP_REMOVED lines=14> */
.L_x_128:


//--------------------- .text._ZN7cutlass13device_kernelIN5flash19enable_sm80_to_sm89INS1_16FlashAttnBwdSm80INS1_25CollectiveMainloopBwdSm80ILi1ELi1EN4cute5tupleIJNS5_1CILi32EEENS7_ILi64EEENS7_ILi256EEEEEENS_6half_tEfNS_4arch4Sm80ELb0ELb0ELb0ELb1ELb0ELb0ELb0ELb0ELi2ELi2ELi2ELi1ELb1EEENS1_24CollectiveEpilogueBwdGQAISB_fSE_Li256ELb1ELb0EEENS1_19SingleTileSchedulerILb1ELb0ELb0ELi64EEEEEEEEEvNT_6ParamsE --------------------------
	.section	.text._ZN7cutlass13device_kernelIN5flash19enable_sm80_to_sm89INS1_16FlashAttnBwdSm80INS1_25CollectiveMainloopBwdSm80ILi1ELi1EN4cute5tupleIJNS5_1CILi32EEENS7_ILi64EEENS7_ILi256EEEEEENS_6half_tEfNS_4arch4Sm80ELb0ELb0ELb0ELb1ELb0ELb0ELb0ELb0ELi2ELi2ELi2ELi1ELb1EEENS1_24CollectiveEpilogueBwdGQAISB_fSE_Li256ELb1ELb0EEENS1_19SingleTileSchedulerILb1ELb0ELb0ELi64EEEEEEEEEvNT_6ParamsE,"ax",@progbits
	.align	128
.text._ZN7cutlass13device_kernelIN5flash19enable_sm80_to_sm89INS1_16FlashAttnBwdSm80INS1_25CollectiveMainloopBwdSm80ILi1ELi1EN4cute5tupleIJNS5_1CILi32EEENS7_ILi64EEENS7_ILi256EEEEEENS_6half_tEfNS_4arch4Sm80ELb0ELb0ELb0ELb1ELb0ELb0ELb0ELb0ELi2ELi2ELi2ELi1ELb1EEENS1_24CollectiveEpilogueBwdGQAISB_fSE_Li256ELb1ELb0EEENS1_19SingleTileSchedulerILb1ELb0ELb0ELi64EEEEEEEEEvNT_6ParamsE:
        .type           _ZN7cutlass13device_kernelIN5flash19enable_sm80_to_sm89INS1_16FlashAttnBwdSm80INS1_25CollectiveMainloopBwdSm80ILi1ELi1EN4cute5tupleIJNS5_1CILi32EEENS7_ILi64EEENS7_ILi256EEEEEENS_6half_tEfNS_4arch4Sm80ELb0ELb0ELb0ELb1ELb0ELb0ELb0ELb0ELi2ELi2ELi2ELi1ELb1EEENS1_24CollectiveEpilogueBwdGQAISB_fSE_Li256ELb1ELb0EEENS1_19SingleTileSchedulerILb1ELb0ELb0ELi64EEEEEEEEEvNT_6ParamsE,@function
        .size           _ZN7cutlass13device_kernelIN5flash19enable_sm80_to_sm89INS1_16FlashAttnBwdSm80INS1_25CollectiveMainloopBwdSm80ILi1ELi1EN4cute5tupleIJNS5_1CILi32EEENS7_ILi64EEENS7_ILi256EEEEEENS_6half_tEfNS_4arch4Sm80ELb0ELb0ELb0ELb1ELb0ELb0ELb0ELb0ELi2ELi2ELi2ELi1ELb1EEENS1_24CollectiveEpilogueBwdGQAISB_fSE_Li256ELb1ELb0EEENS1_19SingleTileSchedulerILb1ELb0ELb0ELi64EEEEEEEEEvNT_6ParamsE,(.L_x_129 - _ZN7cutlass13device_kernelIN5flash19enable_sm80_to_sm89INS1_16FlashAttnBwdSm80INS1_25CollectiveMainloopBwdSm80ILi1ELi1EN4cute5tupleIJNS5_1CILi32EEENS7_ILi64EEENS7_ILi256EEEEEENS_6half_tEfNS_4arch4Sm80ELb0ELb0ELb0ELb1ELb0ELb0ELb0ELb0ELi2ELi2ELi2ELi1ELb1EEENS1_24CollectiveEpilogueBwdGQAISB_fSE_Li256ELb1ELb0EEENS1_19SingleTileSchedulerILb1ELb0ELb0ELi64EEEEEEEEEvNT_6ParamsE)
        .other          _ZN7cutlass13device_kernelIN5flash19enable_sm80_to_sm89INS1_16FlashAttnBwdSm80INS1_25CollectiveMainloopBwdSm80ILi1ELi1EN4cute5tupleIJNS5_1CILi32EEENS7_ILi64EEENS7_ILi256EEEEEENS_6half_tEfNS_4arch4Sm80ELb0ELb0ELb0ELb1ELb0ELb0ELb0ELb0ELi2ELi2ELi2ELi1ELb1EEENS1_24CollectiveEpilogueBwdGQAISB_fSE_Li256ELb1ELb0EEENS1_19SingleTileSchedulerILb1ELb0ELb0ELi64EEEEEEEEEvNT_6ParamsE,@"STO_CUDA_ENTRY STV_DEFAULT"
_ZN7cutlass13device_kernelIN5flash19enable_sm80_to_sm89INS1_16FlashAttnBwdSm80INS1_25CollectiveMainloopBwdSm80ILi1ELi1EN4cute5tupleIJNS5_1CILi32EEENS7_ILi64EEENS7_ILi256EEEEEENS_6half_tEfNS_4arch4Sm80ELb0ELb0ELb0ELb1ELb0ELb0ELb0ELb0ELi2ELi2ELi2ELi1ELb1EEENS1_24CollectiveEpilogueBwdGQAISB_fSE_Li256ELb1ELb0EEENS1_19SingleTileSchedulerILb1ELb0ELb0ELi64EEEEEEEEEvNT_6ParamsE:
[----:B------:R-:W-:Y:S01]  /*0000*/  LDC R1, c[0x0][0x28] ;  /* 0x00000a00ff017b82 */ /* 0x000fe20000000800 */
[----:B------:R-:W-:Y:S05]  /*0010*/  EXIT ;  /* 0x000000000000794d */ /* 0x000fea0003800000 */
.L_x_3:
        /* <DEDUP_REMOVED lines=14> */
.L_x_129:


//--------------------- .text._ZN7cutlass13device_kernelIN5flash19enable_sm80_to_sm89INS1_16FlashAttnBwdSm80INS1_25CollectiveMainloopBwdSm80ILi1ELi1EN4cute5tupleIJNS5_1CILi32EEENS7_ILi64EEENS7_ILi256EEEEEENS_6half_tEfNS_4arch4Sm80ELb0ELb1ELb0ELb0ELb0ELb0ELb0ELb0ELi2ELi2ELi2ELi1ELb1EEENS1_21CollectiveEpilogueBwdISB_SC_SE_Li256ELb0ELb0ELi4EEENS1_19SingleTileSchedulerILb0ELb0ELb0ELi64EEEEEEEEEvNT_6ParamsE --------------------------
	.section	.text._ZN7cutlass13device_kernelIN5flash19enable_sm80_to_sm89INS1_16FlashAttnBwdSm80INS1_25CollectiveMainloopBwdSm80ILi1ELi1EN4cute5tupleIJNS5_1CILi32EEENS7_ILi64EEENS7_ILi256EEEEEENS_6half_tEfNS_4arch4Sm80ELb0ELb1ELb0ELb0ELb0ELb0ELb0ELb0ELi2ELi2ELi2ELi1ELb1EEENS1_21CollectiveEpilogueBwdISB_SC_SE_Li256ELb0ELb0ELi4EEENS1_19SingleTileSchedulerILb0ELb0ELb0ELi64EEEEEEEEEvNT_6ParamsE,"ax",@progbits
	.align	128
.text._ZN7cutlass13device_kernelIN5flash19enable_sm80_to_sm89INS1_16FlashAttnBwdSm80INS1_25CollectiveMainloopBwdSm80ILi1ELi1EN4cute5tupleIJNS5_1CILi32EEENS7_ILi64EEENS7_ILi256EEEEEENS_6half_tEfNS_4arch4Sm80ELb0ELb1ELb0ELb0ELb0ELb0ELb0ELb0ELi2ELi2ELi2ELi1ELb1EEENS1_21CollectiveEpilogueBwdISB_SC_SE_Li256ELb0ELb0ELi4EEENS1_19SingleTileSchedulerILb0ELb0ELb0ELi64EEEEEEEEEvNT_6ParamsE:
        .type           _ZN7cutlass13device_kernelIN5flash19enable_sm80_to_sm89INS1_16FlashAttnBwdSm80INS1_25CollectiveMainloopBwdSm80ILi1ELi1EN4cute5tupleIJNS5_1CILi32EEENS7_ILi64EEENS7_ILi256EEEEEENS_6half_tEfNS_4arch4Sm80ELb0ELb1ELb0ELb0ELb0ELb0ELb0ELb0ELi2ELi2ELi2ELi1ELb1EEENS1_21CollectiveEpilogueBwdISB_SC_SE_Li256ELb0ELb0ELi4EEENS1_19SingleTileSchedulerILb0ELb0ELb0ELi64EEEEEEEEEvNT_6ParamsE,@function
        .size           _ZN7cutlass13device_kernelIN5flash19enable_sm80_to_sm89INS1_16FlashAttnBwdSm80INS1_25CollectiveMainloopBwdSm80ILi1ELi1EN4cute5tupleIJNS5_1CILi32EEENS7_ILi64EEENS7_ILi256EEEEEENS_6half_tEfNS_4arch4Sm80ELb0ELb1ELb0ELb0ELb0ELb0ELb0ELb0ELi2ELi2ELi2ELi1ELb1EEENS1_21CollectiveEpilogueBwdISB_SC_SE_Li256ELb0ELb0ELi4EEENS1_19SingleTileSchedulerILb0ELb0ELb0ELi64EEEEEEEEEvNT_6ParamsE,(.L_x_130 - _ZN7cutlass13device_kernelIN5flash19enable_sm80_to_sm89INS1_16FlashAttnBwdSm80INS1_25CollectiveMainloopBwdSm80ILi1ELi1EN4cute5tupleIJNS5_1CILi32EEENS7_ILi64EEENS7_ILi256EEEEEENS_6half_tEfNS_4arch4Sm80ELb0ELb1ELb0ELb0ELb0ELb0ELb0ELb0ELi2ELi2ELi2ELi1ELb1EEENS1_21CollectiveEpilogueBwdISB_SC_SE_Li256ELb0ELb0ELi4EEENS1_19SingleTileSchedulerILb0ELb0ELb0ELi64EEEEEEEEEvNT_6ParamsE)
        .other          _ZN7cutlass13device_kernelIN5flash19enable_sm80_to_sm89INS1_16FlashAttnBwdSm80INS1_25CollectiveMainloopBwdSm80ILi1ELi1EN4cute5tupleIJNS5_1CILi32EEENS7_ILi64EEENS7_ILi256EEEEEENS_6half_tEfNS_4arch4Sm80ELb0ELb1ELb0ELb0ELb0ELb0ELb0ELb0ELi2ELi2ELi2ELi1ELb1EEENS1_21CollectiveEpilogueBwdISB_SC_SE_Li256ELb0ELb0ELi4EEENS1_19SingleTileSchedulerILb0ELb0ELb0ELi64EEEEEEEEEvNT_6ParamsE,@"STO_CUDA_ENTRY STV_DEFAULT"
_ZN7cutlass13device_kernelIN5flash19enable_sm80_to_sm89INS1_16FlashAttnBwdSm80INS1_25CollectiveMainloopBwdSm80ILi1ELi1EN4cute5tupleIJNS5_1CILi32EEENS7_ILi64EEENS7_ILi256EEEEEENS_6half_tEfNS_4arch4Sm80ELb0ELb1ELb0ELb0ELb0ELb0ELb0ELb0ELi2ELi2ELi2ELi1ELb1EEENS1_21CollectiveEpilogueBwdISB_SC_SE_Li256ELb0ELb0ELi4EEENS1_19SingleTileSchedulerILb0ELb0ELb0ELi64EEEEEEEEEvNT_6ParamsE:
[----:B------:R-:W-:Y:S01]  /*0000*/  LDC R1, c[0x0][0x28] ;  /* 0x00000a00ff017b82 */ /* 0x000fe20000000800 */
[----:B------:R-:W-:Y:S05]  /*0010*/  EXIT ;  /* 0x000000000000794d */ /* 0x000fea0003800000 */
.L_x_4:
        /* <DEDUP_REMOVED lines=14> */
.L_x_130:


//--------------------- .text._ZN7cutlass13device_kernelIN5flash19enable_sm80_to_sm89INS1_16FlashAttnBwdSm80INS1_25CollectiveMainloopBwdSm80ILi1ELi1EN4cute5tupleIJNS5_1CILi32EEENS7_ILi64EEENS7_ILi256EEEEEENS_6half_tEfNS_4arch4Sm80ELb0ELb1ELb0ELb0ELb0ELb0ELb0ELb0ELi2ELi2ELi2ELi1ELb1EEENS1_24CollectiveEpilogueBwdGQAISB_fSE_Li256ELb0ELb0EEENS1_19SingleTileSchedulerILb0ELb0ELb0ELi64EEEEEEEEEvNT_6ParamsE --------------------------
	.section	.text._ZN7cutlass13device_kernelIN5flash19enable_sm80_to_sm89INS1_16FlashAttnBwdSm80INS1_25CollectiveMainloopBwdSm80ILi1ELi1EN4cute5tupleIJNS5_1CILi32EEENS7_ILi64EEENS7_ILi256EEEEEENS_6half_tEfNS_4arch4Sm80ELb0ELb1ELb0ELb0ELb0ELb0ELb0ELb0ELi2ELi2ELi2ELi1ELb1EEENS1_24CollectiveEpilogueBwdGQAISB_fSE_Li256ELb0ELb0EEENS1_19SingleTileSchedulerILb0ELb0ELb0ELi64EEEEEEEEEvNT_6ParamsE,"ax",@progbits
	.align	128
.text._ZN7cutlass13device_kernelIN5flash19enable_sm80_to_sm89INS1_16FlashAttnBwdSm80INS1_25CollectiveMainloopBwdSm80ILi1ELi1EN4cute5tupleIJNS5_1CILi32EEENS7_ILi64EEENS7_ILi256EEEEEENS_6half_tEfNS_4arch4Sm80ELb0ELb1ELb0ELb0ELb0ELb0ELb0ELb0ELi2ELi2ELi2ELi1ELb1EEENS1_24CollectiveEpilogueBwdGQAISB_fSE_Li256ELb0ELb0EEENS1_19SingleTileSchedulerILb0ELb0ELb0ELi64EEEEEEEEEvNT_6ParamsE:
        .type           _ZN7cutlass13device_kernelIN5flash19enable_sm80_to_sm89INS1_16FlashAttnBwdSm80INS1_25CollectiveMainloopBwdSm80ILi1ELi1EN4cute5tupleIJNS5_1CILi32EEENS7_ILi64EEENS7_ILi256EEEEEENS_6half_tEfNS_4arch4Sm80ELb0ELb1ELb0ELb0ELb0ELb0ELb0ELb0ELi2ELi2ELi2ELi1ELb1EEENS1_24CollectiveEpilogueBwdGQAISB_fSE_Li256ELb0ELb0EEENS1_19SingleTileSchedulerILb0ELb0ELb0ELi64EEEEEEEEEvNT_6ParamsE,@function
        .size           _ZN7cutlass13device_kernelIN5flash19enable_sm80_to_sm89INS1_16FlashAttnBwdSm80INS1_25CollectiveMainloopBwdSm80ILi1ELi1EN4cute5tupleIJNS5_1CILi32EEENS7_ILi64EEENS7_ILi256EEEEEENS_6half_tEfNS_4arch4Sm80ELb0ELb1ELb0ELb0ELb0ELb0ELb0ELb0ELi2ELi2ELi2ELi1ELb1EEENS1_24CollectiveEpilogueBwdGQAISB_fSE_Li256ELb0ELb0EEENS1_19SingleTileSchedulerILb0ELb0ELb0ELi64EEEEEEEEEvNT_6ParamsE,(.L_x_131 - _ZN7cutlass13device_kernelIN5flash19enable_sm80_to_sm89INS1_16FlashAttnBwdSm80INS1_25CollectiveMainloopBwdSm80ILi1ELi1EN4cute5tupleIJNS5_1CILi32EEENS7_ILi64EEENS7_ILi256EEEEEENS_6half_tEfNS_4arch4Sm80ELb0ELb1ELb0ELb0ELb0ELb0ELb0ELb0ELi2ELi2ELi2ELi1ELb1EEENS1_24CollectiveEpilogueBwdGQAISB_fSE_Li256ELb0ELb0EEENS1_19SingleTileSchedulerILb0ELb0ELb0ELi64EEEEEEEEEvNT_6ParamsE)
        .other          _ZN7cutlass13device_kernelIN5flash19enable_sm80_to_sm89INS1_16FlashAttnBwdSm80INS1_25CollectiveMainloopBwdSm80ILi1ELi1EN4cute5tupleIJNS5_1CILi32EEENS7_ILi64EEENS7_ILi256EEEEEENS_6half_tEfNS_4arch4Sm80ELb0ELb1ELb0ELb0ELb0ELb0ELb0ELb0ELi2ELi2ELi2ELi1ELb1EEENS1_24CollectiveEpilogueBwdGQAISB_fSE_Li256ELb0ELb0EEENS1_19SingleTileSchedulerILb0ELb0ELb0ELi64EEEEEEEEEvNT_6ParamsE,@"STO_CUDA_ENTRY STV_DEFAULT"
_ZN7cutlass13device_kernelIN5flash19enable_sm80_to_sm89INS1_16FlashAttnBwdSm80INS1_25CollectiveMainloopBwdSm80ILi1ELi1EN4cute5tupleIJNS5_1CILi32EEENS7_ILi64EEENS7_ILi256EEEEEENS_6half_tEfNS_4arch4Sm80ELb0ELb1ELb0ELb0ELb0ELb0ELb0ELb0ELi2ELi2ELi2ELi1ELb1EEENS1_24CollectiveEpilogueBwdGQAISB_fSE_Li256ELb0ELb0EEENS1_19SingleTileSchedulerILb0ELb0ELb0ELi64EEEEEEEEEvNT_6ParamsE:
[----:B------:R-:W-:Y:S01]  /*0000*/  LDC R1, c[0x0][0x28] ;  /* 0x00000a00ff017b82 */ /* 0x000fe20000000800 */
[----:B------:R-:W-:Y:S05]  /*0010*/  EXIT ;  /* 0x000000000000794d */ /* 0x000fea0003800000 */
.L_x_5:
        /* <DEDUP_REMOVED lines=14> */
.L_x_131:


//--------------------- .text._ZN7cutlass13device_kernelIN5flash19enable_sm80_to_sm89INS1_16FlashAttnBwdSm80INS1_25CollectiveMainloopBwdSm80ILi1ELi1EN4cute5tupleIJNS5_1CILi32EEENS7_ILi64EEENS7_ILi256EEEEEENS_6half_tEfNS_4arch4Sm80ELb0ELb1ELb0ELb1ELb0ELb0ELb0ELb0ELi2ELi2ELi2ELi1ELb1EEENS1_21CollectiveEpilogueBwdISB_SC_SE_Li256ELb1ELb0ELi4EEENS1_19SingleTileSchedulerILb1ELb0ELb0ELi64EEEEEEEEEvNT_6ParamsE --------------------------
	.section	.text._ZN7cutlass13device_kernelIN5flash19enable_sm80_to_sm89INS1_16FlashAttnBwdSm80INS1_25CollectiveMainloopBwdSm80ILi1ELi1EN4cute5tupleIJNS5_1CILi32EEENS7_ILi64EEENS7_ILi256EEEEEENS_6half_tEfNS_4arch4Sm80ELb0ELb1ELb0ELb1ELb0ELb0ELb0ELb0ELi2ELi2ELi2ELi1ELb1EEENS1_21CollectiveEpilogueBwdISB_SC_SE_Li256ELb1ELb0ELi4EEENS1_19SingleTileSchedulerILb1ELb0ELb0ELi64EEEEEEEEEvNT_6ParamsE,"ax",@progbits
	.align	128
.text._ZN7cutlass13device_kernelIN5flash19enable_sm80_to_sm89INS1_16FlashAttnBwdSm80INS1_25CollectiveMainloopBwdSm80ILi1ELi1EN4cute5tupleIJNS5_1CILi32EEENS7_ILi64EEENS7_ILi256EEEEEENS_6half_tEfNS_4arch4Sm80ELb0ELb1ELb0ELb1ELb0ELb0ELb0ELb0ELi2ELi2ELi2ELi1ELb1EEENS1_21CollectiveEpilogueBwdISB_SC_SE_Li256ELb1ELb0ELi4EEENS1_19SingleTileSchedulerILb1ELb0ELb0ELi64EEEEEEEEEvNT_6ParamsE:
        .type           _ZN7cutlass13device_kernelIN5flash19enable_sm80_to_sm89INS1_16FlashAttnBwdSm80INS1_25CollectiveMainloopBwdSm80ILi1ELi1EN4cute5tupleIJNS5_1CILi32EEENS7_ILi64EEENS7_ILi256EEEEEENS_6half_tEfNS_4arch4Sm80ELb0ELb1ELb0ELb1ELb0ELb0ELb0ELb0ELi2ELi2ELi2ELi1ELb1EEENS1_21CollectiveEpilogueBwdISB_SC_SE_Li256ELb1ELb0ELi4EEENS1_19SingleTileSchedulerILb1ELb0ELb0ELi64EEEEEEEEEvNT_6ParamsE,@function
        .size           _ZN7cutlass13device_kernelIN5flash19enable_sm80_to_sm89INS1_16FlashAttnBwdSm80INS1_25CollectiveMainloopBwdSm80ILi1ELi1EN4cute5tupleIJNS5_1CILi32EEENS7_ILi64EEENS7_ILi256EEEEEENS_6half_tEfNS_4arch4Sm80ELb0ELb1ELb0ELb1ELb0ELb0ELb0ELb0ELi2ELi2ELi2ELi1ELb1EEENS1_21CollectiveEpilogueBwdISB_SC_SE_Li256ELb1ELb0ELi4EEENS1_19SingleTileSchedulerILb1ELb0ELb0ELi64EEEEEEEEEvNT_6ParamsE,(.L_x_132 - _ZN7cutlass13device_kernelIN5flash19enable_sm80_to_sm89INS1_16FlashAttnBwdSm80INS1_25CollectiveMainloopBwdSm80ILi1ELi1EN4cute5tupleIJNS5_1CILi32EEENS7_ILi64EEENS7_ILi256EEEEEENS_6half_tEfNS_4arch4Sm80ELb0ELb1ELb0ELb1ELb0ELb0ELb0ELb0ELi2ELi2ELi2ELi1ELb1EEENS1_21CollectiveEpilogueBwdISB_SC_SE_Li256ELb1ELb0ELi4EEENS1_19SingleTileSchedulerILb1ELb0ELb0ELi64EEEEEEEEEvNT_6ParamsE)
        .other          _ZN7cutlass13device_kernelIN5flash19enable_sm80_to_sm89INS1_16FlashAttnBwdSm80INS1_25CollectiveMainloopBwdSm80ILi1ELi1EN4cute5tupleIJNS5_1CILi32EEENS7_ILi64EEENS7_ILi256EEEEEENS_6half_tEfNS_4arch4Sm80ELb0ELb1ELb0ELb1ELb0ELb0ELb0ELb0ELi2ELi2ELi2ELi1ELb1EEENS1_21CollectiveEpilogueBwdISB_SC_SE_Li256ELb1ELb0ELi4EEENS1_19SingleTileSchedulerILb1ELb0ELb0ELi64EEEEEEEEEvNT_6ParamsE,@"STO_CUDA_ENTRY STV_DEFAULT"
_ZN7cutlass13device_kernelIN5flash19enable_sm80_to_sm89INS1_16FlashAttnBwdSm80INS1_25CollectiveMainloopBwdSm80ILi1ELi1EN4cute5tupleIJNS5_1CILi32EEENS7_ILi64EEENS7_ILi256EEEEEENS_6half_tEfNS_4arch4Sm80ELb0ELb1ELb0ELb1ELb0ELb0ELb0ELb0ELi2ELi2ELi2ELi1ELb1EEENS1_21CollectiveEpilogueBwdISB_SC_SE_Li256ELb1ELb0ELi4EEENS1_19SingleTileSchedulerILb1ELb0ELb0ELi64EEEEEEEEEvNT_6ParamsE:
[----:B------:R-:W-:Y:S01]  /*0000*/  LDC R1, c[0x0][0x28] ;  /* 0x00000a00ff017b82 */ /* 0x000fe20000000800 */
[----:B------:R-:W-:Y:S05]  /*0010*/  EXIT ;  /* 0x000000000000794d */ /* 0x000fea0003800000 */
.L_x_6:
        /* <DEDUP_REMOVED lines=14> */
.L_x_132:


//--------------------- .text._ZN7cutlass13device_kernelIN5flash19enable_sm80_to_sm89INS1_16FlashAttnBwdSm80INS1_25CollectiveMainloopBwdSm80ILi1ELi1EN4cute5tupleIJNS5_1CILi32EEENS7_ILi64EEENS7_ILi256EEEEEENS_6half_tEfNS_4arch4Sm80ELb0ELb1ELb0ELb1ELb0ELb0ELb0ELb0ELi2ELi2ELi2ELi1ELb1EEENS1_24CollectiveEpilogueBwdGQAISB_fSE_Li256ELb1ELb0EEENS1_19SingleTileSchedulerILb1ELb0ELb0ELi64EEEEEEEEEvNT_6ParamsE --------------------------
	.section	.text._ZN7cutlass13device_kernelIN5flash19enable_sm80_to_sm89INS1_16FlashAttnBwdSm80INS1_25CollectiveMainloopBwdSm80ILi1ELi1EN4cute5tupleIJNS5_1CILi32EEENS7_ILi64EEENS7_ILi256EEEEEENS_6half_tEfNS_4arch4Sm80ELb0ELb1ELb0ELb1ELb0ELb0ELb0ELb0ELi2ELi2ELi2ELi1ELb1EEENS1_24CollectiveEpilogueBwdGQAISB_fSE_Li256ELb1ELb0EEENS1_19SingleTileSchedulerILb1ELb0ELb0ELi64EEEEEEEEEvNT_6ParamsE,"ax",@progbits
	.align	128
.text._ZN7cutlass13device_kernelIN5flash19enable_sm80_to_sm89INS1_16FlashAttnBwdSm80INS1_25CollectiveMainloopBwdSm80ILi1ELi1EN4cute5tupleIJNS5_1CILi32EEENS7_ILi64EEENS7_ILi256EEEEEENS_6half_tEfNS_4arch4Sm80ELb0ELb1ELb0ELb1ELb0ELb0ELb0ELb0ELi2ELi2ELi2ELi1ELb1EEENS1_24CollectiveEpilogueBwdGQAISB_fSE_Li256ELb1ELb0EEENS1_19SingleTileSchedulerILb1ELb0ELb0ELi64EEEEEEEEEvNT_6ParamsE:
        .type           _ZN7cutlass13device_kernelIN5flash19enable_sm80_to_sm89INS1_16FlashAttnBwdSm80INS1_25CollectiveMainloopBwdSm80ILi1ELi1EN4cute5tupleIJNS5_1CILi32EEENS7_ILi64EEENS7_ILi256EEEEEENS_6half_tEfNS_4arch4Sm80ELb0ELb1ELb0ELb1ELb0ELb0ELb0ELb0ELi2ELi2ELi2ELi1ELb1EEENS1_24CollectiveEpilogueBwdGQAISB_fSE_Li256ELb1ELb0EEENS1_19SingleTileSchedulerILb1ELb0ELb0ELi64EEEEEEEEEvNT_6ParamsE,@function
        .size           _ZN7cutlass13device_kernelIN5flash19enable_sm80_to_sm89INS1_16FlashAttnBwdSm80INS1_25CollectiveMainloopBwdSm80ILi1ELi1EN4cute5tupleIJNS5_1CILi32EEENS7_ILi64EEENS7_ILi256EEEEEENS_6half_tEfNS_4arch4Sm80ELb0ELb1ELb0ELb1ELb0ELb0ELb0ELb0ELi2ELi2ELi2ELi1ELb1EEENS1_24CollectiveEpilogueBwdGQAISB_fSE_Li256ELb1ELb0EEENS1_19SingleTileSchedulerILb1ELb0ELb0ELi64EEEEEEEEEvNT_6ParamsE,(.L_x_133 - _ZN7cutlass13device_kernelIN5flash19enable_sm80_to_sm89INS1_16FlashAttnBwdSm80INS1_25CollectiveMainloopBwdSm80ILi1ELi1EN4cute5tupleIJNS5_1CILi32EEENS7_ILi64EEENS7_ILi256EEEEEENS_6half_tEfNS_4arch4Sm80ELb0ELb1ELb0ELb1ELb0ELb0ELb0ELb0ELi2ELi2ELi2ELi1ELb1EEENS1_24CollectiveEpilogueBwdGQAISB_fSE_Li256ELb1ELb0EEENS1_19SingleTileSchedulerILb1ELb0ELb0ELi64EEEEEEEEEvNT_6ParamsE)
        .other          _ZN7cutlass13device_kernelIN5flash19enable_sm80_to_sm89INS1_16FlashAttnBwdSm80INS1_25CollectiveMainloopBwdSm80ILi1ELi1EN4cute5tupleIJNS5_1CILi32EEENS7_ILi64EEENS7_ILi256EEEEEENS_6half_tEfNS_4arch4Sm80ELb0ELb1ELb0ELb1ELb0ELb0ELb0ELb0ELi2ELi2ELi2ELi1ELb1EEENS1_24CollectiveEpilogueBwdGQAISB_fSE_Li256ELb1ELb0EEENS1_19SingleTileSchedulerILb1ELb0ELb0ELi64EEEEEEEEEvNT_6ParamsE,@"STO_CUDA_ENTRY STV_DEFAULT"
_ZN7cutlass13device_kernelIN5flash19enable_sm80_to_sm89INS1_16FlashAttnBwdSm80INS1_25CollectiveMainloopBwdSm80ILi1ELi1EN4cute5tupleIJNS5_1CILi32EEENS7_ILi64EEENS7_ILi256EEEEEENS_6half_tEfNS_4arch4Sm80ELb0ELb1ELb0ELb1ELb0ELb0ELb0ELb0ELi2ELi2ELi2ELi1ELb1EEENS1_24CollectiveEpilogueBwdGQAISB_fSE_Li256ELb1ELb0EEENS1_19SingleTileSchedulerILb1ELb0ELb0ELi64EEEEEEEEEvNT_6ParamsE:
[----:B------:R-:W-:Y:S01]  /*0000*/  LDC R1, c[0x0][0x28] ;  /* 0x00000a00ff017b82 */ /* 0x000fe20000000800 */
[----:B------:R-:W-:Y:S05]  /*0010*/  EXIT ;  /* 0x000000000000794d */ /* 0x000fea0003800000 */
.L_x_7:
        /* <DEDUP_REMOVED lines=14> */
.L_x_133:


//--------------------- .text._ZN7cutlass13device_kernelIN5flash19enable_sm80_to_sm89INS1_16FlashAttnBwdSm80INS1_25CollectiveMainloopBwdSm80ILi1ELi1EN4cute5tupleIJNS5_1CILi32EEENS7_ILi64EEENS7_ILi256EEEEEENS_6half_tEfNS_4arch4Sm80ELb1ELb0ELb0ELb0ELb0ELb0ELb0ELb0ELi2ELi2ELi2ELi1ELb1EEENS1_21CollectiveEpilogueBwdISB_SC_SE_Li256ELb0ELb0ELi4EEENS1_25SingleTileBwdLPTSchedulerILb0ELi64ELb0EEEEEEEEEvNT_6ParamsE --------------------------
	.section	.text._ZN7cutlass13device_kernelIN5flash19enable_sm80_to_sm89INS1_16FlashAttnBwdSm80INS1_25CollectiveMainloopBwdSm80ILi1ELi1EN4cute5tupleIJNS5_1CILi32EEENS7_ILi64EEENS7_ILi256EEEEEENS_6half_tEfNS_4arch4Sm80ELb1ELb0ELb0ELb0ELb0ELb0ELb0ELb0ELi2ELi2ELi2ELi1ELb1EEENS1_21CollectiveEpilogueBwdISB_SC_SE_Li256ELb0ELb0ELi4EEENS1_25SingleTileBwdLPTSchedulerILb0ELi64ELb0EEEEEEEEEvNT_6ParamsE,"ax",@progbits
	.align	128
.text._ZN7cutlass13device_kernelIN5flash19enable_sm80_to_sm89INS1_16FlashAttnBwdSm80INS1_25CollectiveMainloopBwdSm80ILi1ELi1EN4cute5tupleIJNS5_1CILi32EEENS7_ILi64EEENS7_ILi256EEEEEENS_6half_tEfNS_4arch4Sm80ELb1ELb0ELb0ELb0ELb0ELb0ELb0ELb0ELi2ELi2ELi2ELi1ELb1EEENS1_21CollectiveEpilogueBwdISB_SC_SE_Li256ELb0ELb0ELi4EEENS1_25SingleTileBwdLPTSchedulerILb0ELi64ELb0EEEEEEEEEvNT_6ParamsE:
        .type           _ZN7cutlass13device_kernelIN5flash19enable_sm80_to_sm89INS1_16FlashAttnBwdSm80INS1_25CollectiveMainloopBwdSm80ILi1ELi1EN4cute5tupleIJNS5_1CILi32EEENS7_ILi64EEENS7_ILi256EEEEEENS_6half_tEfNS_4arch4Sm80ELb1ELb0ELb0ELb0ELb0ELb0ELb0ELb0ELi2ELi2ELi2ELi1ELb1EEENS1_21CollectiveEpilogueBwdISB_SC_SE_Li256ELb0ELb0ELi4EEENS1_25SingleTileBwdLPTSchedulerILb0ELi64ELb0EEEEEEEEEvNT_6ParamsE,@function
        .size           _ZN7cutlass13device_kernelIN5flash19enable_sm80_to_sm89INS1_16FlashAttnBwdSm80INS1_25CollectiveMainloopBwdSm80ILi1ELi1EN4cute5tupleIJNS5_1CILi32EEENS7_ILi64EEENS7_ILi256EEEEEENS_6half_tEfNS_4arch4Sm80ELb1ELb0ELb0ELb0ELb0ELb0ELb0ELb0ELi2ELi2ELi2ELi1ELb1EEENS1_21CollectiveEpilogueBwdISB_SC_SE_Li256ELb0ELb0ELi4EEENS1_25SingleTileBwdLPTSchedulerILb0ELi64ELb0EEEEEEEEEvNT_6ParamsE,(.L_x_134 - _ZN7cutlass13device_kernelIN5flash19enable_sm80_to_sm89INS1_16FlashAttnBwdSm80INS1_25CollectiveMainloopBwdSm80ILi1ELi1EN4cute5tupleIJNS5_1CILi32EEENS7_ILi64EEENS7_ILi256EEEEEENS_6half_tEfNS_4arch4Sm80ELb1ELb0ELb0ELb0ELb0ELb0ELb0ELb0ELi2ELi2ELi2ELi1ELb1EEENS1_21CollectiveEpilogueBwdISB_SC_SE_Li256ELb0ELb0ELi4EEENS1_25SingleTileBwdLPTSchedulerILb0ELi64ELb0EEEEEEEEEvNT_6ParamsE)
        .other          _ZN7cutlass13device_kernelIN5flash19enable_sm80_to_sm89INS1_16FlashAttnBwdSm80INS1_25CollectiveMainloopBwdSm80ILi1ELi1EN4cute5tupleIJNS5_1CILi32EEENS7_ILi64EEENS7_ILi256EEEEEENS_6half_tEfNS_4arch4Sm80ELb1ELb0ELb0ELb0ELb0ELb0ELb0ELb0ELi2ELi2ELi2ELi1ELb1EEENS1_21CollectiveEpilogueBwdISB_SC_SE_Li256ELb0ELb0ELi4EEENS1_25SingleTileBwdLPTSchedulerILb0ELi64ELb0EEEEEEEEEvNT_6ParamsE,@"STO_CUDA_ENTRY STV_DEFAULT"
_ZN7cutlass13device_kernelIN5flash19enable_sm80_to_sm89INS1_16FlashAttnBwdSm80INS1_25CollectiveMainloopBwdSm80ILi1ELi1EN4cute5tupleIJNS5_1CILi32EEENS7_ILi64EEENS7_ILi256EEEEEENS_6half_tEfNS_4arch4Sm80ELb1ELb0ELb0ELb0ELb0ELb0ELb0ELb0ELi2ELi2ELi2ELi1ELb1EEENS1_21CollectiveEpilogueBwdISB_SC_SE_Li256ELb0ELb0ELi4EEENS1_25SingleTileBwdLPTSchedulerILb0ELi64ELb0EEEEEEEEEvNT_6ParamsE:
[----:B------:R-:W-:Y:S01]  /*0000*/  LDC R1, c[0x0][0x28] ;  /* 0x00000a00ff017b82 */ /* 0x000fe20000000800 */
[----:B------:R-:W-:Y:S05]  /*0010*/  EXIT ;  /* 0x000000000000794d */ /* 0x000fea0003800000 */
.L_x_8:
        /* <DEDUP_REMOVED lines=14> */
.L_x_134:


//--------------------- .text._ZN7cutlass13device_kernelIN5flash19enable_sm80_to_sm89INS1_16FlashAttnBwdSm80INS1_25CollectiveMainloopBwdSm80ILi1ELi1EN4cute5tupleIJNS5_1CILi32EEENS7_ILi64EEENS7_ILi256EEEEEENS_6half_tEfNS_4arch4Sm80ELb1ELb0ELb0ELb0ELb0ELb0ELb0ELb0ELi2ELi2ELi2ELi1ELb1EEENS1_24CollectiveEpilogueBwdGQAISB_fSE_Li256ELb0ELb0EEENS1_25SingleTileBwdLPTSchedulerILb0ELi64ELb0EEEEEEEEEvNT_6ParamsE --------------------------
	.section	.text._ZN7cutlass13device_kernelIN5flash19enable_sm80_to_sm89INS1_16FlashAttnBwdSm80INS1_25CollectiveMainloopBwdSm80ILi1ELi1EN4cute5tupleIJNS5_1CILi32EEENS7_ILi64EEENS7_ILi256EEEEEENS_6half_tEfNS_4arch4Sm80ELb1ELb0ELb0ELb0ELb0ELb0ELb0ELb0ELi2ELi2ELi2ELi1ELb1EEENS1_24CollectiveEpilogueBwdGQAISB_fSE_Li256ELb0ELb0EEENS1_25SingleTileBwdLPTSchedulerILb0ELi64ELb0EEEEEEEEEvNT_6ParamsE,"ax",@progbits
	.align	128
.text._ZN7cutlass13device_kernelIN5flash19enable_sm80_to_sm89INS1_16FlashAttnBwdSm80INS1_25CollectiveMainloopBwdSm80ILi1ELi1EN4cute5tupleIJNS5_1CILi32EEENS7_ILi64EEENS7_ILi256EEEEEENS_6half_tEfNS_4arch4Sm80ELb1ELb0ELb0ELb0ELb0ELb0ELb0ELb0ELi2ELi2ELi2ELi1ELb1EEENS1_24CollectiveEpilogueBwdGQAISB_fSE_Li256ELb0ELb0EEENS1_25SingleTileBwdLPTSchedulerILb0ELi64ELb0EEEEEEEEEvNT_6ParamsE:
        .type           _ZN7cutlass13device_kernelIN5flash19enable_sm80_to_sm89INS1_16FlashAttnBwdSm80INS1_25CollectiveMainloopBwdSm80ILi1ELi1EN4cute5tupleIJNS5_1CILi32EEENS7_ILi64EEENS7_ILi256EEEEEENS_6half_tEfNS_4arch4Sm80ELb1ELb0ELb0ELb0ELb0ELb0ELb0ELb0ELi2ELi2ELi2ELi1ELb1EEENS1_24CollectiveEpilogueBwdGQAISB_fSE_Li256ELb0ELb0EEENS1_25SingleTileBwdLPTSchedulerILb0ELi64ELb0EEEEEEEEEvNT_6ParamsE,@function
        .size           _ZN7cutlass13device_kernelIN5flash19enable_sm80_to_sm89INS1_16FlashAttnBwdSm80INS1_25CollectiveMainloopBwdSm80ILi1ELi1EN4cute5tupleIJNS5_1CILi32EEENS7_ILi64EEENS7_ILi256EEEEEENS_6half_tEfNS_4arch4Sm80ELb1ELb0ELb0ELb0ELb0ELb0ELb0ELb0ELi2ELi2ELi2ELi1ELb1EEENS1_24CollectiveEpilogueBwdGQAISB_fSE_Li256ELb0ELb0EEENS1_25SingleTileBwdLPTSchedulerILb0ELi64ELb0EEEEEEEEEvNT_6ParamsE,(.L_x_135 - _ZN7cutlass13device_kernelIN5flash19enable_sm80_to_sm89INS1_16FlashAttnBwdSm80INS1_25CollectiveMainloopBwdSm80ILi1ELi1EN4cute5tupleIJNS5_1CILi32EEENS7_ILi64EEENS7_ILi256EEEEEENS_6half_tEfNS_4arch4Sm80ELb1ELb0ELb0ELb0ELb0ELb0ELb0ELb0ELi2ELi2ELi2ELi1ELb1EEENS1_24CollectiveEpilogueBwdGQAISB_fSE_Li256ELb0ELb0EEENS1_25SingleTileBwdLPTSchedulerILb0ELi64ELb0EEEEEEEEEvNT_6ParamsE)
        .other          _ZN7cutlass13device_kernelIN5flash19enable_sm80_to_sm89INS1_16FlashAttnBwdSm80INS1_25CollectiveMainloopBwdSm80ILi1ELi1EN4cute5tupleIJNS5_1CILi32EEENS7_ILi64EEENS7_ILi256EEEEEENS_6half_tEfNS_4arch4Sm80ELb1ELb0ELb0ELb0ELb0ELb0ELb0ELb0ELi2ELi2ELi2ELi1ELb1EEENS1_24CollectiveEpilogueBwdGQAISB_fSE_Li256ELb0ELb0EEENS1_25SingleTileBwdLPTSchedulerILb0ELi64ELb0EEEEEEEEEvNT_6ParamsE,@"STO_CUDA_ENTRY STV_DEFAULT"
_ZN7cutlass13device_kernelIN5flash19enable_sm80_to_sm89INS1_16FlashAttnBwdSm80INS1_25CollectiveMainloopBwdSm80ILi1ELi1EN4cute5tupleIJNS5_1CILi32EEENS7_ILi64EEENS7_ILi256EEEEEENS_6half_tEfNS_4arch4Sm80ELb1ELb0ELb0ELb0ELb0ELb0ELb0ELb0ELi2ELi2ELi2ELi1ELb1EEENS1_24CollectiveEpilogueBwdGQAISB_fSE_Li256ELb0ELb0EEENS1_25SingleTileBwdLPTSchedulerILb0ELi64ELb0EEEEEEEEEvNT_6ParamsE:
[----:B------:R-:W-:Y:S01]  /*0000*/  LDC R1, c[0x0][0x28] ;  /* 0x00000a00ff017b82 */ /* 0x000fe20000000800 */
[----:B------:R-:W-:Y:S05]  /*0010*/  EXIT ;  /* 0x000000000000794d */ /* 0x000fea0003800000 */
.L_x_9:
        /* <DEDUP_REMOVED lines=14> */
.L_x_135:


//--------------------- .text._ZN7cutlass13device_kernelIN5flash22FlashAttnBwdPreprocessIN4cute5tupleIJNS3_1CILi32EEENS5_ILi256EEEEEENS_6half_tEfNS_4arch4Sm80ELb1ELb0EEEEEvNT_6ParamsE --------------------------
	.section	.text._ZN7cutlass13device_kernelIN5flash22FlashAttnBwdPreprocessIN4cute5tupleIJNS3_1CILi32EEENS5_ILi256EEEEEENS_6half_tEfNS_4arch4Sm80ELb1ELb0EEEEEvNT_6ParamsE,"ax",@progbits
	.align	128
.text._ZN7cutlass13device_kernelIN5flash22FlashAttnBwdPreprocessIN4cute5tupleIJNS3_1CILi32EEENS5_ILi256EEEEEENS_6half_tEfNS_4arch4Sm80ELb1ELb0EEEEEvNT_6ParamsE:
        .type           _ZN7cutlass13device_kernelIN5flash22FlashAttnBwdPreprocessIN4cute5tupleIJNS3_1CILi32EEENS5_ILi256EEEEEENS_6half_tEfNS_4arch4Sm80ELb1ELb0EEEEEvNT_6ParamsE,@function
        .size           _ZN7cutlass13device_kernelIN5flash22FlashAttnBwdPreprocessIN4cute5tupleIJNS3_1CILi32EEENS5_ILi256EEEEEENS_6half_tEfNS_4arch4Sm80ELb1ELb0EEEEEvNT_6ParamsE,(.L_x_136 - _ZN7cutlass13device_kernelIN5flash22FlashAttnBwdPreprocessIN4cute5tupleIJNS3_1CILi32EEENS5_ILi256EEEEEENS_6half_tEfNS_4arch4Sm80ELb1ELb0EEEEEvNT_6ParamsE)
        .other          _ZN7cutlass13device_kernelIN5flash22FlashAttnBwdPreprocessIN4cute5tupleIJNS3_1CILi32EEENS5_ILi256EEEEEENS_6half_tEfNS_4arch4Sm80ELb1ELb0EEEEEvNT_6ParamsE,@"STO_CUDA_ENTRY STV_DEFAULT"
_ZN7cutlass13device_kernelIN5flash22FlashAttnBwdPreprocessIN4cute5tupleIJNS3_1CILi32EEENS5_ILi256EEEEEENS_6half_tEfNS_4arch4Sm80ELb1ELb0EEEEEvNT_6ParamsE:
[----:B------:R-:W-:Y:S01]  /*0000*/  LDC R1, c[0x0][0x28] ;  /* 0x00000a00ff017b82 */ /* 0x000fe20000000800 */
[----:B------:R-:W0:Y:S01]  /*0010*/  S2R R7, SR_CTAID.X ;  /* 0x0000000000077919 */ /* 0x000e220000002500 */
[----:B------:R-:W-:-:S06]  /*0020*/  ULDC UR4, c[0x0][0x218] ;  /* 0x0000860000047ab9 */ /* 0x000fcc0000000800 */
[----:B------:R-:W1:Y:S01]  /*0030*/  S2UR UR8, SR_CTAID.Y ;  /* 0x00000000000879c3 */ /* 0x000e620000002600 */
[----:B------:R-:W-:Y:S01]  /*0040*/  MOV R4, 0x7f800000 ;  /* 0x7f80000000047802 */ /* 0x000fe20000000f00 */
[----:B------:R-:W2:Y:S01]  /*0050*/  S2R R6, SR_TID.X ;  /* 0x0000000000067919 */ /* 0x000ea20000002100 */
[----:B------:R-:W-:-:S05]  /*0060*/  ULDC.64 UR6, c[0x0][0x208] ;  /* 0x0000820000067ab9 */ /* 0x000fca0000000a00 */
[----:B------:R-:W3:Y:S08]  /*0070*/  S2UR UR9, SR_CTAID.Z ;  /* 0x00000000000979c3 */ /* 0x000ef00000002700 */
[----:B------:R-:W4:Y:S01]  /*0080*/  LDC.64 R28, c[0x0][0x238] ;  /* 0x00008e00ff1c7b82 */ /* 0x000f220000000a00 */
[----:B-1----:R-:W-:-:S07]  /*0090*/  USHF.R.S32.HI UR10, URZ, 0x1f, UR8 ;  /* 0x0000001f3f0a7899 */ /* 0x002fce0008011408 */
[----:B------:R-:W1:Y:S01]  /*00a0*/  LDC.64 R14, c[0x0][0x250] ;  /* 0x00009400ff0e7b82 */ /* 0x000e620000000a00 */
[----:B0-----:R-:W-:Y:S01]  /*00b0*/  SHF.L.U32 R32, R7, 0x5, RZ ;  /* 0x0000000507207819 */ /* 0x001fe200000006ff */
[----:B---3--:R-:W-:-:S06]  /*00c0*/  USHF.R.S32.HI UR11, URZ, 0x1f, UR9 ;  /* 0x0000001f3f0b7899 */ /* 0x008fcc0008011409 */
[----:B------:R-:W0:Y:S01]  /*00d0*/  LDC.64 R24, c[0x0][0x258] ;  /* 0x00009600ff187b82 */ /* 0x000e220000000a00 */
[----:B--2---:R-:W-:Y:S02]  /*00e0*/  ISETP.GT.AND P0, PT, R6, 0x1f, PT ;  /* 0x0000001f0600780c */ /* 0x004fe40003f04270 */
[----:B------:R-:W-:-:S04]  /*00f0*/  IADD3 R5, -R32, UR4, RZ ;  /* 0x0000000420057c10 */ /* 0x000fc8000fffe1ff */
[----:B------:R-:W-:-:S13]  /*0100*/  ISETP.GE.OR P1, PT, R6, R5, P0 ;  /* 0x000000050600720c */ /* 0x000fda0000726670 */
[----:B------:R-:W2:Y:S01]  /*0110*/  @!P1 LDC.64 R8, c[0x0][0x290] ;  /* 0x0000a400ff089b82 */ /* 0x000ea20000000a00 */
[----:B------:R-:W-:Y:S02]  /*0120*/  @!P1 SHF.R.S32.HI R3, RZ, 0x1f, R6 ;  /* 0x0000001fff039819 */ /* 0x000fe40000011406 */
[----:B------:R-:W-:-:S04]  /*0130*/  @!P1 IADD3 R2, P2, R32, R6, RZ ;  /* 0x0000000620029210 */ /* 0x000fc80007f5e0ff */
[----:B------:R-:W-:Y:S01]  /*0140*/  @!P1 LEA.HI.X.SX32 R3, R32, R3, 0x1, P2 ;  /* 0x0000000320039211 */ /* 0x000fe200010f0eff */
[----:B------:R-:W3:Y:S08]  /*0150*/  @!P1 LDC.64 R10, c[0x0][0x298] ;  /* 0x0000a600ff0a9b82 */ /* 0x000ef00000000a00 */
[----:B------:R-:W4:Y:S01]  /*0160*/  @!P1 LDC.64 R12, c[0x0][0x288] ;  /* 0x0000a200ff0c9b82 */ /* 0x000f220000000a00 */
[----:B--2---:R-:W-:-:S02]  /*0170*/  @!P1 IMAD R0, R8, UR10, RZ ;  /* 0x0000000a08009c24 */ /* 0x004fc4000f8e02ff */
[----:B------:R-:W-:-:S04]  /*0180*/  @!P1 IMAD.WIDE.U32 R2, R8, UR8, R2 ;  /* 0x0000000808029c25 */ /* 0x000fc8000f8e0002 */
[----:B------:R-:W-:Y:S02]  /*0190*/  @!P1 IMAD R9, R9, UR8, R0 ;  /* 0x0000000809099c24 */ /* 0x000fe4000f8e0200 */
[----:B---3--:R-:W-:-:S03]  /*01a0*/  @!P1 IMAD R0, R10, UR11, RZ ;  /* 0x0000000b0a009c24 */ /* 0x008fc6000f8e02ff */
[----:B------:R-:W-:Y:S01]  /*01b0*/  @!P1 IADD3 R3, R3, R9, RZ ;  /* 0x0000000903039210 */ /* 0x000fe20007ffe0ff */
[----:B------:R-:W-:Y:S02]  /*01c0*/  @!P1 IMAD R9, R11, UR9, R0 ;  /* 0x000000090b099c24 */ /* 0x000fe4000f8e0200 */
[----:B------:R-:W-:Y:S02]  /*01d0*/  @!P1 IMAD.WIDE.U32 R2, R10, UR9, R2 ;  /* 0x000000090a029c25 */ /* 0x000fe4000f8e0002 */
[----:B------:R-:W2:Y:S03]  /*01e0*/  LDC.64 R10, c[0x0][0x230] ;  /* 0x00008c00ff0a7b82 */ /* 0x000ea60000000a00 */
[----:B------:R-:W-:Y:S02]  /*01f0*/  @!P1 IADD3 R0, R3, R9, RZ ;  /* 0x0000000903009210 */ /* 0x000fe40007ffe0ff */
[----:B------:R-:W-:-:S02]  /*0200*/  SHF.R.S32.HI R3, RZ, 0x1f, R6 ;  /* 0x0000001fff037819 */ /* 0x000fc40000011406 */
[C---:B----4-:R-:W-:Y:S02]  /*0210*/  @!P1 LEA R8, P2, R2.reuse, R12, 0x2 ;  /* 0x0000000c02089211 */ /* 0x050fe400078410ff */
[----:B------:R-:W-:Y:S02]  /*0220*/  LEA.HI R36, R3, R6, RZ, 0x4 ;  /* 0x0000000603247211 */ /* 0x000fe400078f20ff */
[----:B------:R-:W-:Y:S02]  /*0230*/  @!P1 LEA.HI.X R9, R2, R13, R0, 0x2, P2 ;  /* 0x0000000d02099211 */ /* 0x000fe400010f1400 */
[----:B------:R-:W-:-:S03]  /*0240*/  LOP3.LUT R3, R36, 0xfffffff0, RZ, 0xc0, !PT ;  /* 0xfffffff024037812 */ /* 0x000fc600078ec0ff */
[----:B------:R3:W5:Y:S01]  /*0250*/  @!P1 LDG.E R4, desc[UR6][R8.64] ;  /* 0x0000000608049981 */ /* 0x000762000c1e1900 */
[----:B------:R-:W-:Y:S01]  /*0260*/  IADD3 R3, -R3, R6, RZ ;  /* 0x0000000603037210 */ /* 0x000fe20007ffe1ff */
[----:B------:R-:W-:Y:S01]  /*0270*/  BSSY B0, `(.L_x_10) ;  /* 0x0000026000007945 */ /* 0x000fe20003800000 */
[----:B------:R-:W-:Y:S01]  /*0280*/  SHF.R.S32.HI R36, RZ, 0x4, R36 ;  /* 0x00000004ff247819 */ /* 0x000fe20000011424 */
[----:B------:R-:W-:Y:S01]  /*0290*/  HFMA2.MMA R12, -RZ, RZ, 0, 0 ;  /* 0x00000000ff0c7435 */ /* 0x000fe200000001ff */
[----:B------:R-:W-:Y:S02]  /*02a0*/  SHF.L.U32 R34, R3, 0x3, RZ ;  /* 0x0000000303227819 */ /* 0x000fe400000006ff */
[----:B------:R-:W-:Y:S02]  /*02b0*/  CS2R R20, SRZ ;  /* 0x0000000000147805 */ /* 0x000fe4000001ff00 */
[----:B------:R-:W-:Y:S01]  /*02c0*/  ISETP.GE.AND P1, PT, R36, R5, PT ;  /* 0x000000052400720c */ /* 0x000fe20003f26270 */
[----:B--2---:R-:W-:Y:S01]  /*02d0*/  IMAD R0, R10, UR10, RZ ;  /* 0x0000000a0a007c24 */ /* 0x004fe2000f8e02ff */
[----:B------:R-:W-:-:S02]  /*02e0*/  SHF.R.S32.HI R35, RZ, 0x1f, R34 ;  /* 0x0000001fff237819 */ /* 0x000fc40000011422 */
[----:B------:R-:W-:Y:S02]  /*02f0*/  CS2R R16, SRZ ;  /* 0x0000000000107805 */ /* 0x000fe4000001ff00 */
[----:B------:R-:W-:Y:S01]  /*0300*/  SHF.R.S32.HI R37, RZ, 0x1f, R36 ;  /* 0x0000001fff257819 */ /* 0x000fe20000011424 */
[----:B------:R-:W-:Y:S01]  /*0310*/  IMAD R11, R11, UR8, R0 ;  /* 0x000000080b0b7c24 */ /* 0x000fe2000f8e0200 */
[----:B------:R-:W-:Y:S01]  /*0320*/  CS2R R18, SRZ ;  /* 0x0000000000127805 */ /* 0x000fe2000001ff00 */
[----:B---3--:R-:W-:Y:S01]  /*0330*/  IMAD.WIDE.U32 R8, R10, UR8, R34 ;  /* 0x000000080a087c25 */ /* 0x008fe2000f8e0022 */
[----:B------:R-:W-:-:S03]  /*0340*/  IADD3 R2, R36, 0x10, RZ ;  /* 0x0000001024027810 */ /* 0x000fc60007ffe0ff */
[----:B------:R-:W-:Y:S01]  /*0350*/  IMAD R0, R28, UR11, RZ ;  /* 0x0000000b1c007c24 */ /* 0x000fe2000f8e02ff */
[----:B------:R-:W-:Y:S02]  /*0360*/  IADD3 R9, R9, R11, RZ ;  /* 0x0000000b09097210 */ /* 0x000fe40007ffe0ff */
[----:B------:R-:W-:Y:S01]  /*0370*/  CS2R R10, SRZ ;  /* 0x00000000000a7805 */ /* 0x000fe2000001ff00 */
[----:B------:R-:W-:-:S04]  /*0380*/  IMAD.WIDE R38, R7, 0x20, R36 ;  /* 0x0000002007267825 */ /* 0x000fc800078e0224 */
[----:B------:R-:W-:Y:S02]  /*0390*/  IMAD R29, R29, UR9, R0 ;  /* 0x000000091d1d7c24 */ /* 0x000fe4000f8e0200 */
[----:B------:R-:W-:Y:S01]  /*03a0*/  IMAD.WIDE.U32 R26, R28, UR9, R8 ;  /* 0x000000091c1a7c25 */ /* 0x000fe2000f8e0008 */
[----:B------:R-:W-:-:S04]  /*03b0*/  CS2R R8, SRZ ;  /* 0x0000000000087805 */ /* 0x000fc8000001ff00 */
[----:B------:R-:W-:Y:S01]  /*03c0*/  IADD3 R29, R27, R29, RZ ;  /* 0x0000001d1b1d7210 */ /* 0x000fe20007ffe0ff */
[----:B01----:R-:W-:Y:S06]  /*03d0*/  @P1 BRA `(.L_x_11) ;  /* 0x00000000003c1947 */ /* 0x003fec0003800000 */
[----:B------:R-:W-:Y:S01]  /*03e0*/  ULDC.64 UR12, c[0x0][0x228] ;  /* 0x00008a00000c7ab9 */ /* 0x000fe20000000a00 */
[----:B------:R-:W-:Y:S01]  /*03f0*/  MOV R28, R26 ;  /* 0x0000001a001c7202 */ /* 0x000fe20000000f00 */
[----:B------:R-:W-:Y:S01]  /*0400*/  IMAD R13, R39, UR12, RZ ;  /* 0x0000000c270d7c24 */ /* 0x000fe2000f8e02ff */
[----:B------:R-:W-:Y:S01]  /*0410*/  IADD3 R0, R34, 0x80, RZ ;  /* 0x0000008022007810 */ /* 0x000fe20007ffe0ff */
[----:B------:R-:W-:Y:S02]  /*0420*/  ULDC UR5, c[0x0][0x21c] ;  /* 0x0000870000057ab9 */ /* 0x000fe40000000800 */
[----:B------:R-:W-:Y:S01]  /*0430*/  IMAD.WIDE.U32 R30, R38, UR12, R28 ;  /* 0x0000000c261e7c25 */ /* 0x000fe2000f8e001c */
[----:B------:R-:W-:Y:S02]  /*0440*/  ISETP.GE.AND P2, PT, R34, UR5, PT ;  /* 0x0000000522007c0c */ /* 0x000fe4000bf46270 */
[----:B------:R-:W-:Y:S01]  /*0450*/  ISETP.GE.AND P3, PT, R0, UR5, PT ;  /* 0x0000000500007c0c */ /* 0x000fe2000bf66270 */
[----:B------:R-:W-:Y:S01]  /*0460*/  IMAD R13, R38, UR13, R13 ;  /* 0x0000000d260d7c24 */ /* 0x000fe2000f8e020d */
[----:B------:R-:W-:-:S02]  /*0470*/  ULDC.64 UR12, c[0x0][0x210] ;  /* 0x00008400000c7ab9 */ /* 0x000fc40000000a00 */
[----:B------:R-:W-:Y:S02]  /*0480*/  LEA R22, P4, R30, UR12, 0x1 ;  /* 0x0000000c1e167c11 */ /* 0x000fe4000f8808ff */
[----:B------:R-:W-:-:S04]  /*0490*/  IADD3 R13, R31, R13, RZ ;  /* 0x0000000d1f0d7210 */ /* 0x000fc80007ffe0ff */
[----:B------:R-:W-:-:S05]  /*04a0*/  LEA.HI.X R23, R30, UR13, R13, 0x1, P4 ;  /* 0x0000000d1e177c11 */ /* 0x000fca000a0f0c0d */
[----:B------:R0:W5:Y:S04]  /*04b0*/  @!P2 LDG.E.128 R16, desc[UR6][R22.64] ;  /* 0x000000061610a981 */ /* 0x000168000c1e1d00 */
[----:B------:R0:W5:Y:S02]  /*04c0*/  @!P3 LDG.E.128 R8, desc[UR6][R22.64+0x100] ;  /* 0x000100061608b981 */ /* 0x000164000c1e1d00 */
.L_x_11:
[----:B------:R-:W-:Y:S05]  /*04d0*/  BSYNC B0 ;  /* 0x0000000000007941 */ /* 0x000fea0003800000 */
.L_x_10:
[----:B------:R-:W-:Y:S01]  /*04e0*/  ISETP.GE.AND P2, PT, R2, R5, PT ;  /* 0x000000050200720c */ /* 0x000fe20003f46270 */
[----:B------:R-:W-:Y:S01]  /*04f0*/  BSSY B0, `(.L_x_12) ;  /* 0x000001e000007945 */ /* 0x000fe20003800000 */
[----:B-----5:R-:W-:Y:S01]  /*0500*/  MOV R0, R16 ;  /* 0x0000001000007202 */ /* 0x020fe20000000f00 */
[C---:B------:R-:W-:Y:S01]  /*0510*/  IMAD R16, R14.reuse, UR10, RZ ;  /* 0x0000000a0e107c24 */ /* 0x040fe2000f8e02ff */
[----:B------:R-:W-:Y:S01]  /*0520*/  MOV R40, R17 ;  /* 0x0000001100287202 */ /* 0x000fe20000000f00 */
[----:B------:R-:W-:Y:S01]  /*0530*/  HFMA2.MMA R13, -RZ, RZ, 0, 0 ;  /* 0x00000000ff0d7435 */ /* 0x000fe200000001ff */
[----:B------:R-:W-:Y:S01]  /*0540*/  MOV R41, R18 ;  /* 0x0000001200297202 */ /* 0x000fe20000000f00 */
[----:B------:R-:W-:Y:S01]  /*0550*/  IMAD R31, R15, UR8, R16 ;  /* 0x000000080f1f7c24 */ /* 0x000fe2000f8e0210 */
[----:B------:R-:W-:Y:S01]  /*0560*/  MOV R45, R19 ;  /* 0x00000013002d7202 */ /* 0x000fe20000000f00 */
[----:B------:R-:W-:Y:S01]  /*0570*/  IMAD.WIDE.U32 R16, R14, UR8, R34 ;  /* 0x000000080e107c25 */ /* 0x000fe2000f8e0022 */
[----:B0-----:R-:W-:-:S02]  /*0580*/  CS2R R22, SRZ ;  /* 0x0000000000167805 */ /* 0x001fc4000001ff00 */
[----:B------:R-:W-:Y:S01]  /*0590*/  CS2R R14, SRZ ;  /* 0x00000000000e7805 */ /* 0x000fe2000001ff00 */
[----:B------:R-:W-:Y:S06]  /*05a0*/  @P2 BRA `(.L_x_13) ;  /* 0x0000000000482947 */ /* 0x000fec0003800000 */
[----:B------:R-:W-:Y:S01]  /*05b0*/  IADD3 R27, P3, R38, 0x10, RZ ;  /* 0x00000010261b7810 */ /* 0x000fe20007f7e0ff */
[----:B------:R-:W-:Y:S01]  /*05c0*/  ULDC.64 UR12, c[0x0][0x228] ;  /* 0x00008a00000c7ab9 */ /* 0x000fe20000000a00 */
[----:B------:R-:W-:Y:S01]  /*05d0*/  MOV R19, R29 ;  /* 0x0000001d00137202 */ /* 0x000fe20000000f00 */
[----:B------:R-:W-:Y:S01]  /*05e0*/  ULDC UR5, c[0x0][0x21c] ;  /* 0x0000870000057ab9 */ /* 0x000fe20000000800 */
[----:B------:R-:W-:Y:S02]  /*05f0*/  IADD3.X R18, RZ, R39, RZ, P3, !PT ;  /* 0x00000027ff127210 */ /* 0x000fe40001ffe4ff */
[----:B------:R-:W-:-:S03]  /*0600*/  ISETP.GE.AND P4, PT, R34, UR5, PT ;  /* 0x0000000522007c0c */ /* 0x000fc6000bf86270 */
[----:B------:R-:W-:Y:S01]  /*0610*/  IMAD R28, R18, UR12, RZ ;  /* 0x0000000c121c7c24 */ /* 0x000fe2000f8e02ff */
[----:B------:R-:W-:Y:S02]  /*0620*/  MOV R18, R26 ;  /* 0x0000001a00127202 */ /* 0x000fe40000000f00 */
[----:B------:R-:W-:-:S03]  /*0630*/  IADD3 R26, R34, 0x80, RZ ;  /* 0x00000080221a7810 */ /* 0x000fc60007ffe0ff */
[----:B------:R-:W-:Y:S01]  /*0640*/  IMAD.WIDE.U32 R18, R27, UR12, R18 ;  /* 0x0000000c1b127c25 */ /* 0x000fe2000f8e0012 */
[----:B------:R-:W-:-:S03]  /*0650*/  ISETP.GE.AND P5, PT, R26, UR5, PT ;  /* 0x000000051a007c0c */ /* 0x000fc6000bfa6270 */
[----:B------:R-:W-:Y:S01]  /*0660*/  IMAD R27, R27, UR13, R28 ;  /* 0x0000000d1b1b7c24 */ /* 0x000fe2000f8e021c */
[----:B------:R-:W-:Y:S02]  /*0670*/  ULDC.64 UR12, c[0x0][0x210] ;  /* 0x00008400000c7ab9 */ /* 0x000fe40000000a00 */
[----:B------:R-:W-:Y:S02]  /*0680*/  LEA R26, P3, R18, UR12, 0x1 ;  /* 0x0000000c121a7c11 */ /* 0x000fe4000f8608ff */
[----:B------:R-:W-:-:S04]  /*0690*/  IADD3 R19, R19, R27, RZ ;  /* 0x0000001b13137210 */ /* 0x000fc80007ffe0ff */
[----:B------:R-:W-:-:S05]  /*06a0*/  LEA.HI.X R27, R18, UR13, R19, 0x1, P3 ;  /* 0x0000000d121b7c11 */ /* 0x000fca00098f0c13 */
[----:B------:R0:W5:Y:S04]  /*06b0*/  @!P4 LDG.E.128 R20, desc[UR6][R26.64] ;  /* 0x000000061a14c981 */ /* 0x000168000c1e1d00 */
[----:B------:R0:W5:Y:S02]  /*06c0*/  @!P5 LDG.E.128 R12, desc[UR6][R26.64+0x100] ;  /* 0x000100061a0cd981 */ /* 0x000164000c1e1d00 */
.L_x_13:
[----:B------:R-:W-:Y:S05]  /*06d0*/  BSYNC B0 ;  /* 0x0000000000007941 */ /* 0x000fea0003800000 */
.L_x_12:
[----:B------:R-:W-:Y:S01]  /*06e0*/  IADD3 R17, R17, R31, RZ ;  /* 0x0000001f11117210 */ /* 0x000fe20007ffe0ff */
[C---:B------:R-:W-:Y:S01]  /*06f0*/  IMAD R18, R24.reuse, UR11, RZ ;  /* 0x0000000b18127c24 */ /* 0x040fe2000f8e02ff */
[----:B------:R-:W-:Y:S01]  /*0700*/  BSSY B0, `(.L_x_14) ;  /* 0x000001e000007945 */ /* 0x000fe20003800000 */
[----:B------:R-:W-:Y:S01]  /*0710*/  HFMA2.MMA R28, -RZ, RZ, 0, 0 ;  /* 0x00000000ff1c7435 */ /* 0x000fe200000001ff */
[----:B-----5:R-:W-:Y:S01]  /*0720*/  MOV R44, R20 ;  /* 0x00000014002c7202 */ /* 0x020fe20000000f00 */
[----:B------:R-:W-:Y:S01]  /*0730*/  IMAD R43, R25, UR9, R18 ;  /* 0x00000009192b7c24 */ /* 0x000fe2000f8e0212 */
[----:B------:R-:W-:Y:S01]  /*0740*/  MOV R47, R21 ;  /* 0x00000015002f7202 */ /* 0x000fe20000000f00 */
[----:B------:R-:W-:Y:S01]  /*0750*/  IMAD.WIDE.U32 R52, R24, UR9, R16 ;  /* 0x0000000918347c25 */ /* 0x000fe2000f8e0010 */
[----:B------:R-:W-:Y:S02]  /*0760*/  MOV R46, R22 ;  /* 0x00000016002e7202 */ /* 0x000fe40000000f00 */
[----:B------:R-:W-:-:S02]  /*0770*/  CS2R R24, SRZ ;  /* 0x0000000000187805 */ /* 0x000fc4000001ff00 */
[----:B------:R-:W-:Y:S02]  /*0780*/  MOV R48, R23 ;  /* 0x0000001700307202 */ /* 0x000fe40000000f00 */
[----:B------:R-:W-:Y:S02]  /*0790*/  CS2R R16, SRZ ;  /* 0x0000000000107805 */ /* 0x000fe4000001ff00 */
[----:B------:R-:W-:Y:S02]  /*07a0*/  CS2R R18, SRZ ;  /* 0x0000000000127805 */ /* 0x000fe4000001ff00 */
[----:B------:R-:W-:Y:S02]  /*07b0*/  CS2R R20, SRZ ;  /* 0x0000000000147805 */ /* 0x000fe4000001ff00 */
[----:B------:R-:W-:Y:S02]  /*07c0*/  CS2R R22, SRZ ;  /* 0x0000000000167805 */ /* 0x000fe4000001ff00 */
[----:B------:R-:W-:Y:S01]  /*07d0*/  IADD3 R43, R53, R43, RZ ;  /* 0x0000002b352b7210 */ /* 0x000fe20007ffe0ff */
[----:B------:R-:W-:Y:S06]  /*07e0*/  @P1 BRA `(.L_x_15) ;  /* 0x00000000003c1947 */ /* 0x000fec0003800000 */
[----:B------:R-:W-:Y:S01]  /*07f0*/  ULDC.64 UR12, c[0x0][0x248] ;  /* 0x00009200000c7ab9 */ /* 0x000fe20000000a00 */
[----:B------:R-:W-:Y:S01]  /*0800*/  MOV R42, R52 ;  /* 0x00000034002a7202 */ /* 0x000fe20000000f00 */
[----:B------:R-:W-:Y:S01]  /*0810*/  IMAD R29, R39, UR12, RZ ;  /* 0x0000000c271d7c24 */ /* 0x000fe2000f8e02ff */
[----:B------:R-:W-:Y:S01]  /*0820*/  IADD3 R30, R34, 0x80, RZ ;  /* 0x00000080221e7810 */ /* 0x000fe20007ffe0ff */
[----:B------:R-:W-:Y:S02]  /*0830*/  ULDC UR5, c[0x0][0x21c] ;  /* 0x0000870000057ab9 */ /* 0x000fe40000000800 */
[----:B0-----:R-:W-:Y:S01]  /*0840*/  IMAD.WIDE.U32 R26, R38, UR12, R42 ;  /* 0x0000000c261a7c25 */ /* 0x001fe2000f8e002a */
        /* <DEDUP_REMOVED lines=9> */
.L_x_15:
[----:B------:R-:W-:Y:S05]  /*08e0*/  BSYNC B0 ;  /* 0x0000000000007941 */ /* 0x000fea0003800000 */
.L_x_14:
[----:B-----5:R-:W-:Y:S01]  /*08f0*/  MOV R49, R16 ;  /* 0x0000001000317202 */ /* 0x020fe20000000f00 */
[----:B------:R-:W-:Y:S01]  /*0900*/  BSSY B0, `(.L_x_16) ;  /* 0x0000018000007945 */ /* 0x000fe20003800000 */
[----:B------:R-:W-:Y:S01]  /*0910*/  HFMA2.MMA R29, -RZ, RZ, 0, 0 ;  /* 0x00000000ff1d7435 */ /* 0x000fe200000001ff */
[----:B0-----:R-:W-:Y:S02]  /*0920*/  CS2R R26, SRZ ;  /* 0x00000000001a7805 */ /* 0x001fe4000001ff00 */
[----:B-1----:R-:W-:Y:S01]  /*0930*/  CS2R R30, SRZ ;  /* 0x00000000001e7805 */ /* 0x002fe2000001ff00 */
[----:B------:R-:W-:Y:S02]  /*0940*/  HADD2.F32 R50, -RZ, R0.H1_H1 ;  /* 0x30000000ff327230 */ /* 0x000fe40000004100 */
[----:B------:R-:W-:Y:S01]  /*0950*/  HADD2.F32 R51, -RZ, R49.H1_H1 ;  /* 0x30000031ff337230 */ /* 0x000fe20000004100 */
[----:B------:R-:W-:Y:S06]  /*0960*/  @P2 BRA `(.L_x_17) ;  /* 0x0000000000442947 */ /* 0x000fec0003800000 */
[----:B------:R-:W-:Y:S01]  /*0970*/  IADD3 R35, P1, R38, 0x10, RZ ;  /* 0x0000001026237810 */ /* 0x000fe20007f3e0ff */
[----:B------:R-:W-:Y:S01]  /*0980*/  ULDC.64 UR12, c[0x0][0x248] ;  /* 0x00009200000c7ab9 */ /* 0x000fe20000000a00 */
[----:B------:R-:W-:Y:S01]  /*0990*/  MOV R42, R52 ;  /* 0x00000034002a7202 */ /* 0x000fe20000000f00 */
[----:B------:R-:W-:Y:S01]  /*09a0*/  ULDC UR5, c[0x0][0x21c] ;  /* 0x0000870000057ab9 */ /* 0x000fe20000000800 */
[----:B------:R-:W-:Y:S02]  /*09b0*/  IADD3.X R38, RZ, R39, RZ, P1, !PT ;  /* 0x00000027ff267210 */ /* 0x000fe40000ffe4ff */
[----:B------:R-:W-:Y:S01]  /*09c0*/  ISETP.GE.AND P2, PT, R34, UR5, PT ;  /* 0x0000000522007c0c */ /* 0x000fe2000bf46270 */
[----:B------:R-:W-:-:S04]  /*09d0*/  IMAD.WIDE.U32 R42, R35, UR12, R42 ;  /* 0x0000000c232a7c25 */ /* 0x000fc8000f8e002a */
[----:B------:R-:W-:Y:S01]  /*09e0*/  IMAD R52, R38, UR12, RZ ;  /* 0x0000000c26347c24 */ /* 0x000fe2000f8e02ff */
[----:B------:R-:W-:-:S03]  /*09f0*/  IADD3 R38, R34, 0x80, RZ ;  /* 0x0000008022267810 */ /* 0x000fc60007ffe0ff */
[----:B------:R-:W-:Y:S01]  /*0a00*/  IMAD R35, R35, UR13, R52 ;  /* 0x0000000d23237c24 */ /* 0x000fe2000f8e0234 */
[----:B------:R-:W-:Y:S01]  /*0a10*/  ISETP.GE.AND P3, PT, R38, UR5, PT ;  /* 0x0000000526007c0c */ /* 0x000fe2000bf66270 */
[----:B------:R-:W-:Y:S02]  /*0a20*/  ULDC.64 UR12, c[0x0][0x240] ;  /* 0x00009000000c7ab9 */ /* 0x000fe40000000a00 */
[----:B------:R-:W-:Y:S02]  /*0a30*/  LEA R34, P1, R42, UR12, 0x1 ;  /* 0x0000000c2a227c11 */ /* 0x000fe4000f8208ff */
[----:B------:R-:W-:-:S04]  /*0a40*/  IADD3 R35, R43, R35, RZ ;  /* 0x000000232b237210 */ /* 0x000fc80007ffe0ff */
[----:B------:R-:W-:-:S05]  /*0a50*/  LEA.HI.X R35, R42, UR13, R35, 0x1, P1 ;  /* 0x0000000d2a237c11 */ /* 0x000fca00088f0c23 */
[----:B------:R0:W5:Y:S04]  /*0a60*/  @!P2 LDG.E.128 R24, desc[UR6][R34.64] ;  /* 0x000000062218a981 */ /* 0x000168000c1e1d00 */
[----:B------:R0:W5:Y:S02]  /*0a70*/  @!P3 LDG.E.128 R28, desc[UR6][R34.64+0x100] ;  /* 0x00010006221cb981 */ /* 0x000164000c1e1d00 */
.L_x_17:
[----:B------:R-:W-:Y:S05]  /*0a80*/  BSYNC B0 ;  /* 0x0000000000007941 */ /* 0x000fea0003800000 */
.L_x_16:
[----:B------:R-:W-:Y:S02]  /*0a90*/  HADD2.F32 R0, -RZ, R0.H0_H0 ;  /* 0x20000000ff007230 */ /* 0x000fe40000004100 */
[----:B------:R-:W-:Y:S01]  /*0aa0*/  FMUL.FTZ R51, R50, R51 ;  /* 0x0000003332337220 */ /* 0x000fe20000410000 */
[----:B0-----:R-:W-:Y:S01]  /*0ab0*/  HADD2.F32 R35, -RZ, R49.H0_H0 ;  /* 0x20000031ff237230 */ /* 0x001fe20000004100 */
[----:B------:R-:W-:Y:S01]  /*0ac0*/  ISETP.NE.AND P1, PT, R3, RZ, PT ;  /* 0x000000ff0300720c */ /* 0x000fe20003f25270 */
[----:B-----5:R-:W-:Y:S01]  /*0ad0*/  HADD2.F32 R39, -RZ, R24.H1_H1 ;  /* 0x30000018ff277230 */ /* 0x020fe20000004100 */
[----:B------:R-:W-:Y:S01]  /*0ae0*/  BSSY B0, `(.L_x_18) ;  /* 0x0000085000007945 */ /* 0x000fe20003800000 */
[----:B------:R-:W-:Y:S02]  /*0af0*/  HADD2.F32 R16, -RZ, R40.H0_H0 ;  /* 0x20000028ff107230 */ /* 0x000fe40000004100 */
[----:B------:R-:W-:Y:S01]  /*0b00*/  FFMA.FTZ R51, R0, R35, R51 ;  /* 0x0000002300337223 */ /* 0x000fe20000010033 */
[----:B------:R-:W-:-:S02]  /*0b10*/  HADD2.F32 R0, -RZ, R44.H1_H1 ;  /* 0x3000002cff007230 */ /* 0x000fc40000004100 */
[----:B------:R-:W-:Y:S02]  /*0b20*/  HADD2.F32 R44, -RZ, R44.H0_H0 ;  /* 0x2000002cff2c7230 */ /* 0x000fe40000004100 */
[----:B------:R-:W-:Y:S02]  /*0b30*/  HADD2.F32 R35, -RZ, R24.H0_H0 ;  /* 0x20000018ff237230 */ /* 0x000fe40000004100 */
[----:B------:R-:W-:Y:S01]  /*0b40*/  FMUL.FTZ R39, R0, R39 ;  /* 0x0000002700277220 */ /* 0x000fe20000410000 */
[----:B------:R-:W-:Y:S02]  /*0b50*/  HADD2.F32 R43, -RZ, R17.H0_H0 ;  /* 0x20000011ff2b7230 */ /* 0x000fe40000004100 */
[----:B------:R-:W-:Y:S02]  /*0b60*/  HADD2.F32 R0, -RZ, R47.H0_H0 ;  /* 0x2000002fff007230 */ /* 0x000fe40000004100 */
[----:B------:R-:W-:Y:S01]  /*0b70*/  FFMA.FTZ R39, R44, R35, R39 ;  /* 0x000000232c277223 */ /* 0x000fe20000010027 */
[----:B------:R-:W-:-:S02]  /*0b80*/  HADD2.F32 R35, -RZ, R25.H0_H0 ;  /* 0x20000019ff237230 */ /* 0x000fc40000004100 */
[----:B------:R-:W-:Y:S01]  /*0b90*/  FFMA.FTZ R43, R16, R43, R51 ;  /* 0x0000002b102b7223 */ /* 0x000fe20000010033 */
[----:B------:R-:W-:Y:S02]  /*0ba0*/  HADD2.F32 R40, -RZ, R40.H1_H1 ;  /* 0x30000028ff287230 */ /* 0x000fe40000004100 */
[----:B------:R-:W-:Y:S02]  /*0bb0*/  HADD2.F32 R17, -RZ, R17.H1_H1 ;  /* 0x30000011ff117230 */ /* 0x000fe40000004100 */
[----:B------:R-:W-:Y:S01]  /*0bc0*/  FFMA.FTZ R0, R0, R35, R39 ;  /* 0x0000002300007223 */ /* 0x000fe20000010027 */
[----:B------:R-:W-:Y:S02]  /*0bd0*/  HADD2.F32 R47, -RZ, R47.H1_H1 ;  /* 0x3000002fff2f7230 */ /* 0x000fe40000004100 */
[----:B------:R-:W-:Y:S02]  /*0be0*/  HADD2.F32 R16, -RZ, R25.H1_H1 ;  /* 0x30000019ff107230 */ /* 0x000fe40000004100 */
[----:B------:R-:W-:Y:S01]  /*0bf0*/  FFMA.FTZ R43, R40, R17, R43 ;  /* 0x00000011282b7223 */ /* 0x000fe2000001002b */
[----:B------:R-:W-:-:S02]  /*0c00*/  HADD2.F32 R38, -RZ, R41.H0_H0 ;  /* 0x20000029ff267230 */ /* 0x000fc40000004100 */
[----:B------:R-:W-:Y:S02]  /*0c10*/  HADD2.F32 R25, -RZ, R46.H0_H0 ;  /* 0x2000002eff197230 */ /* 0x000fe40000004100 */
[----:B------:R-:W-:Y:S01]  /*0c20*/  FFMA.FTZ R40, R47, R16, R0 ;  /* 0x000000102f287223 */ /* 0x000fe20000010000 */
[----:B------:R-:W-:Y:S02]  /*0c30*/  HADD2.F32 R35, -RZ, R18.H0_H0 ;  /* 0x20000012ff237230 */ /* 0x000fe40000004100 */
[----:B------:R-:W-:Y:S02]  /*0c40*/  HADD2.F32 R34, -RZ, R26.H0_H0 ;  /* 0x2000001aff227230 */ /* 0x000fe40000004100 */
[----:B------:R-:W-:Y:S02]  /*0c50*/  HADD2.F32 R46, -RZ, R46.H1_H1 ;  /* 0x3000002eff2e7230 */ /* 0x000fe40000004100 */
[----:B------:R-:W-:Y:S01]  /*0c60*/  FFMA.FTZ R38, R38, R35, R43 ;  /* 0x0000002326267223 */ /* 0x000fe2000001002b */
[----:B------:R-:W-:-:S02]  /*0c70*/  HADD2.F32 R43, -RZ, R41.H1_H1 ;  /* 0x30000029ff2b7230 */ /* 0x000fc40000004100 */
[----:B------:R-:W-:Y:S01]  /*0c80*/  FFMA.FTZ R51, R25, R34, R40 ;  /* 0x0000002219337223 */ /* 0x000fe20000010028 */
[----:B------:R-:W-:Y:S02]  /*0c90*/  HADD2.F32 R40, -RZ, R18.H1_H1 ;  /* 0x30000012ff287230 */ /* 0x000fe40000004100 */
[----:B------:R-:W-:Y:S02]  /*0ca0*/  HADD2.F32 R47, -RZ, R26.H1_H1 ;  /* 0x3000001aff2f7230 */ /* 0x000fe40000004100 */
[--C-:B------:R-:W-:Y:S02]  /*0cb0*/  HADD2.F32 R18, -RZ, R22.reuse.H0_H0 ;  /* 0x20000016ff127230 */ /* 0x100fe40000004100 */
[----:B------:R-:W-:Y:S01]  /*0cc0*/  FFMA.FTZ R49, R43, R40, R38 ;  /* 0x000000282b317223 */ /* 0x000fe20000010026 */
[----:B------:R-:W-:Y:S02]  /*0cd0*/  HADD2.F32 R35, -RZ, R22.H1_H1 ;  /* 0x30000016ff237230 */ /* 0x000fe40000004100 */
[----:B------:R-:W-:Y:S01]  /*0ce0*/  FFMA.FTZ R46, R46, R47, R51 ;  /* 0x0000002f2e2e7223 */ /* 0x000fe20000010033 */
[----:B------:R-:W-:-:S02]  /*0cf0*/  HADD2.F32 R41, -RZ, R20.H0_H0 ;  /* 0x20000014ff297230 */ /* 0x000fc40000004100 */
[----:B------:R-:W-:Y:S02]  /*0d00*/  HADD2.F32 R39, -RZ, R20.H1_H1 ;  /* 0x30000014ff277230 */ /* 0x000fe40000004100 */
[--C-:B------:R-:W-:Y:S02]  /*0d10*/  HADD2.F32 R25, -RZ, R21.reuse.H0_H0 ;  /* 0x20000015ff197230 */ /* 0x100fe40000004100 */
[----:B------:R-:W-:Y:S02]  /*0d20*/  HADD2.F32 R34, -RZ, R21.H1_H1 ;  /* 0x30000015ff227230 */ /* 0x000fe40000004100 */
[----:B------:R-:W-:Y:S02]  /*0d30*/  HADD2.F32 R22, -RZ, R45.H0_H0 ;  /* 0x2000002dff167230 */ /* 0x000fe40000004100 */
[----:B------:R-:W-:Y:S02]  /*0d40*/  HADD2.F32 R43, -RZ, R19.H0_H0 ;  /* 0x20000013ff2b7230 */ /* 0x000fe40000004100 */
[----:B------:R-:W-:-:S02]  /*0d50*/  HADD2.F32 R21, -RZ, R23.H0_H0 ;  /* 0x20000017ff157230 */ /* 0x000fc40000004100 */
[----:B------:R-:W-:Y:S02]  /*0d60*/  HADD2.F32 R20, -RZ, R23.H1_H1 ;  /* 0x30000017ff147230 */ /* 0x000fe40000004100 */
[----:B------:R-:W-:Y:S01]  /*0d70*/  FFMA.FTZ R22, R22, R43, R49 ;  /* 0x0000002b16167223 */ /* 0x000fe20000010031 */
[--C-:B------:R-:W-:Y:S02]  /*0d80*/  HADD2.F32 R23, -RZ, R48.reuse.H0_H0 ;  /* 0x20000030ff177230 */ /* 0x100fe40000004100 */
[----:B------:R-:W-:Y:S02]  /*0d90*/  HADD2.F32 R38, -RZ, R27.H0_H0 ;  /* 0x2000001bff267230 */ /* 0x000fe40000004100 */
[----:B------:R-:W-:Y:S02]  /*0da0*/  HADD2.F32 R45, -RZ, R45.H1_H1 ;  /* 0x3000002dff2d7230 */ /* 0x000fe40000004100 */
[----:B------:R-:W-:Y:S02]  /*0db0*/  HADD2.F32 R26, -RZ, R19.H1_H1 ;  /* 0x30000013ff1a7230 */ /* 0x000fe40000004100 */
[----:B------:R-:W-:Y:S01]  /*0dc0*/  FFMA.FTZ R23, R23, R38, R46 ;  /* 0x0000002617177223 */ /* 0x000fe2000001002e */
[----:B------:R-:W-:-:S02]  /*0dd0*/  HADD2.F32 R48, -RZ, R48.H1_H1 ;  /* 0x30000030ff307230 */ /* 0x000fc40000004100 */
[----:B------:R-:W-:Y:S02]  /*0de0*/  HADD2.F32 R27, -RZ, R27.H1_H1 ;  /* 0x3000001bff1b7230 */ /* 0x000fe40000004100 */
[----:B------:R-:W-:Y:S01]  /*0df0*/  FFMA.FTZ R45, R45, R26, R22 ;  /* 0x0000001a2d2d7223 */ /* 0x000fe20000010016 */
[----:B------:R-:W-:Y:S02]  /*0e00*/  HADD2.F32 R0, -RZ, R8.H0_H0 ;  /* 0x20000008ff007230 */ /* 0x000fe40000004100 */
[----:B------:R-:W-:Y:S02]  /*0e10*/  HADD2.F32 R19, -RZ, R12.H0_H0 ;  /* 0x2000000cff137230 */ /* 0x000fe40000004100 */
[----:B------:R-:W-:Y:S01]  /*0e20*/  FFMA.FTZ R48, R48, R27, R23 ;  /* 0x0000001b30307223 */ /* 0x000fe20000010017 */
[----:B------:R-:W-:Y:S02]  /*0e30*/  HADD2.F32 R22, -RZ, R28.H0_H0 ;  /* 0x2000001cff167230 */ /* 0x000fe40000004100 */
[----:B------:R-:W-:Y:S01]  /*0e40*/  FFMA.FTZ R41, R0, R41, R45 ;  /* 0x0000002900297223 */ /* 0x000fe2000001002d */
[----:B------:R-:W-:-:S02]  /*0e50*/  HADD2.F32 R16, -RZ, R8.H1_H1 ;  /* 0x30000008ff107230 */ /* 0x000fc40000004100 */
[----:B------:R-:W-:Y:S02]  /*0e60*/  HADD2.F32 R12, -RZ, R12.H1_H1 ;  /* 0x3000000cff0c7230 */ /* 0x000fe40000004100 */
[----:B------:R-:W-:Y:S01]  /*0e70*/  FFMA.FTZ R27, R19, R22, R48 ;  /* 0x00000016131b7223 */ /* 0x000fe20000010030 */
[----:B------:R-:W-:Y:S02]  /*0e80*/  HADD2.F32 R23, -RZ, R28.H1_H1 ;  /* 0x3000001cff177230 */ /* 0x000fe40000004100 */
[----:B------:R-:W-:Y:S01]  /*0e90*/  FFMA.FTZ R39, R16, R39, R41 ;  /* 0x0000002710277223 */ /* 0x000fe20000010029 */
        /* <DEDUP_REMOVED lines=9> */
[----:B------:R-:W-:Y:S01]  /*0f30*/  FFMA.FTZ R12, R17, R34, R12 ;  /* 0x00000022110c7223 */ /* 0x000fe2000001000c */
[----:B------:R-:W-:Y:S02]  /*0f40*/  HADD2.F32 R9, -RZ, R10.H0_H0 ;  /* 0x2000000aff097230 */ /* 0x000fe40000004100 */
[----:B------:R-:W-:-:S02]  /*0f50*/  HADD2.F32 R0, -RZ, R14.H0_H0 ;  /* 0x2000000eff007230 */ /* 0x000fc40000004100 */
[----:B------:R-:W-:Y:S01]  /*0f60*/  FFMA.FTZ R19, R13, R8, R16 ;  /* 0x000000080d137223 */ /* 0x000fe20000010010 */
[----:B------:R-:W-:Y:S02]  /*0f70*/  HADD2.F32 R17, -RZ, R30.H0_H0 ;  /* 0x2000001eff117230 */ /* 0x000fe40000004100 */
[----:B------:R-:W-:Y:S01]  /*0f80*/  FFMA.FTZ R13, R9, R18, R12 ;  /* 0x00000012090d7223 */ /* 0x000fe2000001000c */
[----:B------:R-:W-:Y:S02]  /*0f90*/  HADD2.F32 R24, -RZ, R10.H1_H1 ;  /* 0x3000000aff187230 */ /* 0x000fe40000004100 */
[----:B------:R-:W-:Y:S02]  /*0fa0*/  HADD2.F32 R14, -RZ, R14.H1_H1 ;  /* 0x3000000eff0e7230 */ /* 0x000fe40000004100 */
[----:B------:R-:W-:Y:S01]  /*0fb0*/  FFMA.FTZ R17, R0, R17, R19 ;  /* 0x0000001100117223 */ /* 0x000fe20000010013 */
[----:B------:R-:W-:Y:S02]  /*0fc0*/  HADD2.F32 R9, -RZ, R30.H1_H1 ;  /* 0x3000001eff097230 */ /* 0x000fe40000004100 */
[----:B------:R-:W-:Y:S01]  /*0fd0*/  FFMA.FTZ R35, R24, R35, R13 ;  /* 0x0000002318237223 */ /* 0x000fe2000001000d */
[----:B------:R-:W-:Y:S01]  /*0fe0*/  HADD2.F32 R10, -RZ, R11.H0_H0 ;  /* 0x2000000bff0a7230 */ /* 0x000fe20000004100 */
[----:B------:R-:W-:Y:S01]  /*0ff0*/  SHF.L.U32 R19, R6, 0x2, RZ ;  /* 0x0000000206137819 */ /* 0x000fe200000006ff */
        /* <DEDUP_REMOVED lines=8> */
[----:B------:R-:W-:-:S03]  /*1080*/  FFMA.FTZ R10, R11, R20, R10 ;  /* 0x000000140b0a7223 */ /* 0x000fc6000001000a */
[----:B------:R-:W-:Y:S02]  /*1090*/  FFMA.FTZ R8, R15, R8, R0 ;  /* 0x000000080f087223 */ /* 0x000fe40000010000 */
[----:B------:R-:W0:Y:S04]  /*10a0*/  SHFL.BFLY PT, R9, R10, 0x8, 0x1f ;  /* 0x0d001f000a097f89 */ /* 0x000e2800000e0000 */
[----:B------:R-:W1:Y:S01]  /*10b0*/  SHFL.BFLY PT, R11, R8, 0x8, 0x1f ;  /* 0x0d001f00080b7f89 */ /* 0x000e6200000e0000 */
[----:B0-----:R-:W-:Y:S01]  /*10c0*/  FADD.FTZ R9, R10, R9 ;  /* 0x000000090a097221 */ /* 0x001fe20000010000 */
[----:B-1----:R-:W-:-:S04]  /*10d0*/  FADD.FTZ R14, R8, R11 ;  /* 0x0000000b080e7221 */ /* 0x002fc80000010000 */
[----:B------:R-:W0:Y:S04]  /*10e0*/  SHFL.BFLY PT, R0, R9, 0x4, 0x1f ;  /* 0x0c801f0009007f89 */ /* 0x000e2800000e0000 */
[----:B------:R-:W1:Y:S01]  /*10f0*/  SHFL.BFLY PT, R11, R14, 0x4, 0x1f ;  /* 0x0c801f000e0b7f89 */ /* 0x000e6200000e0000 */
[----:B0-----:R-:W-:Y:S02]  /*1100*/  FADD.FTZ R0, R9, R0 ;  /* 0x0000000009007221 */ /* 0x001fe40000010000 */
[----:B------:R-:W0:Y:S01]  /*1110*/  LDC.64 R8, c[0x0][0x2d8] ;  /* 0x0000b600ff087b82 */ /* 0x000e220000000a00 */
[----:B-1----:R-:W-:Y:S02]  /*1120*/  FADD.FTZ R15, R14, R11 ;  /* 0x0000000b0e0f7221 */ /* 0x002fe40000010000 */
[----:B------:R-:W1:Y:S04]  /*1130*/  SHFL.BFLY PT, R11, R0, 0x2, 0x1f ;  /* 0x0c401f00000b7f89 */ /* 0x000e6800000e0000 */
[----:B------:R-:W2:Y:S01]  /*1140*/  SHFL.BFLY PT, R16, R15, 0x2, 0x1f ;  /* 0x0c401f000f107f89 */ /* 0x000ea200000e0000 */
[----:B-1----:R-:W-:Y:S01]  /*1150*/  FADD.FTZ R12, R0, R11 ;  /* 0x0000000b000c7221 */ /* 0x002fe20000010000 */
[----:B------:R-:W-:Y:S01]  /*1160*/  SHF.L.U32 R0, R7, 0xd, RZ ;  /* 0x0000000d07007819 */ /* 0x000fe200000006ff */
[----:B------:R-:W1:Y:S01]  /*1170*/  LDC.64 R10, c[0x0][0x2d0] ;  /* 0x0000b400ff0a7b82 */ /* 0x000e620000000a00 */
[----:B--2---:R-:W-:-:S02]  /*1180*/  FADD.FTZ R16, R15, R16 ;  /* 0x000000100f107221 */ /* 0x004fc40000010000 */
[----:B------:R-:W2:Y:S04]  /*1190*/  SHFL.BFLY PT, R13, R12, 0x1, 0x1f ;  /* 0x0c201f000c0d7f89 */ /* 0x000ea800000e0000 */
[----:B------:R-:W3:Y:S01]  /*11a0*/  SHFL.BFLY PT, R17, R16, 0x1, 0x1f ;  /* 0x0c201f0010117f89 */ /* 0x000ee200000e0000 */
[----:B--2---:R-:W-:Y:S01]  /*11b0*/  FADD.FTZ R18, R12, R13 ;  /* 0x0000000d0c127221 */ /* 0x004fe20000010000 */
[----:B---3--:R-:W-:Y:S01]  /*11c0*/  FADD.FTZ R22, R16, R17 ;  /* 0x0000001110167221 */ /* 0x008fe20000010000 */
[----:B0-----:R-:W-:Y:S06]  /*11d0*/  @P1 BRA `(.L_x_19) ;  /* 0x0000000000541947 */ /* 0x001fec0003800000 */
[----:B------:R-:W0:Y:S01]  /*11e0*/  LDC.64 R16, c[0x0][0x278] ;  /* 0x00009e00ff107b82 */ /* 0x000e220000000a00 */
[----:B------:R-:W-:Y:S01]  /*11f0*/  SHF.R.S32.HI R33, RZ, 0x1f, R32 ;  /* 0x0000001fff217819 */ /* 0x000fe20000011420 */
[----:B------:R-:W-:Y:S01]  /*1200*/  ULDC.64 UR12, c[0x0][0x260] ;  /* 0x00009800000c7ab9 */ /* 0x000fe20000000a00 */
[----:B------:R-:W-:-:S05]  /*1210*/  ISETP.GE.AND P2, PT, R36, R5, PT ;  /* 0x000000052400720c */ /* 0x000fca0003f46270 */
[----:B------:R-:W2:Y:S01]  /*1220*/  LDC.64 R20, c[0x0][0x280] ;  /* 0x0000a000ff147b82 */ /* 0x000ea20000000a00 */
[C---:B0-----:R-:W-:Y:S02]  /*1230*/  IMAD R14, R16.reuse, UR10, RZ ;  /* 0x0000000a100e7c24 */ /* 0x041fe4000f8e02ff */
[----:B------:R-:W-:-:S04]  /*1240*/  IMAD.WIDE.U32 R12, R16, UR8, R32 ;  /* 0x00000008100c7c25 */ /* 0x000fc8000f8e0020 */
[----:B------:R-:W-:Y:S02]  /*1250*/  IMAD R3, R17, UR8, R14 ;  /* 0x0000000811037c24 */ /* 0x000fe4000f8e020e */
[----:B--2---:R-:W-:-:S03]  /*1260*/  IMAD R14, R20, UR11, RZ ;  /* 0x0000000b140e7c24 */ /* 0x004fc6000f8e02ff */
[----:B------:R-:W-:Y:S01]  /*1270*/  IADD3 R13, R13, R3, RZ ;  /* 0x000000030d0d7210 */ /* 0x000fe20007ffe0ff */
[----:B------:R-:W-:Y:S02]  /*1280*/  IMAD R15, R21, UR9, R14 ;  /* 0x00000009150f7c24 */ /* 0x000fe4000f8e020e */
[----:B------:R-:W-:-:S03]  /*1290*/  IMAD.WIDE.U32 R12, R20, UR9, R12 ;  /* 0x00000009140c7c25 */ /* 0x000fc6000f8e000c */
[----:B------:R-:W-:-:S04]  /*12a0*/  IADD3 R3, P1, R36, R12, RZ ;  /* 0x0000000c24037210 */ /* 0x000fc80007f3e0ff */
[----:B------:R-:W-:Y:S02]  /*12b0*/  IADD3.X R14, R37, R13, R15, P1, !PT ;  /* 0x0000000d250e7210 */ /* 0x000fe40000ffe40f */
[C---:B------:R-:W-:Y:S02]  /*12c0*/  LEA R12, P3, R3.reuse, UR12, 0x2 ;  /* 0x0000000c030c7c11 */ /* 0x040fe4000f8610ff */
[----:B------:R-:W-:Y:S02]  /*12d0*/  ISETP.GE.AND P1, PT, R2, R5, PT ;  /* 0x000000050200720c */ /* 0x000fe40003f26270 */
[----:B------:R-:W-:Y:S02]  /*12e0*/  LEA.HI.X R13, R3, UR13, R14, 0x2, P3 ;  /* 0x0000000d030d7c11 */ /* 0x000fe400098f140e */
[----:B------:R-:W-:Y:S02]  /*12f0*/  FSEL R3, R18, RZ, !P2 ;  /* 0x000000ff12037208 */ /* 0x000fe40005000000 */
[----:B------:R-:W-:-:S03]  /*1300*/  FSEL R5, R22, RZ, !P1 ;  /* 0x000000ff16057208 */ /* 0x000fc60004800000 */
[----:B------:R0:W-:Y:S04]  /*1310*/  STG.E desc[UR6][R12.64], R3 ;  /* 0x000000030c007986 */ /* 0x0001e8000c101906 */
[----:B------:R0:W-:Y:S02]  /*1320*/  STG.E desc[UR6][R12.64+0x40], R5 ;  /* 0x000040050c007986 */ /* 0x0001e4000c101906 */
.L_x_19:
[----:B------:R-:W-:Y:S05]  /*1330*/  BSYNC B0 ;  /* 0x0000000000007941 */ /* 0x000fea0003800000 */
.L_x_18:
[----:B------:R-:W-:Y:S01]  /*1340*/  UIADD3 UR4, UR4, 0x1f, URZ ;  /* 0x0000001f04047890 */ /* 0x000fe2000fffe03f */
[----:B0-----:R-:W-:Y:S01]  /*1350*/  SHF.R.S32.HI R3, RZ, 0x1f, R19 ;  /* 0x0000001fff037819 */ /* 0x001fe20000011413 */
[----:B------:R-:W-:Y:S01]  /*1360*/  BSSY B0, `(.L_x_20) ;  /* 0x0000025000007945 */ /* 0x000fe20003800000 */
[----:B------:R-:W-:Y:S01]  /*1370*/  IADD3 R2, P1, R0, R19, RZ ;  /* 0x0000001300027210 */ /* 0x000fe20007f3e0ff */
[----:B------:R-:W-:-:S03]  /*1380*/  USHF.R.S32.HI UR5, URZ, 0x1f, UR4 ;  /* 0x0000001f3f057899 */ /* 0x000fc60008011404 */
[----:B------:R-:W-:Y:S01]  /*1390*/  LEA.HI.X.SX32 R3, R0, R3, 0x1, P1 ;  /* 0x0000000300037211 */ /* 0x000fe200008f0eff */
[----:B------:R-:W-:Y:S01]  /*13a0*/  ULEA.HI UR5, UR5, UR4, URZ, 0x5 ;  /* 0x0000000405057291 */ /* 0x000fe2000f8f283f */
[----:B-1----:R-:W-:-:S03]  /*13b0*/  IMAD R0, R10, UR10, RZ ;  /* 0x0000000a0a007c24 */ /* 0x002fc6000f8e02ff */
[----:B------:R-:W-:Y:S01]  /*13c0*/  ULOP3.LUT UR5, UR5, 0xffffffe0, URZ, 0xc0, !UPT ;  /* 0xffffffe005057892 */ /* 0x000fe2000f8ec03f */
[----:B------:R-:W-:Y:S02]  /*13d0*/  IMAD R5, R11, UR8, R0 ;  /* 0x000000080b057c24 */ /* 0x000fe4000f8e0200 */
[----:B------:R-:W-:-:S03]  /*13e0*/  IMAD.WIDE.U32 R10, R10, UR8, R2 ;  /* 0x000000080a0a7c25 */ /* 0x000fc6000f8e0002 */
[----:B------:R-:W-:Y:S01]  /*13f0*/  IADD3 R3, -R32, UR5, RZ ;  /* 0x0000000520037c10 */ /* 0x000fe2000fffe1ff */
[----:B------:R-:W-:Y:S01]  /*1400*/  IMAD R0, R8, UR11, RZ ;  /* 0x0000000b08007c24 */ /* 0x000fe2000f8e02ff */
[----:B------:R-:W-:Y:S02]  /*1410*/  IADD3 R11, R11, R5, RZ ;  /* 0x000000050b0b7210 */ /* 0x000fe40007ffe0ff */
[----:B------:R-:W-:Y:S01]  /*1420*/  ISETP.GE.OR P0, PT, R6, R3, P0 ;  /* 0x000000030600720c */ /* 0x000fe20000706670 */
[----:B------:R-:W-:Y:S02]  /*1430*/  IMAD R5, R9, UR9, R0 ;  /* 0x0000000909057c24 */ /* 0x000fe4000f8e0200 */
[----:B------:R-:W-:-:S05]  /*1440*/  IMAD.WIDE.U32 R10, R8, UR9, R10 ;  /* 0x00000009080a7c25 */ /* 0x000fca000f8e000a */
[----:B------:R-:W-:-:S05]  /*1450*/  IADD3 R5, R11, R5, RZ ;  /* 0x000000050b057210 */ /* 0x000fca0007ffe0ff */
[----:B------:R-:W-:Y:S05]  /*1460*/  @P0 BRA `(.L_x_21) ;  /* 0x0000000000500947 */ /* 0x000fea0003800000 */
[----:B------:R-:W0:Y:S01]  /*1470*/  LDC.64 R8, c[0x0][0x2a8] ;  /* 0x0000aa00ff087b82 */ /* 0x000e220000000a00 */
[----:B------:R-:W-:Y:S01]  /*1480*/  SHF.R.S32.HI R3, RZ, 0x1f, R6 ;  /* 0x0000001fff037819 */ /* 0x000fe20000011406 */
[----:B------:R-:W-:Y:S01]  /*1490*/  ULDC.64 UR4, c[0x0][0x2a0] ;  /* 0x0000a80000047ab9 */ /* 0x000fe20000000a00 */
[----:B------:R-:W-:-:S04]  /*14a0*/  IADD3 R2, P0, R32, R6, RZ ;  /* 0x0000000620027210 */ /* 0x000fc80007f1e0ff */
[----:B------:R-:W-:Y:S01]  /*14b0*/  LEA.HI.X.SX32 R3, R32, R3, 0x1, P0 ;  /* 0x0000000320037211 */ /* 0x000fe200000f0eff */
[----:B------:R-:W1:Y:S01]  /*14c0*/  LDC.64 R12, c[0x0][0x2b0] ;  /* 0x0000ac00ff0c7b82 */ /* 0x000e620000000a00 */
[----:B------:R-:W-:Y:S01]  /*14d0*/  FSETP.NEU.FTZ.AND P0, PT, R4, -INF , PT ;  /* 0xff8000000400780b */ /* 0x000fe20003f1d000 */
[C---:B0-----:R-:W-:Y:S02]  /*14e0*/  IMAD R0, R8.reuse, UR10, RZ ;  /* 0x0000000a08007c24 */ /* 0x041fe4000f8e02ff */
[----:B------:R-:W-:-:S04]  /*14f0*/  IMAD.WIDE.U32 R2, R8, UR8, R2 ;  /* 0x0000000808027c25 */ /* 0x000fc8000f8e0002 */
[----:B------:R-:W-:Y:S02]  /*1500*/  IMAD R9, R9, UR8, R0 ;  /* 0x0000000809097c24 */ /* 0x000fe4000f8e0200 */
[----:B-1----:R-:W-:-:S03]  /*1510*/  IMAD R0, R12, UR11, RZ ;  /* 0x0000000b0c007c24 */ /* 0x002fc6000f8e02ff */
[----:B------:R-:W-:Y:S01]  /*1520*/  IADD3 R3, R3, R9, RZ ;  /* 0x0000000903037210 */ /* 0x000fe20007ffe0ff */
[----:B------:R-:W-:Y:S02]  /*1530*/  IMAD R9, R13, UR9, R0 ;  /* 0x000000090d097c24 */ /* 0x000fe4000f8e0200 */
[----:B------:R-:W-:Y:S01]  /*1540*/  FMUL.FTZ R0, R4, 1.4426950216293334961 ;  /* 0x3fb8aa3b04007820 */ /* 0x000fe20000410000 */
[----:B------:R-:W-:-:S05]  /*1550*/  IMAD.WIDE.U32 R2, R12, UR9, R2 ;  /* 0x000000090c027c25 */ /* 0x000fca000f8e0002 */
[----:B------:R-:W-:Y:S02]  /*1560*/  IADD3 R3, R3, R9, RZ ;  /* 0x0000000903037210 */ /* 0x000fe40007ffe0ff */
[----:B------:R-:W-:-:S04]  /*1570*/  LEA R8, P1, R2, UR4, 0x2 ;  /* 0x0000000402087c11 */ /* 0x000fc8000f8210ff */
[----:B------:R-:W-:Y:S02]  /*1580*/  LEA.HI.X R9, R2, UR5, R3, 0x2, P1 ;  /* 0x0000000502097c11 */ /* 0x000fe400088f1403 */
[----:B------:R-:W-:-:S05]  /*1590*/  FSEL R3, R0, RZ, P0 ;  /* 0x000000ff00037208 */ /* 0x000fca0000000000 */
[----:B------:R0:W-:Y:S02]  /*15a0*/  STG.E desc[UR6][R8.64], R3 ;  /* 0x0000000308007986 */ /* 0x0001e4000c101906 */
.L_x_21:
[----:B------:R-:W-:Y:S05]  /*15b0*/  BSYNC B0 ;  /* 0x0000000000007941 */ /* 0x000fea0003800000 */
.L_x_20:
[----:B------:R-:W-:Y:S01]  /*15c0*/  ULDC.64 UR12, c[0x0][0x2e8] ;  /* 0x0000ba00000c7ab9 */ /* 0x000fe20000000a00 */
[----:B------:R-:W-:Y:S01]  /*15d0*/  ULDC.64 UR4, c[0x0][0x2b8] ;  /* 0x0000ae0000047ab9 */ /* 0x000fe20000000a00 */
[----:B------:R-:W-:Y:S02]  /*15e0*/  ISETP.NE.U32.AND P0, PT, RZ, UR12, PT ;  /* 0x0000000cff007c0c */ /* 0x000fe4000bf05070 */
[C---:B------:R-:W-:Y:S02]  /*15f0*/  LEA R2, P1, R10.reuse, UR4, 0x2 ;  /* 0x000000040a027c11 */ /* 0x040fe4000f8210ff */
[----:B------:R-:W-:Y:S02]  /*1600*/  ISETP.NE.AND.EX P0, PT, RZ, UR13, PT, P0 ;  /* 0x0000000dff007c0c */ /* 0x000fe4000bf05300 */
[----:B0-----:R-:W-:Y:S02]  /*1610*/  LEA.HI.X R3, R10, UR5, R5, 0x2, P1 ;  /* 0x000000050a037c11 */ /* 0x001fe400088f1405 */
[----:B------:R-:W-:-:S03]  /*1620*/  ISETP.NE.OR P0, PT, R6, RZ, !P0 ;  /* 0x000000ff0600720c */ /* 0x000fc60004705670 */
[----:B------:R0:W-:Y:S04]  /*1630*/  STG.E.128 desc[UR6][R2.64], RZ ;  /* 0x000000ff02007986 */ /* 0x0001e8000c101d06 */
[----:B------:R0:W-:Y:S04]  /*1640*/  STG.E.128 desc[UR6][R2.64+0x1000], RZ ;  /* 0x001000ff02007986 */ /* 0x0001e8000c101d06 */
[----:B------:R0:W-:Y:S04]  /*1650*/  STG.E.128 desc[UR6][R2.64+0x2000], RZ ;  /* 0x002000ff02007986 */ /* 0x0001e8000c101d06 */
[----:B------:R0:W-:Y:S04]  /*1660*/  STG.E.128 desc[UR6][R2.64+0x3000], RZ ;  /* 0x003000ff02007986 */ /* 0x0001e8000c101d06 */
[----:B------:R0:W-:Y:S04]  /*1670*/  STG.E.128 desc[UR6][R2.64+0x4000], RZ ;  /* 0x004000ff02007986 */ /* 0x0001e8000c101d06 */
[----:B------:R0:W-:Y:S04]  /*1680*/  STG.E.128 desc[UR6][R2.64+0x5000], RZ ;  /* 0x005000ff02007986 */ /* 0x0001e8000c101d06 */
[----:B------:R0:W-:Y:S04]  /*1690*/  STG.E.128 desc[UR6][R2.64+0x6000], RZ ;  /* 0x006000ff02007986 */ /* 0x0001e8000c101d06 */
[----:B------:R0:W-:Y:S01]  /*16a0*/  STG.E.128 desc[UR6][R2.64+0x7000], RZ ;  /* 0x007000ff02007986 */ /* 0x0001e2000c101d06 */
[----:B------:R-:W-:Y:S05]  /*16b0*/  @P0 EXIT ;  /* 0x000000000000094d */ /* 0x000fea0003800000 */
[----:B------:R-:W1:Y:S08]  /*16c0*/  LDC R0, c[0x0][0x2e0] ;  /* 0x0000b800ff007b82 */ /* 0x000e700000000800 */
[----:B------:R-:W2:Y:S08]  /*16d0*/  LDC R4, c[0x0][0x220] ;  /* 0x00008800ff047b82 */ /* 0x000eb00000000800 */
[----:B0-----:R-:W0:Y:S01]  /*16e0*/  LDC.64 R2, c[0x0][0x2e8] ;  /* 0x0000ba00ff027b82 */ /* 0x001e220000000a00 */
[----:B-1----:R-:W-:-:S04]  /*16f0*/  IMAD R7, R7, R0, UR9 ;  /* 0x0000000907077e24 */ /* 0x002fc8000f8e0200 */
[----:B--2---:R-:W-:-:S04]  /*1700*/  IMAD R7, R7, R4, UR8 ;  /* 0x0000000807077e24 */ /* 0x004fc8000f8e0204 */
[----:B0-----:R-:W-:-:S05]  /*1710*/  IMAD.WIDE R2, R7, 0x4, R2 ;  /* 0x0000000407027825 */ /* 0x001fca00078e0202 */
[----:B------:R-:W-:Y:S01]  /*1720*/  STG.E desc[UR6][R2.64], RZ ;  /* 0x000000ff02007986 */ /* 0x000fe2000c101906 */
[----:B------:R-:W-:Y:S05]  /*1730*/  EXIT ;  /* 0x000000000000794d */ /* 0x000fea0003800000 */
.L_x_22:
        /* <DEDUP_REMOVED lines=12> */
.L_x_136:


//--------------------- .text._ZN7cutlass13device_kernelIN5flash19enable_sm80_to_sm89INS1_16FlashAttnBwdSm80INS1_25CollectiveMainloopBwdSm80ILi1ELi1EN4cute5tupleIJNS5_1CILi32EEENS7_ILi64EEENS7_ILi256EEEEEENS_6half_tEfNS_4arch4Sm80ELb1ELb0ELb0ELb1ELb0ELb0ELb0ELb0ELi2ELi2ELi2ELi1ELb1EEENS1_21CollectiveEpilogueBwdISB_SC_SE_Li256ELb1ELb0ELi4EEENS1_25SingleTileBwdLPTSchedulerILb1ELi64ELb0EEEEEEEEEvNT_6ParamsE --------------------------
	.section	.text._ZN7cutlass13device_kernelIN5flash19enable_sm80_to_sm89INS1_16FlashAttnBwdSm80INS1_25CollectiveMainloopBwdSm80ILi1ELi1EN4cute5tupleIJNS5_1CILi32EEENS7_ILi64EEENS7_ILi256EEEEEENS_6half_tEfNS_4arch4Sm80ELb1ELb0ELb0ELb1ELb0ELb0ELb0ELb0ELi2ELi2ELi2ELi1ELb1EEENS1_21CollectiveEpilogueBwdISB_SC_SE_Li256ELb1ELb0ELi4EEENS1_25SingleTileBwdLPTSchedulerILb1ELi64ELb0EEEEEEEEEvNT_6ParamsE,"ax",@progbits
	.align	128
.text._ZN7cutlass13device_kernelIN5flash19enable_sm80_to_sm89INS1_16FlashAttnBwdSm80INS1_25CollectiveMainloopBwdSm80ILi1ELi1EN4cute5tupleIJNS5_1CILi32EEENS7_ILi64EEENS7_ILi256EEEEEENS_6half_tEfNS_4arch4Sm80ELb1ELb0ELb0ELb1ELb0ELb0ELb0ELb0ELi2ELi2ELi2ELi1ELb1EEENS1_21CollectiveEpilogueBwdISB_SC_SE_Li256ELb1ELb0ELi4EEENS1_25SingleTileBwdLPTSchedulerILb1ELi64ELb0EEEEEEEEEvNT_6ParamsE:
        .type           _ZN7cutlass13device_kernelIN5flash19enable_sm80_to_sm89INS1_16FlashAttnBwdSm80INS1_25CollectiveMainloopBwdSm80ILi1ELi1EN4cute5tupleIJNS5_1CILi32EEENS7_ILi64EEENS7_ILi256EEEEEENS_6half_tEfNS_4arch4Sm80ELb1ELb0ELb0ELb1ELb0ELb0ELb0ELb0ELi2ELi2ELi2ELi1ELb1EEENS1_21CollectiveEpilogueBwdISB_SC_SE_Li256ELb1ELb0ELi4EEENS1_25SingleTileBwdLPTSchedulerILb1ELi64ELb0EEEEEEEEEvNT_6ParamsE,@function
        .size           _ZN7cutlass13device_kernelIN5flash19enable_sm80_to_sm89INS1_16FlashAttnBwdSm80INS1_25CollectiveMainloopBwdSm80ILi1ELi1EN4cute5tupleIJNS5_1CILi32EEENS7_ILi64EEENS7_ILi256EEEEEENS_6half_tEfNS_4arch4Sm80ELb1ELb0ELb0ELb1ELb0ELb0ELb0ELb0ELi2ELi2ELi2ELi1ELb1EEENS1_21CollectiveEpilogueBwdISB_SC_SE_Li256ELb1ELb0ELi4EEENS1_25SingleTileBwdLPTSchedulerILb1ELi64ELb0EEEEEEEEEvNT_6ParamsE,(.L_x_137 - _ZN7cutlass13device_kernelIN5flash19enable_sm80_to_sm89INS1_16FlashAttnBwdSm80INS1_25CollectiveMainloopBwdSm80ILi1ELi1EN4cute5tupleIJNS5_1CILi32EEENS7_ILi64EEENS7_ILi256EEEEEENS_6half_tEfNS_4arch4Sm80ELb1ELb0ELb0ELb1ELb0ELb0ELb0ELb0ELi2ELi2ELi2ELi1ELb1EEENS1_21CollectiveEpilogueBwdISB_SC_SE_Li256ELb1ELb0ELi4EEENS1_25SingleTileBwdLPTSchedulerILb1ELi64ELb0EEEEEEEEEvNT_6ParamsE)
        .other          _ZN7cutlass13device_kernelIN5flash19enable_sm80_to_sm89INS1_16FlashAttnBwdSm80INS1_25CollectiveMainloopBwdSm80ILi1ELi1EN4cute5tupleIJNS5_1CILi32EEENS7_ILi64EEENS7_ILi256EEEEEENS_6half_tEfNS_4arch4Sm80ELb1ELb0ELb0ELb1ELb0ELb0ELb0ELb0ELi2ELi2ELi2ELi1ELb1EEENS1_21CollectiveEpilogueBwdISB_SC_SE_Li256ELb1ELb0ELi4EEENS1_25SingleTileBwdLPTSchedulerILb1ELi64ELb0EEEEEEEEEvNT_6ParamsE,@"STO_CUDA_ENTRY STV_DEFAULT"
_ZN7cutlass13device_kernelIN5flash19enable_sm80_to_sm89INS1_16FlashAttnBwdSm80INS1_25CollectiveMainloopBwdSm80ILi1ELi1EN4cute5tupleIJNS5_1CILi32EEENS7_ILi64EEENS7_ILi256EEEEEENS_6half_tEfNS_4arch4Sm80ELb1ELb0ELb0ELb1ELb0ELb0ELb0ELb0ELi2ELi2ELi2ELi1ELb1EEENS1_21CollectiveEpilogueBwdISB_SC_SE_Li256ELb1ELb0ELi4EEENS1_25SingleTileBwdLPTSchedulerILb1ELi64ELb0EEEEEEEEEvNT_6ParamsE:
[----:B------:R-:W-:Y:S01]  /*0000*/  LDC R1, c[0x0][0x28] ;  /* 0x00000a00ff017b82 */ /* 0x000fe20000000800 */
[----:B------:R-:W-:Y:S05]  /*0010*/  EXIT ;  /* 0x000000000000794d */ /* 0x000fea0003800000 */
.L_x_23:
        /* <DEDUP_REMOVED lines=14> */
.L_x_137:


//--------------------- .text._ZN7cutlass13device_kernelIN5flash32FlashAttnBwdPostprocessConvertdQIN4cute5tupleIJNS3_1CILi32EEENS5_ILi256EEEEEENS_6half_tEfNS_4arch4Sm80ELi256ENS3_8TiledMMAINS3_8MMA_AtomIJNS3_28SM80_16x8x16_F32F16F16F32_TNEEEENS3_6LayoutINS4_IJNS5_ILi1EEENS5_ILi8EEESH_EEENS4_IJNS5_ILi0EEESH_SK_EEEEENS4_IJNS5_ILi16EEENS5_ILi128EEESN_EEEEELb0EEEEEvNT_6ParamsE --------------------------
	.section	.text._ZN7cutlass13device_kernelIN5flash32FlashAttnBwdPostprocessConvertdQIN4cute5tupleIJNS3_1CILi32EEENS5_ILi256EEEEEENS_6half_tEfNS_4arch4Sm80ELi256ENS3_8TiledMMAINS3_8MMA_AtomIJNS3_28SM80_16x8x16_F32F16F16F32_TNEEEENS3_6LayoutINS4_IJNS5_ILi1EEENS5_ILi8EEESH_EEENS4_IJNS5_ILi0EEESH_SK_EEEEENS4_IJNS5_ILi16EEENS5_ILi128EEESN_EEEEELb0EEEEEvNT_6ParamsE,"ax",@progbits
	.align	128
.text._ZN7cutlass13device_kernelIN5flash32FlashAttnBwdPostprocessConvertdQIN4cute5tupleIJNS3_1CILi32EEENS5_ILi256EEEEEENS_6half_tEfNS_4arch4Sm80ELi256ENS3_8TiledMMAINS3_8MMA_AtomIJNS3_28SM80_16x8x16_F32F16F16F32_TNEEEENS3_6LayoutINS4_IJNS5_ILi1EEENS5_ILi8EEESH_EEENS4_IJNS5_ILi0EEESH_SK_EEEEENS4_IJNS5_ILi16EEENS5_ILi128EEESN_EEEEELb0EEEEEvNT_6ParamsE:
        .type           _ZN7cutlass13device_kernelIN5flash32FlashAttnBwdPostprocessConvertdQIN4cute5tupleIJNS3_1CILi32EEENS5_ILi256EEEEEENS_6half_tEfNS_4arch4Sm80ELi256ENS3_8TiledMMAINS3_8MMA_AtomIJNS3_28SM80_16x8x16_F32F16F16F32_TNEEEENS3_6LayoutINS4_IJNS5_ILi1EEENS5_ILi8EEESH_EEENS4_IJNS5_ILi0EEESH_SK_EEEEENS4_IJNS5_ILi16EEENS5_ILi128EEESN_EEEEELb0EEEEEvNT_6ParamsE,@function
        .size           _ZN7cutlass13device_kernelIN5flash32FlashAttnBwdPostprocessConvertdQIN4cute5tupleIJNS3_1CILi32EEENS5_ILi256EEEEEENS_6half_tEfNS_4arch4Sm80ELi256ENS3_8TiledMMAINS3_8MMA_AtomIJNS3_28SM80_16x8x16_F32F16F16F32_TNEEEENS3_6LayoutINS4_IJNS5_ILi1EEENS5_ILi8EEESH_EEENS4_IJNS5_ILi0EEESH_SK_EEEEENS4_IJNS5_ILi16EEENS5_ILi128EEESN_EEEEELb0EEEEEvNT_6ParamsE,(.L_x_138 - _ZN7cutlass13device_kernelIN5flash32FlashAttnBwdPostprocessConvertdQIN4cute5tupleIJNS3_1CILi32EEENS5_ILi256EEEEEENS_6half_tEfNS_4arch4Sm80ELi256ENS3_8TiledMMAINS3_8MMA_AtomIJNS3_28SM80_16x8x16_F32F16F16F32_TNEEEENS3_6LayoutINS4_IJNS5_ILi1EEENS5_ILi8EEESH_EEENS4_IJNS5_ILi0EEESH_SK_EEEEENS4_IJNS5_ILi16EEENS5_ILi128EEESN_EEEEELb0EEEEEvNT_6ParamsE)
        .other          _ZN7cutlass13device_kernelIN5flash32FlashAttnBwdPostprocessConvertdQIN4cute5tupleIJNS3_1CILi32EEENS5_ILi256EEEEEENS_6half_tEfNS_4arch4Sm80ELi256ENS3_8TiledMMAINS3_8MMA_AtomIJNS3_28SM80_16x8x16_F32F16F16F32_TNEEEENS3_6LayoutINS4_IJNS5_ILi1EEENS5_ILi8EEESH_EEENS4_IJNS5_ILi0EEESH_SK_EEEEENS4_IJNS5_ILi16EEENS5_ILi128EEESN_EEEEELb0EEEEEvNT_6ParamsE,@"STO_CUDA_ENTRY STV_DEFAULT"
_ZN7cutlass13device_kernelIN5flash32FlashAttnBwdPostprocessConvertdQIN4cute5tupleIJNS3_1CILi32EEENS5_ILi256EEEEEENS_6half_tEfNS_4arch4Sm80ELi256ENS3_8TiledMMAINS3_8MMA_AtomIJNS3_28SM80_16x8x16_F32F16F16F32_TNEEEENS3_6LayoutINS4_IJNS5_ILi1EEENS5_ILi8EEESH_EEENS4_IJNS5_ILi0EEESH_SK_EEEEENS4_IJNS5_ILi16EEENS5_ILi128EEESN_EEEEELb0EEEEEvNT_6ParamsE:
[----:B------:R-:W-:Y:S08]  /*0000*/  LDC R1, c[0x0][0x28] ;  /* 0x00000a00ff017b82 */ /* 0x000ff00000000800 */
[----:B------:R-:W0:Y:S01]  /*0010*/  LDC.64 R2, c[0x0][0x278] ;  /* 0x00009e00ff027b82 */ /* 0x000e220000000a00 */
[----:B------:R-:W1:Y:S01]  /*0020*/  S2R R37, SR_CTAID.Z ;  /* 0x0000000000257919 */ /* 0x000e620000002700 */
[----:B------:R-:W-:Y:S01]  /*0030*/  ULDC.64 UR4, c[0x0][0x270] ;  /* 0x00009c0000047ab9 */ /* 0x000fe20000000a00 */
[----:B------:R-:W-:Y:S01]  /*0040*/  ULDC.64 UR6, c[0x0][0x208] ;  /* 0x0000820000067ab9 */ /* 0x000fe20000000a00 */
[----:B------:R-:W-:-:S04]  /*0050*/  ISETP.NE.U32.AND P0, PT, RZ, UR4, PT ;  /* 0x00000004ff007c0c */ /* 0x000fc8000bf05070 */
[----:B------:R-:W1:Y:S01]  /*0060*/  LDC.64 R4, c[0x0][0x270] ;  /* 0x00009c00ff047b82 */ /* 0x000e620000000a00 */
[----:B------:R-:W-:Y:S02]  /*0070*/  ISETP.NE.AND.EX P0, PT, RZ, UR5, PT, P0 ;  /* 0x00000005ff007c0c */ /* 0x000fe4000bf05300 */
[----:B0-----:R-:W-:-:S04]  /*0080*/  ISETP.NE.U32.AND P1, PT, R2, RZ, PT ;  /* 0x000000ff0200720c */ /* 0x001fc80003f25070 */
[----:B------:R-:W-:Y:S01]  /*0090*/  ISETP.NE.AND.EX P1, PT, R3, RZ, PT, P1 ;  /* 0x000000ff0300720c */ /* 0x000fe20003f25310 */
[----:B------:R-:W-:Y:S01]  /*00a0*/  ULDC UR8, c[0x0][0x240] ;  /* 0x0000900000087ab9 */ /* 0x000fe20000000800 */
[----:B-1----:R-:W-:-:S11]  /*00b0*/  IMAD.WIDE R4, R37, 0x4, R4 ;  /* 0x0000000425047825 */ /* 0x002fd600078e0204 */
[----:B------:R-:W0:Y:S01]  /*00c0*/  @P1 LDC.64 R6, c[0x0][0x278] ;  /* 0x00009e00ff061b82 */ /* 0x000e220000000a00 */
[----:B------:R-:W-:Y:S01]  /*00d0*/  IMAD.U32 R2, RZ, RZ, UR8 ;  /* 0x00000008ff027e24 */ /* 0x000fe2000f8e00ff */
[----:B------:R1:W5:Y:S01]  /*00e0*/  @P0 LDG.E R0, desc[UR6][R4.64] ;  /* 0x0000000604000981 */ /* 0x000362000c1e1900 */
[----:B------:R-:W2:Y:S01]  /*00f0*/  S2R R36, SR_CTAID.X ;  /* 0x0000000000247919 */ /* 0x000ea20000002500 */
[----:B0-----:R-:W-:-:S05]  /*0100*/  @P1 IMAD.WIDE R6, R37, 0x4, R6 ;  /* 0x0000000425061825 */ /* 0x001fca00078e0206 */
[----:B------:R1:W5:Y:S01]  /*0110*/  @P1 LDG.E R2, desc[UR6][R6.64] ;  /* 0x0000000606021981 */ /* 0x000362000c1e1900 */
[----:B--2---:R-:W-:Y:S01]  /*0120*/  IMAD.SHL.U32 R3, R36, 0x20, RZ ;  /* 0x0000002024037824 */ /* 0x004fe200078e00ff */
[----:B------:R-:W-:Y:S06]  /*0130*/  @P1 BRA `(.L_x_24) ;  /* 0x0000000000101947 */ /* 0x000fec0003800000 */
[----:B------:R-:W-:Y:S05]  /*0140*/  @!P0 BRA `(.L_x_24) ;  /* 0x00000000000c8947 */ /* 0x000fea0003800000 */
[----:B-1----:R-:W2:Y:S04]  /*0150*/  LDG.E R7, desc[UR6][R4.64] ;  /* 0x0000000604077981 */ /* 0x002ea8000c1e1900 */
[----:B-----5:R-:W2:Y:S02]  /*0160*/  LDG.E R2, desc[UR6][R4.64+0x4] ;  /* 0x0000040604027981 */ /* 0x020ea4000c1e1900 */
[----:B--2---:R-:W-:-:S07]  /*0170*/  IMAD.IADD R2, R2, 0x1, -R7 ;  /* 0x0000000102027824 */ /* 0x004fce00078e0a07 */
.L_x_24:
[----:B------:R-:W-:Y:S02]  /*0180*/  ISETP.NE.U32.AND P1, PT, RZ, UR4, PT ;  /* 0x00000004ff007c0c */ /* 0x000fe4000bf25070 */
[----:B-----5:R-:W-:Y:S02]  /*0190*/  ISETP.LE.AND P2, PT, R2, R3, PT ;  /* 0x000000030200720c */ /* 0x020fe40003f43270 */
[----:B------:R-:W-:-:S13]  /*01a0*/  ISETP.NE.AND.EX P1, PT, RZ, UR5, PT, P1 ;  /* 0x00000005ff007c0c */ /* 0x000fda000bf25310 */
[----:B------:R-:W-:Y:S05]  /*01b0*/  @P1 EXIT P2 ;  /* 0x000000000000194d */ /* 0x000fea0001000000 */
[----:B------:R-:W0:Y:S01]  /*01c0*/  S2R R40, SR_TID.X ;  /* 0x0000000000287919 */ /* 0x000e220000002100 */
[----:B-1----:R-:W-:Y:S01]  /*01d0*/  @P0 IMAD R4, R37, 0x20, R0 ;  /* 0x0000002025040824 */ /* 0x002fe200078e0200 */
[----:B------:R-:W1:Y:S01]  /*01e0*/  S2UR UR8, SR_CTAID.Y ;  /* 0x00000000000879c3 */ /* 0x000e620000002600 */
[----:B------:R-:W-:Y:S01]  /*01f0*/  IMAD.SHL.U32 R6, R36, 0x2000, RZ ;  /* 0x0000200024067824 */ /* 0x000fe200078e00ff */
[----:B------:R-:W-:Y:S01]  /*0200*/  SHF.R.S32.HI R38, RZ, 0x1f, R37 ;  /* 0x0000001fff267819 */ /* 0x000fe20000011425 */
[----:B------:R-:W-:Y:S01]  /*0210*/  ULDC.64 UR4, c[0x0][0x230] ;  /* 0x00008c0000047ab9 */ /* 0x000fe20000000a00 */
[----:B------:R-:W-:Y:S02]  /*0220*/  @P0 SHF.R.S32.HI R5, RZ, 0x1f, R4 ;  /* 0x0000001fff050819 */ /* 0x000fe40000011404 */
[----:B------:R-:W-:Y:S02]  /*0230*/  SEL R38, R38, RZ, !P1 ;  /* 0x000000ff26267207 */ /* 0x000fe40004800000 */
[----:B------:R-:W-:Y:S01]  /*0240*/  @P0 LEA.HI R5, R5, R4, RZ, 0x5 ;  /* 0x0000000405050211 */ /* 0x000fe200078f28ff */
[----:B------:R-:W2:Y:S01]  /*0250*/  LDC.64 R10, c[0x0][0x228] ;  /* 0x00008a00ff0a7b82 */ /* 0x000ea20000000a00 */
[----:B------:R-:W-:-:S03]  /*0260*/  SEL R37, R37, RZ, !P1 ;  /* 0x000000ff25257207 */ /* 0x000fc60004800000 */
[----:B------:R-:W-:-:S05]  /*0270*/  @P0 IMAD.SHL.U32 R5, R5, 0x100, RZ ;  /* 0x0000010005050824 */ /* 0x000fca00078e00ff */
[----:B------:R-:W-:Y:S02]  /*0280*/  @P0 LOP3.LUT R7, R5, 0xffffe000, RZ, 0xc0, !PT ;  /* 0xffffe00005070812 */ /* 0x000fe400078ec0ff */
[----:B------:R-:W-:Y:S02]  /*0290*/  CS2R R4, SRZ ;  /* 0x0000000000047805 */ /* 0x000fe4000001ff00 */
[----:B------:R-:W-:Y:S02]  /*02a0*/  @P0 MOV R4, R7 ;  /* 0x0000000700040202 */ /* 0x000fe40000000f00 */
[----:B------:R-:W-:Y:S01]  /*02b0*/  @P0 SHF.R.S32.HI R5, RZ, 0x1f, R7 ;  /* 0x0000001fff050819 */ /* 0x000fe20000011407 */
[----:B-1----:R-:W-:Y:S01]  /*02c0*/  USHF.R.S32.HI UR9, URZ, 0x1f, UR8 ;  /* 0x0000001f3f097899 */ /* 0x002fe20008011408 */
[----:B------:R-:W-:Y:S01]  /*02d0*/  SHF.R.S32.HI R7, RZ, 0x1f, R6 ;  /* 0x0000001fff077819 */ /* 0x000fe20000011406 */
[----:B0-----:R-:W-:-:S04]  /*02e0*/  IMAD.SHL.U32 R39, R40, 0x4, RZ ;  /* 0x0000000428277824 */ /* 0x001fc800078e00ff */
[----:B--2---:R-:W-:Y:S01]  /*02f0*/  IMAD R8, R10, UR9, RZ ;  /* 0x000000090a087c24 */ /* 0x004fe2000f8e02ff */
[----:B------:R-:W-:Y:S02]  /*0300*/  IADD3 R4, P2, P3, R4, R39, R6 ;  /* 0x0000002704047210 */ /* 0x000fe40007b5e006 */
[----:B------:R-:W-:-:S04]  /*0310*/  SHF.R.S32.HI R6, RZ, 0x1f, R39 ;  /* 0x0000001fff067819 */ /* 0x000fc80000011427 */
[----:B------:R-:W-:Y:S01]  /*0320*/  IADD3.X R5, R5, R6, R7, P2, P3 ;  /* 0x0000000605057210 */ /* 0x000fe200017e6407 */
[----:B------:R-:W-:Y:S02]  /*0330*/  IMAD R7, R11, UR8, R8 ;  /* 0x000000080b077c24 */ /* 0x000fe4000f8e0208 */
[----:B------:R-:W-:Y:S02]  /*0340*/  IMAD R6, R38, UR4, RZ ;  /* 0x0000000426067c24 */ /* 0x000fe4000f8e02ff */
[----:B------:R-:W-:-:S04]  /*0350*/  IMAD.WIDE.U32 R4, R10, UR8, R4 ;  /* 0x000000080a047c25 */ /* 0x000fc8000f8e0004 */
[----:B------:R-:W-:Y:S02]  /*0360*/  IMAD.IADD R5, R5, 0x1, R7 ;  /* 0x0000000105057824 */ /* 0x000fe400078e0207 */
[C---:B------:R-:W-:Y:S02]  /*0370*/  IMAD R7, R37.reuse, UR5, R6 ;  /* 0x0000000525077c24 */ /* 0x040fe4000f8e0206 */
[----:B------:R-:W-:Y:S01]  /*0380*/  IMAD.WIDE.U32 R4, R37, UR4, R4 ;  /* 0x0000000425047c25 */ /* 0x000fe2000f8e0004 */
[----:B------:R-:W-:-:S03]  /*0390*/  ULDC.64 UR4, c[0x0][0x210] ;  /* 0x0000840000047ab9 */ /* 0x000fc60000000a00 */
[----:B------:R-:W-:Y:S01]  /*03a0*/  IMAD.IADD R5, R5, 0x1, R7 ;  /* 0x0000000105057824 */ /* 0x000fe200078e0207 */
[----:B------:R-:W-:-:S04]  /*03b0*/  LEA R44, P1, R4, UR4, 0x2 ;  /* 0x00000004042c7c11 */ /* 0x000fc8000f8210ff */
[----:B------:R-:W-:-:S05]  /*03c0*/  LEA.HI.X R45, R4, UR5, R5, 0x2, P1 ;  /* 0x00000005042d7c11 */ /* 0x000fca00088f1405 */
[----:B------:R-:W2:Y:S04]  /*03d0*/  LDG.E.128 R4, desc[UR6][R44.64] ;  /* 0x000000062c047981 */ /* 0x000ea8000c1e1d00 */
[----:B------:R-:W3:Y:S04]  /*03e0*/  LDG.E.128 R8, desc[UR6][R44.64+0x1000] ;  /* 0x001000062c087981 */ /* 0x000ee8000c1e1d00 */
[----:B------:R-:W4:Y:S04]  /*03f0*/  LDG.E.128 R12, desc[UR6][R44.64+0x2000] ;  /* 0x002000062c0c7981 */ /* 0x000f28000c1e1d00 */
[----:B------:R-:W5:Y:S04]  /*0400*/  LDG.E.128 R16, desc[UR6][R44.64+0x3000] ;  /* 0x003000062c107981 */ /* 0x000f68000c1e1d00 */
[----:B------:R-:W5:Y:S04]  /*0410*/  LDG.E.128 R20, desc[UR6][R44.64+0x4000] ;  /* 0x004000062c147981 */ /* 0x000f68000c1e1d00 */
[----:B------:R-:W5:Y:S04]  /*0420*/  LDG.E.128 R24, desc[UR6][R44.64+0x5000] ;  /* 0x005000062c187981 */ /* 0x000f68000c1e1d00 */
[----:B------:R-:W5:Y:S04]  /*0430*/  LDG.E.128 R28, desc[UR6][R44.64+0x6000] ;  /* 0x006000062c1c7981 */ /* 0x000f68000c1e1d00 */
[----:B------:R0:W5:Y:S01]  /*0440*/  LDG.E.128 R32, desc[UR6][R44.64+0x7000] ;  /* 0x007000062c207981 */ /* 0x000162000c1e1d00 */
[----:B------:R-:W1:Y:S01]  /*0450*/  S2UR UR5, SR_CgaCtaId ;  /* 0x00000000000579c3 */ /* 0x000e620000008800 */
[----:B------:R-:W-:Y:S01]  /*0460*/  UMOV UR4, 0x400 ;  /* 0x0000040000047882 */ /* 0x000fe20000000000 */
[----:B------:R-:W-:Y:S01]  /*0470*/  SHF.R.S32.HI R41, RZ, 0x1f, R40 ;  /* 0x0000001fff297819 */ /* 0x000fe20000011428 */
[----:B------:R-:W-:Y:S01]  /*0480*/  BSSY B0, `(.L_x_25) ;  /* 0x00000c6000007945 */ /* 0x000fe20003800000 */
[----:B------:R-:W-:-:S02]  /*0490*/  VIADDMNMX R3, R2, -R3, 0x20, PT ;  /* 0x0000002002037446 */ /* 0x000fc40003800903 */
[CC--:B------:R-:W-:Y:S02]  /*04a0*/  LEA.HI R43, R41.reuse, R40.reuse, RZ, 0x2 ;  /* 0x00000028292b7211 */ /* 0x0c0fe400078f10ff */
[----:B------:R-:W-:Y:S02]  /*04b0*/  LEA.HI R46, R41, R40, RZ, 0x6 ;  /* 0x00000028292e7211 */ /* 0x000fe400078f30ff */
[--C-:B------:R-:W-:Y:S02]  /*04c0*/  SHF.R.S32.HI R42, RZ, 0x2, R43.reuse ;  /* 0x00000002ff2a7819 */ /* 0x100fe4000001142b */
[----:B------:R-:W-:Y:S01]  /*04d0*/  SHF.R.S32.HI R47, RZ, 0x1f, R43 ;  /* 0x0000001fff2f7819 */ /* 0x000fe2000001142b */
[----:B------:R-:W-:Y:S01]  /*04e0*/  IMAD.SHL.U32 R46, R46, 0x8, RZ ;  /* 0x000000082e2e7824 */ /* 0x000fe200078e00ff */
[----:B------:R-:W-:Y:S02]  /*04f0*/  LOP3.LUT R49, R43, 0x7ffffffc, RZ, 0xc0, !PT ;  /* 0x7ffffffc2b317812 */ /* 0x000fe400078ec0ff */
[----:B------:R-:W-:-:S02]  /*0500*/  LEA.HI R47, R47, R42, RZ, 0x3 ;  /* 0x0000002a2f2f7211 */ /* 0x000fc400078f18ff */
[----:B0-----:R-:W-:Y:S01]  /*0510*/  LEA.HI R44, R41, R40, RZ, 0x5 ;  /* 0x00000028292c7211 */ /* 0x001fe200078f28ff */
[----:B------:R-:W-:Y:S01]  /*0520*/  IMAD.IADD R49, R40, 0x1, -R49 ;  /* 0x0000000128317824 */ /* 0x000fe200078e0a31 */
[----:B------:R-:W-:Y:S02]  /*0530*/  LOP3.LUT R47, R47, 0xfffffff8, RZ, 0xc0, !PT ;  /* 0xfffffff82f2f7812 */ /* 0x000fe400078ec0ff */
[----:B------:R-:W-:Y:S01]  /*0540*/  LOP3.LUT R53, R44, 0xffffffe0, RZ, 0xc0, !PT ;  /* 0xffffffe02c357812 */ /* 0x000fe200078ec0ff */
[----:B-1----:R-:W-:Y:S02]  /*0550*/  ULEA UR4, UR5, UR4, 0x18 ;  /* 0x0000000405047291 */ /* 0x002fe4000f8ec03f */
[----:B------:R-:W-:Y:S01]  /*0560*/  IMAD.IADD R42, R42, 0x1, -R47 ;  /* 0x000000012a2a7824 */ /* 0x000fe200078e0a2f */
[----:B------:R-:W-:Y:S01]  /*0570*/  LOP3.LUT R48, R46, 0x7ffffe00, RZ, 0xc0, !PT ;  /* 0x7ffffe002e307812 */ /* 0x000fe200078ec0ff */
[C---:B------:R-:W-:Y:S01]  /*0580*/  IMAD.IADD R46, R40.reuse, 0x1, -R53 ;  /* 0x00000001282e7824 */ /* 0x040fe200078e0a35 */
[----:B------:R-:W-:Y:S01]  /*0590*/  ULDC UR5, c[0x0][0x268] ;  /* 0x00009a0000057ab9 */ /* 0x000fe20000000800 */
[----:B------:R-:W-:-:S02]  /*05a0*/  LEA R45, R40, UR4, 0x4 ;  /* 0x00000004282d7c11 */ /* 0x000fc4000f8e20ff */
[----:B------:R-:W-:-:S04]  /*05b0*/  SHF.R.S32.HI R47, RZ, 0x1f, R42 ;  /* 0x0000001fff2f7819 */ /* 0x000fc8000001142a */
[----:B------:R-:W-:Y:S02]  /*05c0*/  LEA.HI R43, R47, R42, RZ, 0x2 ;  /* 0x0000002a2f2b7211 */ /* 0x000fe400078f10ff */
[----:B------:R-:W-:Y:S02]  /*05d0*/  LEA.HI R47, R41, R40, RZ, 0x7 ;  /* 0x00000028292f7211 */ /* 0x000fe400078f38ff */
[----:B------:R-:W-:Y:S02]  /*05e0*/  LEA R41, R49, R48, 0x1 ;  /* 0x0000003031297211 */ /* 0x000fe400078e08ff */
[--C-:B------:R-:W-:Y:S02]  /*05f0*/  SHF.R.S32.HI R40, RZ, 0x5, R44.reuse ;  /* 0x00000005ff287819 */ /* 0x100fe4000001142c */
[----:B------:R-:W-:Y:S02]  /*0600*/  SHF.R.S32.HI R49, RZ, 0x1f, R44 ;  /* 0x0000001fff317819 */ /* 0x000fe4000001142c */
[C---:B------:R-:W-:Y:S01]  /*0610*/  LOP3.LUT R51, R43.reuse, 0x7fffffc, RZ, 0xc0, !PT ;  /* 0x07fffffc2b337812 */ /* 0x040fe200078ec0ff */
[----:B------:R-:W-:Y:S01]  /*0620*/  IMAD.SHL.U32 R43, R43, 0x10, RZ ;  /* 0x000000102b2b7824 */ /* 0x000fe200078e00ff */
[----:B------:R-:W-:-:S02]  /*0630*/  LEA.HI R49, R49, R40, RZ, 0x2 ;  /* 0x0000002831317211 */ /* 0x000fc400078f10ff */
[----:B------:R-:W-:Y:S01]  /*0640*/  SHF.R.U32.HI R47, RZ, 0x1, R47 ;  /* 0x00000001ff2f7819 */ /* 0x000fe2000001162f */
[----:B------:R-:W-:Y:S01]  /*0650*/  IMAD.IADD R42, R42, 0x1, -R51 ;  /* 0x000000012a2a7824 */ /* 0x000fe200078e0a33 */
[----:B------:R-:W-:Y:S02]  /*0660*/  LOP3.LUT R49, R49, 0x7fffffc, RZ, 0xc0, !PT ;  /* 0x07fffffc31317812 */ /* 0x000fe400078ec0ff */
[----:B------:R-:W-:Y:S01]  /*0670*/  LOP3.LUT R43, R43, 0x40, RZ, 0xc0, !PT ;  /* 0x000000402b2b7812 */ /* 0x000fe200078ec0ff */
[----:B------:R-:W-:Y:S01]  /*0680*/  IMAD R42, R42, 0x10, R41 ;  /* 0x000000102a2a7824 */ /* 0x000fe200078e0229 */
[----:B------:R-:W-:Y:S01]  /*0690*/  LOP3.LUT R47, R47, 0x40, RZ, 0xc0, !PT ;  /* 0x000000402f2f7812 */ /* 0x000fe200078ec0ff */
[----:B--2---:R0:W-:Y:S04]  /*06a0*/  STS.128 [R45], R4 ;  /* 0x000000042d007388 */ /* 0x0041e80000000c00 */
[----:B---3--:R1:W-:Y:S04]  /*06b0*/  STS.128 [R45+0x1000], R8 ;  /* 0x001000082d007388 */ /* 0x0083e80000000c00 */
[----:B----4-:R-:W-:Y:S04]  /*06c0*/  STS.128 [R45+0x2000], R12 ;  /* 0x0020000c2d007388 */ /* 0x010fe80000000c00 */
[----:B-----5:R-:W-:Y:S04]  /*06d0*/  STS.128 [R45+0x3000], R16 ;  /* 0x003000102d007388 */ /* 0x020fe80000000c00 */
[----:B------:R-:W-:Y:S01]  /*06e0*/  STS.128 [R45+0x4000], R20 ;  /* 0x004000142d007388 */ /* 0x000fe20000000c00 */
[----:B0-----:R-:W-:Y:S01]  /*06f0*/  LEA.HI R5, R46, R46, RZ, 0x1 ;  /* 0x0000002e2e057211 */ /* 0x001fe200078f08ff */
[----:B------:R-:W-:-:S02]  /*0700*/  IMAD.SHL.U32 R6, R40, 0x8, RZ ;  /* 0x0000000828067824 */ /* 0x000fc400078e00ff */
[----:B------:R-:W-:Y:S01]  /*0710*/  STS.128 [R45+0x5000], R24 ;  /* 0x005000182d007388 */ /* 0x000fe20000000c00 */
[----:B------:R-:W-:Y:S01]  /*0720*/  IMAD.SHL.U32 R4, R46, 0x8, RZ ;  /* 0x000000082e047824 */ /* 0x000fe200078e00ff */
[----:B-1----:R-:W-:Y:S01]  /*0730*/  SHF.R.U32.HI R10, RZ, 0x3, R47 ;  /* 0x00000003ff0a7819 */ /* 0x002fe2000001162f */
[----:B------:R-:W-:Y:S01]  /*0740*/  IMAD.SHL.U32 R5, R5, 0x100, RZ ;  /* 0x0000010005057824 */ /* 0x000fe200078e00ff */
[----:B------:R-:W-:Y:S01]  /*0750*/  STS.128 [R45+0x6000], R28 ;  /* 0x0060001c2d007388 */ /* 0x000fe20000000c00 */
[----:B------:R-:W-:Y:S01]  /*0760*/  LOP3.LUT R6, R43, 0x8, R6, 0xf8, !PT ;  /* 0x000000082b067812 */ /* 0x000fe200078ef806 */
[----:B------:R-:W-:Y:S01]  /*0770*/  IMAD.IADD R8, R40, 0x1, -R49 ;  /* 0x0000000128087824 */ /* 0x000fe200078e0a31 */
[----:B------:R-:W-:Y:S01]  /*0780*/  SHF.R.U32.HI R43, RZ, 0x3, R43 ;  /* 0x00000003ff2b7819 */ /* 0x000fe2000001162b */
[----:B------:R-:W-:Y:S01]  /*0790*/  STS.128 [R45+0x7000], R32 ;  /* 0x007000202d007388 */ /* 0x000fe20000000c00 */
[----:B------:R-:W-:Y:S02]  /*07a0*/  LOP3.LUT R47, R47, 0x8, R4, 0xf8, !PT ;  /* 0x000000082f2f7812 */ /* 0x000fe400078ef804 */
[----:B------:R-:W-:Y:S01]  /*07b0*/  LOP3.LUT R5, R5, 0x7ffffe00, RZ, 0xc0, !PT ;  /* 0x7ffffe0005057812 */ /* 0x000fe200078ec0ff */
[----:B------:R-:W-:Y:S01]  /*07c0*/  BAR.SYNC.DEFER_BLOCKING 0x0 ;  /* 0x0000000000007b1d */ /* 0x000fe20000010000 */
[----:B------:R-:W-:-:S02]  /*07d0*/  LOP3.LUT R7, R6, R43, RZ, 0x3c, !PT ;  /* 0x0000002b06077212 */ /* 0x000fc400078e3cff */
[----:B------:R-:W-:Y:S02]  /*07e0*/  LOP3.LUT R10, R47, R10, RZ, 0x3c, !PT ;  /* 0x0000000a2f0a7212 */ /* 0x000fe400078e3cff */
[----:B------:R-:W-:Y:S01]  /*07f0*/  LEA R5, R8, R5, 0x4 ;  /* 0x0000000508057211 */ /* 0x000fe200078e20ff */
[----:B------:R-:W-:-:S04]  /*0800*/  IMAD.IADD R7, R7, 0x1, R42 ;  /* 0x0000000107077824 */ /* 0x000fc800078e022a */
[----:B------:R-:W-:Y:S01]  /*0810*/  IMAD.IADD R6, R5, 0x1, R10 ;  /* 0x0000000105067824 */ /* 0x000fe200078e020a */
[----:B------:R-:W0:Y:S04]  /*0820*/  LDS R24, [R39+UR4+0x400] ;  /* 0x0004000427187984 */ /* 0x000e280008000800 */
[----:B------:R-:W1:Y:S04]  /*0830*/  LDS R23, [R39+UR4+0x800] ;  /* 0x0008000427177984 */ /* 0x000e680008000800 */
[----:B------:R-:W2:Y:S04]  /*0840*/  LDS R22, [R39+UR4+0xc00] ;  /* 0x000c000427167984 */ /* 0x000ea80008000800 */
[----:B------:R-:W3:Y:S04]  /*0850*/  LDS R34, [R39+UR4+0x1800] ;  /* 0x0018000427227984 */ /* 0x000ee80008000800 */
[----:B------:R-:W4:Y:S04]  /*0860*/  LDS R33, [R39+UR4+0x1c00] ;  /* 0x001c000427217984 */ /* 0x000f280008000800 */
[----:B------:R-:W5:Y:S04]  /*0870*/  LDS R31, [R39+UR4] ;  /* 0x00000004271f7984 */ /* 0x000f680008000800 */
[----:B------:R-:W-:Y:S04]  /*0880*/  LDS R26, [R39+UR4+0x3000] ;  /* 0x00300004271a7984 */ /* 0x000fe80008000800 */
[----:B------:R-:W-:Y:S04]  /*0890*/  LDS R20, [R39+UR4+0x4400] ;  /* 0x0044000427147984 */ /* 0x000fe80008000800 */
[----:B------:R-:W5:Y:S04]  /*08a0*/  LDS R14, [R39+UR4+0x4000] ;  /* 0x00400004270e7984 */ /* 0x000f680008000800 */
[----:B------:R-:W5:Y:S04]  /*08b0*/  LDS R13, [R39+UR4+0x4800] ;  /* 0x00480004270d7984 */ /* 0x000f680008000800 */
[----:B------:R-:W-:Y:S01]  /*08c0*/  LDS R19, [R39+UR4+0x4c00] ;  /* 0x004c000427137984 */ /* 0x000fe20008000800 */
[----:B0-----:R-:W-:-:S03]  /*08d0*/  FMUL.FTZ R32, R24, UR5 ;  /* 0x0000000518207c20 */ /* 0x001fc60008410000 */
[----:B------:R-:W0:Y:S01]  /*08e0*/  LDS R35, [R39+UR4+0x1400] ;  /* 0x0014000427237984 */ /* 0x000e220008000800 */
[----:B-1----:R-:W-:-:S03]  /*08f0*/  FMUL.FTZ R42, R23, UR5 ;  /* 0x00000005172a7c20 */ /* 0x002fc60008410000 */
[----:B------:R-:W1:Y:S01]  /*0900*/  LDS R30, [R39+UR4+0x2000] ;  /* 0x00200004271e7984 */ /* 0x000e620008000800 */
[----:B--2---:R-:W-:-:S03]  /*0910*/  FMUL.FTZ R43, R22, UR5 ;  /* 0x00000005162b7c20 */ /* 0x004fc60008410000 */
[----:B------:R-:W2:Y:S01]  /*0920*/  LDS R29, [R39+UR4+0x2400] ;  /* 0x00240004271d7984 */ /* 0x000ea20008000800 */
[----:B---3--:R-:W-:-:S03]  /*0930*/  FMUL.FTZ R34, R34, UR5 ;  /* 0x0000000522227c20 */ /* 0x008fc60008410000 */
[----:B------:R-:W3:Y:S01]  /*0940*/  LDS R25, [R39+UR4+0x2800] ;  /* 0x0028000427197984 */ /* 0x000ee20008000800 */
[----:B----4-:R-:W-:-:S03]  /*0950*/  FMUL.FTZ R33, R33, UR5 ;  /* 0x0000000521217c20 */ /* 0x010fc60008410000 */
[----:B------:R-:W4:Y:S01]  /*0960*/  LDS R28, [R39+UR4+0x2c00] ;  /* 0x002c0004271c7984 */ /* 0x000f220008000800 */
[----:B-----5:R-:W-:-:S03]  /*0970*/  FMUL.FTZ R31, R31, UR5 ;  /* 0x000000051f1f7c20 */ /* 0x020fc60008410000 */
[----:B------:R-:W5:Y:S02]  /*0980*/  LDS R12, [R39+UR4+0x3800] ;  /* 0x00380004270c7984 */ /* 0x000f640008000800 */
[----:B------:R-:W-:Y:S02]  /*0990*/  F2FP.F16.F32.PACK_AB R31, R32, R31 ;  /* 0x0000001f201f723e */ /* 0x000fe400000000ff */
[----:B------:R-:W5:Y:S01]  /*09a0*/  LDS R21, [R39+UR4+0x3c00] ;  /* 0x003c000427157984 */ /* 0x000f620008000800 */
[----:B------:R-:W-:-:S03]  /*09b0*/  F2FP.F16.F32.PACK_AB R32, R43, R42 ;  /* 0x0000002a2b20723e */ /* 0x000fc600000000ff */
[----:B------:R-:W-:Y:S01]  /*09c0*/  LDS R18, [R39+UR4+0x5400] ;  /* 0x0054000427127984 */ /* 0x000fe20008000800 */
[----:B------:R-:W-:-:S03]  /*09d0*/  FMUL.FTZ R14, R14, UR5 ;  /* 0x000000050e0e7c20 */ /* 0x000fc60008410000 */
[----:B------:R-:W5:Y:S01]  /*09e0*/  LDS R41, [R39+UR4+0x1000] ;  /* 0x0010000427297984 */ /* 0x000f620008000800 */
[----:B------:R-:W-:-:S03]  /*09f0*/  FMUL.FTZ R13, R13, UR5 ;  /* 0x000000050d0d7c20 */ /* 0x000fc60008410000 */
[----:B------:R-:W5:Y:S04]  /*0a00*/  LDS R27, [R39+UR4+0x3400] ;  /* 0x00340004271b7984 */ /* 0x000f680008000800 */
[----:B------:R-:W5:Y:S01]  /*0a10*/  LDS R16, [R39+UR4+0x5000] ;  /* 0x0050000427107984 */ /* 0x000f620008000800 */
        /* <DEDUP_REMOVED lines=11> */
[----:B------:R-:W5:Y:S01]  /*0ad0*/  LDS R10, [R39+UR4+0x6c00] ;  /* 0x006c0004270a7984 */ /* 0x000f620008000800 */
[----:B------:R-:W-:-:S03]  /*0ae0*/  FMUL.FTZ R21, R21, UR5 ;  /* 0x0000000515157c20 */ /* 0x000fc60008410000 */
[----:B------:R-:W5:Y:S02]  /*0af0*/  LDS R9, [R39+UR4+0x7000] ;  /* 0x0070000427097984 */ /* 0x000f640008000800 */
[----:B------:R-:W-:Y:S02]  /*0b00*/  F2FP.F16.F32.PACK_AB R12, R21, R12 ;  /* 0x0000000c150c723e */ /* 0x000fe400000000ff */
[----:B------:R-:W5:Y:S01]  /*0b10*/  LDS R23, [R39+UR4+0x7400] ;  /* 0x0074000427177984 */ /* 0x000f620008000800 */
[----:B------:R-:W-:-:S03]  /*0b20*/  FMUL.FTZ R41, R41, UR5 ;  /* 0x0000000529297c20 */ /* 0x000fc60008410000 */
[----:B------:R-:W5:Y:S01]  /*0b30*/  LDS R22, [R39+UR4+0x7800] ;  /* 0x0078000427167984 */ /* 0x000f620008000800 */
[----:B------:R-:W-:Y:S01]  /*0b40*/  FMUL.FTZ R44, R27, UR5 ;  /* 0x000000051b2c7c20 */ /* 0x000fe20008410000 */
[----:B------:R-:W-:Y:S02]  /*0b50*/  F2FP.F16.F32.PACK_AB R27, R29, R30 ;  /* 0x0000001e1d1b723e */ /* 0x000fe400000000ff */
[----:B------:R1:W5:Y:S01]  /*0b60*/  LDS R24, [R39+UR4+0x7c00] ;  /* 0x007c000427187984 */ /* 0x0003620008000800 */
[----:B------:R-:W-:Y:S01]  /*0b70*/  FMUL.FTZ R16, R16, UR5 ;  /* 0x0000000510107c20 */ /* 0x000fe20008410000 */
[----:B------:R-:W-:Y:S01]  /*0b80*/  F2FP.F16.F32.PACK_AB R29, R28, R35 ;  /* 0x000000231c1d723e */ /* 0x000fe200000000ff */
[----:B0-----:R-:W-:Y:S01]  /*0b90*/  FMUL.FTZ R15, R15, UR5 ;  /* 0x000000050f0f7c20 */ /* 0x001fe20008410000 */
[----:B------:R-:W-:Y:S01]  /*0ba0*/  F2FP.F16.F32.PACK_AB R25, R42, R41 ;  /* 0x000000292a19723e */ /* 0x000fe200000000ff */
[----:B-1----:R-:W-:Y:S01]  /*0bb0*/  FMUL.FTZ R39, R26, UR5 ;  /* 0x000000051a277c20 */ /* 0x002fe20008410000 */
[----:B------:R-:W-:Y:S01]  /*0bc0*/  F2FP.F16.F32.PACK_AB R26, R33, R34 ;  /* 0x00000022211a723e */ /* 0x000fe200000000ff */
[----:B------:R-:W-:Y:S01]  /*0bd0*/  FMUL.FTZ R33, R20, UR5 ;  /* 0x0000000514217c20 */ /* 0x000fe20008410000 */
[----:B------:R-:W-:Y:S01]  /*0be0*/  FMUL.FTZ R20, R19, UR5 ;  /* 0x0000000513147c20 */ /* 0x000fe20008410000 */
[----:B------:R-:W-:Y:S01]  /*0bf0*/  FMUL.FTZ R19, R18, UR5 ;  /* 0x0000000512137c20 */ /* 0x000fe20008410000 */
[----:B------:R-:W-:Y:S01]  /*0c00*/  FMUL.FTZ R18, R17, UR5 ;  /* 0x0000000511127c20 */ /* 0x000fe20008410000 */
[----:B--2---:R-:W-:Y:S01]  /*0c10*/  FMUL.FTZ R8, R8, UR5 ;  /* 0x0000000508087c20 */ /* 0x004fe20008410000 */
[----:B------:R-:W-:Y:S01]  /*0c20*/  F2FP.F16.F32.PACK_AB R33, R33, R14 ;  /* 0x0000000e2121723e */ /* 0x000fe200000000ff */
[----:B---3--:R-:W-:Y:S01]  /*0c30*/  FMUL.FTZ R11, R11, UR5 ;  /* 0x000000050b0b7c20 */ /* 0x008fe20008410000 */
[----:B------:R-:W-:-:S02]  /*0c40*/  F2FP.F16.F32.PACK_AB R20, R20, R13 ;  /* 0x0000000d1414723e */ /* 0x000fc400000000ff */
[----:B------:R-:W-:Y:S01]  /*0c50*/  F2FP.F16.F32.PACK_AB R28, R44, R39 ;  /* 0x000000272c1c723e */ /* 0x000fe200000000ff */
[----:B----4-:R-:W-:Y:S01]  /*0c60*/  FMUL.FTZ R5, R5, UR5 ;  /* 0x0000000505057c20 */ /* 0x010fe20008410000 */
[----:B------:R-:W-:Y:S02]  /*0c70*/  F2FP.F16.F32.PACK_AB R19, R19, R16 ;  /* 0x000000101313723e */ /* 0x000fe400000000ff */
[----:B------:R-:W-:Y:S02]  /*0c80*/  CS2R R16, SRZ ;  /* 0x0000000000107805 */ /* 0x000fe4000001ff00 */
[----:B------:R-:W-:Y:S01]  /*0c90*/  F2FP.F16.F32.PACK_AB R18, R18, R15 ;  /* 0x0000000f1212723e */ /* 0x000fe200000000ff */
[----:B-----5:R-:W-:Y:S01]  /*0ca0*/  FMUL.FTZ R10, R10, UR5 ;  /* 0x000000050a0a7c20 */ /* 0x020fe20008410000 */
[----:B------:R-:W-:Y:S01]  /*0cb0*/  F2FP.F16.F32.PACK_AB R21, R11, R8 ;  /* 0x000000080b15723e */ /* 0x000fe200000000ff */
[--C-:B------:R-:W-:Y:S01]  /*0cc0*/  @P0 IMAD.MOV.U32 R16, RZ, RZ, R0.reuse ;  /* 0x000000ffff100224 */ /* 0x100fe200078e0000 */
[----:B------:R-:W-:Y:S01]  /*0cd0*/  @P0 SHF.R.S32.HI R17, RZ, 0x1f, R0 ;  /* 0x0000001fff110819 */ /* 0x000fe20000011400 */
[----:B------:R-:W-:Y:S01]  /*0ce0*/  FMUL.FTZ R9, R9, UR5 ;  /* 0x0000000509097c20 */ /* 0x000fe20008410000 */
[----:B------:R-:W-:Y:S01]  /*0cf0*/  F2FP.F16.F32.PACK_AB R5, R10, R5 ;  /* 0x000000050a05723e */ /* 0x000fe200000000ff */
[----:B------:R-:W-:-:S02]  /*0d00*/  VIADD R0, R40, 0x8 ;  /* 0x0000000828007836 */ /* 0x000fc40000000000 */
[----:B------:R-:W-:Y:S01]  /*0d10*/  FMUL.FTZ R14, R23, UR5 ;  /* 0x00000005170e7c20 */ /* 0x000fe20008410000 */
[----:B------:R-:W-:-:S04]  /*0d20*/  FMUL.FTZ R22, R22, UR5 ;  /* 0x0000000516167c20 */ /* 0x000fc80008410000 */
[----:B------:R-:W-:Y:S02]  /*0d30*/  F2FP.F16.F32.PACK_AB R23, R14, R9 ;  /* 0x000000090e17723e */ /* 0x000fe400000000ff */
[----:B------:R-:W0:Y:S01]  /*0d40*/  LDC.64 R14, c[0x0][0x258] ;  /* 0x00009600ff0e7b82 */ /* 0x000e220000000a00 */
[----:B------:R-:W-:Y:S01]  /*0d50*/  FMUL.FTZ R13, R24, UR5 ;  /* 0x00000005180d7c20 */ /* 0x000fe20008410000 */
[----:B------:R-:W-:Y:S01]  /*0d60*/  LEA R24, R7, UR4, 0x1 ;  /* 0x0000000407187c11 */ /* 0x000fe2000f8e08ff */
[----:B------:R-:W-:Y:S01]  /*0d70*/  ULDC UR5, c[0x0][0x244] ;  /* 0x0000910000057ab9 */ /* 0x000fe20000000800 */
[----:B------:R-:W-:Y:S01]  /*0d80*/  LEA R7, R6, UR4, 0x1 ;  /* 0x0000000406077c11 */ /* 0x000fe2000f8e08ff */
[----:B------:R-:W-:Y:S01]  /*0d90*/  UIADD3 UR4, UR4, 0x8000, URZ ;  /* 0x0000800004047890 */ /* 0x000fe2000fffe03f */
[----:B------:R-:W-:Y:S01]  /*0da0*/  F2FP.F16.F32.PACK_AB R22, R13, R22 ;  /* 0x000000160d16723e */ /* 0x000fe200000000ff */
[----:B------:R-:W-:Y:S04]  /*0db0*/  STS [R24+0x8000], R31 ;  /* 0x0080001f18007388 */ /* 0x000fe80000000800 */
[----:B------:R-:W-:Y:S04]  /*0dc0*/  STS [R24+0x8100], R32 ;  /* 0x0081002018007388 */ /* 0x000fe80000000800 */
[----:B------:R-:W-:Y:S04]  /*0dd0*/  STS [R24+0x9000], R27 ;  /* 0x0090001b18007388 */ /* 0x000fe80000000800 */
[----:B------:R-:W-:Y:S04]  /*0de0*/  STS [R24+0x9100], R29 ;  /* 0x0091001d18007388 */ /* 0x000fe80000000800 */
[----:B------:R-:W-:Y:S01]  /*0df0*/  STS [R24+0x8200], R25 ;  /* 0x0082001918007388 */ /* 0x000fe20000000800 */
[----:B0-----:R-:W-:-:S03]  /*0e00*/  IMAD R2, R14, UR9, RZ ;  /* 0x000000090e027c24 */ /* 0x001fc6000f8e02ff */
[----:B------:R-:W-:Y:S01]  /*0e10*/  STS [R24+0x8300], R26 ;  /* 0x0083001a18007388 */ /* 0x000fe20000000800 */
[----:B------:R-:W-:-:S03]  /*0e20*/  IMAD R15, R15, UR8, R2 ;  /* 0x000000080f0f7c24 */ /* 0x000fc6000f8e0202 */
[----:B------:R-:W-:Y:S04]  /*0e30*/  STS [R24+0x9200], R28 ;  /* 0x0092001c18007388 */ /* 0x000fe80000000800 */
[----:B------:R0:W-:Y:S04]  /*0e40*/  STS [R24+0x9300], R12 ;  /* 0x0093000c18007388 */ /* 0x0001e80000000800 */
[----:B------:R-:W-:Y:S04]  /*0e50*/  STS [R24+0xa000], R33 ;  /* 0x00a0002118007388 */ /* 0x000fe80000000800 */
[----:B------:R-:W-:Y:S01]  /*0e60*/  STS [R24+0xa100], R20 ;  /* 0x00a1001418007388 */ /* 0x000fe20000000800 */
[----:B0-----:R-:W-:-:S03]  /*0e70*/  IADD3 R12, P0, R40, R16, RZ ;  /* 0x00000010280c7210 */ /* 0x001fc60007f1e0ff */
[----:B------:R-:W-:Y:S01]  /*0e80*/  STS [R24+0xb000], R21 ;  /* 0x00b0001518007388 */ /* 0x000fe20000000800 */
[----:B------:R-:W-:-:S03]  /*0e90*/  LEA.HI.X.SX32 R13, R40, R17, 0x1, P0 ;  /* 0x00000011280d7211 */ /* 0x000fc600000f0eff */
[----:B------:R0:W-:Y:S01]  /*0ea0*/  STS [R24+0xb100], R5 ;  /* 0x00b1000518007388 */ /* 0x0001e20000000800 */
[----:B------:R-:W-:-:S03]  /*0eb0*/  ISETP.GE.AND P0, PT, R4, UR5, PT ;  /* 0x0000000504007c0c */ /* 0x000fc6000bf06270 */
[----:B------:R1:W-:Y:S01]  /*0ec0*/  STS [R24+0xa200], R19 ;  /* 0x00a2001318007388 */ /* 0x0003e20000000800 */
[-C--:B------:R-:W-:Y:S02]  /*0ed0*/  ISETP.GE.OR P3, PT, R40, R3.reuse, P0 ;  /* 0x000000032800720c */ /* 0x080fe40000766670 */
[-C--:B------:R-:W-:Y:S01]  /*0ee0*/  ISETP.GE.OR P2, PT, R0, R3.reuse, P0 ;  /* 0x000000030000720c */ /* 0x080fe20000746670 */
[----:B------:R1:W-:Y:S01]  /*0ef0*/  STS [R24+0xa300], R18 ;  /* 0x00a3001218007388 */ /* 0x0003e20000000800 */
[C---:B------:R-:W-:Y:S01]  /*0f00*/  IADD3 R0, R40.reuse, 0x10, RZ ;  /* 0x0000001028007810 */ /* 0x040fe20007ffe0ff */
[----:B------:R-:W-:Y:S01]  /*0f10*/  VIADD R40, R40, 0x18 ;  /* 0x0000001828287836 */ /* 0x000fe20000000000 */
[--C-:B0-----:R-:W-:Y:S01]  /*0f20*/  SHF.R.S32.HI R5, RZ, 0x1f, R4.reuse ;  /* 0x0000001fff057819 */ /* 0x101fe20000011404 */
[----:B------:R1:W-:Y:S01]  /*0f30*/  STS [R24+0xb200], R23 ;  /* 0x00b2001718007388 */ /* 0x0003e20000000800 */
[-C--:B------:R-:W-:Y:S02]  /*0f40*/  ISETP.GE.OR P1, PT, R0, R3.reuse, P0 ;  /* 0x000000030000720c */ /* 0x080fe40000726670 */
[----:B------:R-:W-:Y:S01]  /*0f50*/  ISETP.GE.OR P0, PT, R40, R3, P0 ;  /* 0x000000032800720c */ /* 0x000fe20000706670 */
[----:B------:R1:W-:Y:S01]  /*0f60*/  STS [R24+0xb300], R22 ;  /* 0x00b3001618007388 */ /* 0x0003e20000000800 */
[----:B------:R-:W-:Y:S01]  /*0f70*/  IMAD.WIDE.U32 R4, R14, UR8, R4 ;  /* 0x000000080e047c25 */ /* 0x000fe2000f8e0004 */
[----:B------:R-:W-:Y:S01]  /*0f80*/  ULDC.64 UR8, c[0x0][0x260] ;  /* 0x0000980000087ab9 */ /* 0x000fe20000000a00 */
[----:B------:R-:W-:Y:S02]  /*0f90*/  BAR.SYNC.DEFER_BLOCKING 0x0 ;  /* 0x0000000000007b1d */ /* 0x000fe40000010000 */
[----:B------:R-:W-:-:S02]  /*0fa0*/  IMAD.IADD R5, R5, 0x1, R15 ;  /* 0x0000000105057824 */ /* 0x000fc400078e020f */
[----:B------:R-:W-:Y:S02]  /*0fb0*/  IMAD R38, R38, UR8, RZ ;  /* 0x0000000826267c24 */ /* 0x000fe4000f8e02ff */
[----:B------:R-:W-:-:S04]  /*0fc0*/  IMAD.WIDE.U32 R2, R37, UR8, R4 ;  /* 0x0000000825027c25 */ /* 0x000fc8000f8e0004 */
[----:B------:R-:W-:Y:S02]  /*0fd0*/  IMAD R15, R37, UR9, R38 ;  /* 0x00000009250f7c24 */ /* 0x000fe4000f8e0226 */
[----:B------:R-:W-:Y:S01]  /*0fe0*/  IMAD.WIDE R36, R36, 0x20, R12 ;  /* 0x0000002024247825 */ /* 0x000fe200078e020c */
[----:B------:R-:W-:-:S03]  /*0ff0*/  LEA R12, R6, UR4, 0x1 ;  /* 0x00000004060c7c11 */ /* 0x000fc6000f8e08ff */
[----:B------:R-:W-:Y:S01]  /*1000*/  IMAD.IADD R5, R3, 0x1, R15 ;  /* 0x0000000103057824 */ /* 0x000fe200078e020f */
[----:B------:R1:W0:Y:S01]  /*1010*/  LDS.128 R8, [R7+0x8300] ;  /* 0x0083000007087984 */ /* 0x0002220000000c00 */
[----:B------:R-:W-:Y:S05]  /*1020*/  @P3 BRA `(.L_x_26) ;  /* 0x00000000002c3947 */ /* 0x000fea0003800000 */
[----:B------:R-:W2:Y:S01]  /*1030*/  LDS.128 R12, [R12] ;  /* 0x000000000c0c7984 */ /* 0x000ea20000000c00 */
[----:B------:R-:W-:Y:S01]  /*1040*/  ULDC.64 UR4, c[0x0][0x250] ;  /* 0x0000940000047ab9 */ /* 0x000fe20000000a00 */
[----:B------:R-:W-:Y:S02]  /*1050*/  IMAD.MOV.U32 R4, RZ, RZ, R2 ;  /* 0x000000ffff047224 */ /* 0x000fe400078e0002 */
[----:B-1----:R-:W-:Y:S02]  /*1060*/  IMAD R19, R37, UR4, RZ ;  /* 0x0000000425137c24 */ /* 0x002fe4000f8e02ff */
[----:B------:R-:W-:-:S04]  /*1070*/  IMAD.WIDE.U32 R16, R36, UR4, R4 ;  /* 0x0000000424107c25 */ /* 0x000fc8000f8e0004 */
[----:B------:R-:W-:Y:S01]  /*1080*/  IMAD R19, R36, UR5, R19 ;  /* 0x0000000524137c24 */ /* 0x000fe2000f8e0213 */
[----:B------:R-:W-:Y:S02]  /*1090*/  ULDC.64 UR4, c[0x0][0x238] ;  /* 0x00008e0000047ab9 */ /* 0x000fe40000000a00 */
[----:B------:R-:W-:Y:S01]  /*10a0*/  LEA R18, P3, R16, UR4, 0x1 ;  /* 0x0000000410127c11 */ /* 0x000fe2000f8608ff */
[----:B------:R-:W-:-:S05]  /*10b0*/  IMAD.IADD R17, R17, 0x1, R19 ;  /* 0x0000000111117824 */ /* 0x000fca00078e0213 */
[----:B------:R-:W-:-:S05]  /*10c0*/  LEA.HI.X R19, R16, UR5, R17, 0x1, P3 ;  /* 0x0000000510137c11 */ /* 0x000fca00098f0c11 */
[----:B--2---:R2:W-:Y:S02]  /*10d0*/  STG.E.128 desc[UR6][R18.64], R12 ;  /* 0x0000000c12007986 */ /* 0x0045e4000c101d06 */
.L_x_26:
[----:B------:R-:W-:Y:S05]  /*10e0*/  BSYNC B0 ;  /* 0x0000000000007941 */ /* 0x000fea0003800000 */
.L_x_25:
[----:B--2---:R2:W3:Y:S01]  /*10f0*/  LDS.128 R12, [R7+0x8100] ;  /* 0x00810000070c7984 */ /* 0x0044e20000000c00 */
[----:B------:R-:W-:Y:S04]  /*1100*/  BSSY B0, `(.L_x_27) ;  /* 0x000000f000007945 */ /* 0x000fe80003800000 */
[----:B------:R-:W-:Y:S05]  /*1110*/  @P2 BRA `(.L_x_28) ;  /* 0x0000000000342947 */ /* 0x000fea0003800000 */
[----:B-1----:R-:W-:Y:S01]  /*1120*/  IADD3 R19, P2, R36, 0x8, RZ ;  /* 0x0000000824137810 */ /* 0x002fe20007f5e0ff */
[----:B------:R-:W-:Y:S01]  /*1130*/  ULDC.64 UR4, c[0x0][0x250] ;  /* 0x0000940000047ab9 */ /* 0x000fe20000000a00 */
[----:B------:R-:W-:Y:S02]  /*1140*/  IMAD.MOV.U32 R16, RZ, RZ, R2 ;  /* 0x000000ffff107224 */ /* 0x000fe400078e0002 */
[----:B------:R-:W-:Y:S01]  /*1150*/  IADD3.X R0, RZ, R37, RZ, P2, !PT ;  /* 0x00000025ff007210 */ /* 0x000fe200017fe4ff */
[----:B------:R-:W-:-:S04]  /*1160*/  IMAD.MOV.U32 R17, RZ, RZ, R5 ;  /* 0x000000ffff117224 */ /* 0x000fc800078e0005 */
[----:B------:R-:W-:Y:S02]  /*1170*/  IMAD R0, R0, UR4, RZ ;  /* 0x0000000400007c24 */ /* 0x000fe4000f8e02ff */
[----:B------:R-:W-:-:S04]  /*1180*/  IMAD.WIDE.U32 R16, R19, UR4, R16 ;  /* 0x0000000413107c25 */ /* 0x000fc8000f8e0010 */
[----:B------:R-:W-:Y:S01]  /*1190*/  IMAD R19, R19, UR5, R0 ;  /* 0x0000000513137c24 */ /* 0x000fe2000f8e0200 */
[----:B------:R-:W-:Y:S02]  /*11a0*/  ULDC.64 UR4, c[0x0][0x238] ;  /* 0x00008e0000047ab9 */ /* 0x000fe40000000a00 */
[----:B------:R-:W-:Y:S01]  /*11b0*/  LEA R18, P2, R16, UR4, 0x1 ;  /* 0x0000000410127c11 */ /* 0x000fe2000f8408ff */
[----:B------:R-:W-:-:S05]  /*11c0*/  IMAD.IADD R17, R17, 0x1, R19 ;  /* 0x0000000111117824 */ /* 0x000fca00078e0213 */
[----:B------:R-:W-:-:S05]  /*11d0*/  LEA.HI.X R19, R16, UR5, R17, 0x1, P2 ;  /* 0x0000000510137c11 */ /* 0x000fca00090f0c11 */
[----:B---3--:R4:W-:Y:S02]  /*11e0*/  STG.E.128 desc[UR6][R18.64], R12 ;  /* 0x0000000c12007986 */ /* 0x0089e4000c101d06 */
.L_x_28:
[----:B------:R-:W-:Y:S05]  /*11f0*/  BSYNC B0 ;  /* 0x0000000000007941 */ /* 0x000fea0003800000 */
.L_x_27:
[----:B---34-:R3:W4:Y:S01]  /*1200*/  LDS.128 R12, [R7+0x8200] ;  /* 0x00820000070c7984 */ /* 0x0187220000000c00 */
[----:B------:R-:W-:Y:S04]  /*1210*/  BSSY B0, `(.L_x_29) ;  /* 0x000000f000007945 */ /* 0x000fe80003800000 */
[----:B------:R-:W-:Y:S05]  /*1220*/  @P1 BRA `(.L_x_30) ;  /* 0x0000000000341947 */ /* 0x000fea0003800000 */
[----:B------:R-:W-:Y:S01]  /*1230*/  IADD3 R17, P1, R36, 0x10, RZ ;  /* 0x0000001024117810 */ /* 0x000fe20007f3e0ff */
[----:B------:R-:W-:Y:S01]  /*1240*/  ULDC.64 UR4, c[0x0][0x250] ;  /* 0x0000940000047ab9 */ /* 0x000fe20000000a00 */
[----:B-123--:R-:W-:Y:S01]  /*1250*/  MOV R7, R5 ;  /* 0x0000000500077202 */ /* 0x00efe20000000f00 */
[----:B------:R-:W-:Y:S02]  /*1260*/  IMAD.MOV.U32 R6, RZ, RZ, R2 ;  /* 0x000000ffff067224 */ /* 0x000fe400078e0002 */
[----:B------:R-:W-:Y:S02]  /*1270*/  IMAD.X R0, RZ, RZ, R37, P1 ;  /* 0x000000ffff007224 */ /* 0x000fe400008e0625 */
[----:B------:R-:W-:-:S04]  /*1280*/  IMAD.WIDE.U32 R6, R17, UR4, R6 ;  /* 0x0000000411067c25 */ /* 0x000fc8000f8e0006 */
[----:B------:R-:W-:-:S04]  /*1290*/  IMAD R0, R0, UR4, RZ ;  /* 0x0000000400007c24 */ /* 0x000fc8000f8e02ff */
[----:B------:R-:W-:Y:S01]  /*12a0*/  IMAD R17, R17, UR5, R0 ;  /* 0x0000000511117c24 */ /* 0x000fe2000f8e0200 */
[----:B------:R-:W-:Y:S02]  /*12b0*/  ULDC.64 UR4, c[0x0][0x238] ;  /* 0x00008e0000047ab9 */ /* 0x000fe40000000a00 */
[----:B------:R-:W-:Y:S01]  /*12c0*/  LEA R16, P1, R6, UR4, 0x1 ;  /* 0x0000000406107c11 */ /* 0x000fe2000f8208ff */
[----:B------:R-:W-:-:S05]  /*12d0*/  IMAD.IADD R7, R7, 0x1, R17 ;  /* 0x0000000107077824 */ /* 0x000fca00078e0211 */
[----:B------:R-:W-:-:S05]  /*12e0*/  LEA.HI.X R17, R6, UR5, R7, 0x1, P1 ;  /* 0x0000000506117c11 */ /* 0x000fca00088f0c07 */
[----:B----4-:R1:W-:Y:S02]  /*12f0*/  STG.E.128 desc[UR6][R16.64], R12 ;  /* 0x0000000c10007986 */ /* 0x0103e4000c101d06 */
.L_x_30:
[----:B------:R-:W-:Y:S05]  /*1300*/  BSYNC B0 ;  /* 0x0000000000007941 */ /* 0x000fea0003800000 */
.L_x_29:
[----:B------:R-:W-:Y:S05]  /*1310*/  @P0 EXIT ;  /* 0x000000000000094d */ /* 0x000fea0003800000 */
[----:B-123--:R-:W-:Y:S01]  /*1320*/  IADD3 R7, P0, R36, 0x18, RZ ;  /* 0x0000001824077810 */ /* 0x00efe20007f1e0ff */
[----:B------:R-:W-:Y:S01]  /*1330*/  ULDC.64 UR4, c[0x0][0x250] ;  /* 0x0000940000047ab9 */ /* 0x000fe20000000a00 */
[----:B------:R-:W-:-:S03]  /*1340*/  IMAD.MOV.U32 R3, RZ, RZ, R5 ;  /* 0x000000ffff037224 */ /* 0x000fc600078e0005 */
        /* <DEDUP_REMOVED lines=8> */
[----:B0-----:R-:W-:Y:S01]  /*13d0*/  STG.E.128 desc[UR6][R4.64], R8 ;  /* 0x0000000804007986 */ /* 0x001fe2000c101d06 */
[----:B------:R-:W-:Y:S05]  /*13e0*/  EXIT ;  /* 0x000000000000794d */ /* 0x000fea0003800000 */
.L_x_31:
        /* <DEDUP_REMOVED lines=9> */
.L_x_138:


//--------------------- .text._ZN7cutlass13device_kernelIN5flash19enable_sm80_to_sm89INS1_16FlashAttnBwdSm80INS1_25CollectiveMainloopBwdSm80ILi1ELi1EN4cute5tupleIJNS5_1CILi32EEENS7_ILi64EEENS7_ILi256EEEEEENS_6half_tEfNS_4arch4Sm80ELb1ELb0ELb0ELb1ELb0ELb0ELb0ELb0ELi2ELi2ELi2ELi1ELb1EEENS1_24CollectiveEpilogueBwdGQAISB_fSE_Li256ELb1ELb0EEENS1_25SingleTileBwdLPTSchedulerILb1ELi64ELb0EEEEEEEEEvNT_6ParamsE --------------------------
	.section	.text._ZN7cutlass13device_kernelIN5flash19enable_sm80_to_sm89INS1_16FlashAttnBwdSm80INS1_25CollectiveMainloopBwdSm80ILi1ELi1EN4cute5tupleIJNS5_1CILi32EEENS7_ILi64EEENS7_ILi256EEEEEENS_6half_tEfNS_4arch4Sm80ELb1ELb0ELb0ELb1ELb0ELb0ELb0ELb0ELi2ELi2ELi2ELi1ELb1EEENS1_24CollectiveEpilogueBwdGQAISB_fSE_Li256ELb1ELb0EEENS1_25SingleTileBwdLPTSchedulerILb1ELi64ELb0EEEEEEEEEvNT_6ParamsE,"ax",@progbits
	.align	128
.text._ZN7cutlass13device_kernelIN5flash19enable_sm80_to_sm89INS1_16FlashAttnBwdSm80INS1_25CollectiveMainloopBwdSm80ILi1ELi1EN4cute5tupleIJNS5_1CILi32EEENS7_ILi64EEENS7_ILi256EEEEEENS_6half_tEfNS_4arch4Sm80ELb1ELb0ELb0ELb1ELb0ELb0ELb0ELb0ELi2ELi2ELi2ELi1ELb1EEENS1_24CollectiveEpilogueBwdGQAISB_fSE_Li256ELb1ELb0EEENS1_25SingleTileBwdLPTSchedulerILb1ELi64ELb0EEEEEEEEEvNT_6ParamsE:
        .type           _ZN7cutlass13device_kernelIN5flash19enable_sm80_to_sm89INS1_16FlashAttnBwdSm80INS1_25CollectiveMainloopBwdSm80ILi1ELi1EN4cute5tupleIJNS5_1CILi32EEENS7_ILi64EEENS7_ILi256EEEEEENS_6half_tEfNS_4arch4Sm80ELb1ELb0ELb0ELb1ELb0ELb0ELb0ELb0ELi2ELi2ELi2ELi1ELb1EEENS1_24CollectiveEpilogueBwdGQAISB_fSE_Li256ELb1ELb0EEENS1_25SingleTileBwdLPTSchedulerILb1ELi64ELb0EEEEEEEEEvNT_6ParamsE,@function
        .size           _ZN7cutlass13device_kernelIN5flash19enable_sm80_to_sm89INS1_16FlashAttnBwdSm80INS1_25CollectiveMainloopBwdSm80ILi1ELi1EN4cute5tupleIJNS5_1CILi32EEENS7_ILi64EEENS7_ILi256EEEEEENS_6half_tEfNS_4arch4Sm80ELb1ELb0ELb0ELb1ELb0ELb0ELb0ELb0ELi2ELi2ELi2ELi1ELb1EEENS1_24CollectiveEpilogueBwdGQAISB_fSE_Li256ELb1ELb0EEENS1_25SingleTileBwdLPTSchedulerILb1ELi64ELb0EEEEEEEEEvNT_6ParamsE,(.L_x_139 - _ZN7cutlass13device_kernelIN5flash19enable_sm80_to_sm89INS1_16FlashAttnBwdSm80INS1_25CollectiveMainloopBwdSm80ILi1ELi1EN4cute5tupleIJNS5_1CILi32EEENS7_ILi64EEENS7_ILi256EEEEEENS_6half_tEfNS_4arch4Sm80ELb1ELb0ELb0ELb1ELb0ELb0ELb0ELb0ELi2ELi2ELi2ELi1ELb1EEENS1_24CollectiveEpilogueBwdGQAISB_fSE_Li256ELb1ELb0EEENS1_25SingleTileBwdLPTSchedulerILb1ELi64ELb0EEEEEEEEEvNT_6ParamsE)
        .other          _ZN7cutlass13device_kernelIN5flash19enable_sm80_to_sm89INS1_16FlashAttnBwdSm80INS1_25CollectiveMainloopBwdSm80ILi1ELi1EN4cute5tupleIJNS5_1CILi32EEENS7_ILi64EEENS7_ILi256EEEEEENS_6half_tEfNS_4arch4Sm80ELb1ELb0ELb0ELb1ELb0ELb0ELb0ELb0ELi2ELi2ELi2ELi1ELb1EEENS1_24CollectiveEpilogueBwdGQAISB_fSE_Li256ELb1ELb0EEENS1_25SingleTileBwdLPTSchedulerILb1ELi64ELb0EEEEEEEEEvNT_6ParamsE,@"STO_CUDA_ENTRY STV_DEFAULT"
_ZN7cutlass13device_kernelIN5flash19enable_sm80_to_sm89INS1_16FlashAttnBwdSm80INS1_25CollectiveMainloopBwdSm80ILi1ELi1EN4cute5tupleIJNS5_1CILi32EEENS7_ILi64EEENS7_ILi256EEEEEENS_6half_tEfNS_4arch4Sm80ELb1ELb0ELb0ELb1ELb0ELb0ELb0ELb0ELi2ELi2ELi2ELi1ELb1EEENS1_24CollectiveEpilogueBwdGQAISB_fSE_Li256ELb1ELb0EEENS1_25SingleTileBwdLPTSchedulerILb1ELi64ELb0EEEEEEEEEvNT_6ParamsE:
[----:B------:R-:W-:Y:S01]  /*0000*/  LDC R1, c[0x0][0x28] ;  /* 0x00000a00ff017b82 */ /* 0x000fe20000000800 */
[----:B------:R-:W-:Y:S05]  /*0010*/  EXIT ;  /* 0x000000000000794d */ /* 0x000fea0003800000 */
.L_x_32:
        /* <DEDUP_REMOVED lines=14> */
.L_x_139:


//--------------------- .text._ZN7cutlass13device_kernelIN5flash22FlashAttnBwdPreprocessIN4cute5tupleIJNS3_1CILi32EEENS5_ILi256EEEEEENS_6half_tEfNS_4arch4Sm80ELb1ELb1EEEEEvNT_6ParamsE --------------------------
	.section	.text._ZN7cutlass13device_kernelIN5flash22FlashAttnBwdPreprocessIN4cute5tupleIJNS3_1CILi32EEENS5_ILi256EEEEEENS_6half_tEfNS_4arch4Sm80ELb1ELb1EEEEEvNT_6ParamsE,"ax",@progbits
	.align	128
.text._ZN7cutlass13device_kernelIN5flash22FlashAttnBwdPreprocessIN4cute5tupleIJNS3_1CILi32EEENS5_ILi256EEEEEENS_6half_tEfNS_4arch4Sm80ELb1ELb1EEEEEvNT_6ParamsE:
        .type           _ZN7cutlass13device_kernelIN5flash22FlashAttnBwdPreprocessIN4cute5tupleIJNS3_1CILi32EEENS5_ILi256EEEEEENS_6half_tEfNS_4arch4Sm80ELb1ELb1EEEEEvNT_6ParamsE,@function
        .size           _ZN7cutlass13device_kernelIN5flash22FlashAttnBwdPreprocessIN4cute5tupleIJNS3_1CILi32EEENS5_ILi256EEEEEENS_6half_tEfNS_4arch4Sm80ELb1ELb1EEEEEvNT_6ParamsE,(.L_x_140 - _ZN7cutlass13device_kernelIN5flash22FlashAttnBwdPreprocessIN4cute5tupleIJNS3_1CILi32EEENS5_ILi256EEEEEENS_6half_tEfNS_4arch4Sm80ELb1ELb1EEEEEvNT_6ParamsE)
        .other          _ZN7cutlass13device_kernelIN5flash22FlashAttnBwdPreprocessIN4cute5tupleIJNS3_1CILi32EEENS5_ILi256EEEEEENS_6half_tEfNS_4arch4Sm80ELb1ELb1EEEEEvNT_6ParamsE,@"STO_CUDA_ENTRY STV_DEFAULT"
_ZN7cutlass13device_kernelIN5flash22FlashAttnBwdPreprocessIN4cute5tupleIJNS3_1CILi32EEENS5_ILi256EEEEEENS_6half_tEfNS_4arch4Sm80ELb1ELb1EEEEEvNT_6ParamsE:
[----:B------:R-:W-:Y:S08]  /*0000*/  LDC R1, c[0x0][0x28] ;  /* 0x00000a00ff017b82 */ /* 0x000ff00000000800 */
[----:B------:R-:W0:Y:S01]  /*0010*/  LDC.64 R4, c[0x0][0x2f8] ;  /* 0x0000be00ff047b82 */ /* 0x000e220000000a00 */
[----:B------:R-:W1:Y:S01]  /*0020*/  S2R R43, SR_CTAID.Z ;  /* 0x00000000002b7919 */ /* 0x000e620000002700 */
[----:B------:R-:W-:-:S06]  /*0030*/  ULDC.64 UR4, c[0x0][0x208] ;  /* 0x0000820000047ab9 */ /* 0x000fcc0000000a00 */
[----:B------:R-:W2:Y:S08]  /*0040*/  LDC.64 R6, c[0x0][0x2f0] ;  /* 0x0000bc00ff067b82 */ /* 0x000eb00000000a00 */
[----:B------:R-:W1:Y:S01]  /*0050*/  LDC.64 R2, c[0x0][0x2f0] ;  /* 0x0000bc00ff027b82 */ /* 0x000e620000000a00 */
[----:B0-----:R-:W-:-:S04]  /*0060*/  ISETP.NE.U32.AND P1, PT, R4, RZ, PT ;  /* 0x000000ff0400720c */ /* 0x001fc80003f25070 */
[----:B------:R-:W-:Y:S02]  /*0070*/  ISETP.NE.AND.EX P1, PT, R5, RZ, PT, P1 ;  /* 0x000000ff0500720c */ /* 0x000fe40003f25310 */
[----:B--2---:R-:W-:-:S04]  /*0080*/  ISETP.NE.U32.AND P0, PT, R6, RZ, PT ;  /* 0x000000ff0600720c */ /* 0x004fc80003f05070 */
[----:B------:R-:W-:Y:S01]  /*0090*/  ISETP.NE.AND.EX P0, PT, R7, RZ, PT, P0 ;  /* 0x000000ff0700720c */ /* 0x000fe20003f05300 */
[----:B------:R-:W-:Y:S01]  /*00a0*/  ULDC UR6, c[0x0][0x218] ;  /* 0x0000860000067ab9 */ /* 0x000fe20000000800 */
[----:B-1----:R-:W-:-:S05]  /*00b0*/  IMAD.WIDE R2, R43, 0x4, R2 ;  /* 0x000000042b027825 */ /* 0x002fca00078e0202 */
[----:B------:R-:W0:Y:S01]  /*00c0*/  @P1 LDC.64 R4, c[0x0][0x2f8] ;  /* 0x0000be00ff041b82 */ /* 0x000e220000000a00 */
[----:B------:R-:W-:-:S05]  /*00d0*/  MOV R11, UR6 ;  /* 0x00000006000b7c02 */ /* 0x000fca0008000f00 */
[----:B------:R1:W5:Y:S01]  /*00e0*/  @P0 LDG.E R42, desc[UR4][R2.64] ;  /* 0x00000004022a0981 */ /* 0x000362000c1e1900 */
[----:B------:R-:W-:Y:S01]  /*00f0*/  ISETP.NE.U32.AND P2, PT, R6, RZ, PT ;  /* 0x000000ff0600720c */ /* 0x000fe20003f45070 */
[----:B------:R-:W2:Y:S03]  /*0100*/  S2R R36, SR_CTAID.X ;  /* 0x0000000000247919 */ /* 0x000ea60000002500 */
[----:B------:R-:W-:Y:S01]  /*0110*/  ISETP.NE.AND.EX P2, PT, R7, RZ, PT, P2 ;  /* 0x000000ff0700720c */ /* 0x000fe20003f45320 */
[----:B------:R-:W3:Y:S01]  /*0120*/  S2R R37, SR_TID.X ;  /* 0x0000000000257919 */ /* 0x000ee20000002100 */
[----:B0-----:R-:W-:-:S05]  /*0130*/  @P1 IMAD.WIDE R4, R43, 0x4, R4 ;  /* 0x000000042b041825 */ /* 0x001fca00078e0204 */
[----:B------:R1:W5:Y:S01]  /*0140*/  @P1 LDG.E R11, desc[UR4][R4.64] ;  /* 0x00000004040b1981 */ /* 0x000362000c1e1900 */
[----:B--2---:R-:W-:Y:S01]  /*0150*/  SHF.L.U32 R10, R36, 0x5, RZ ;  /* 0x00000005240a7819 */ /* 0x004fe200000006ff */
[----:B---3--:R-:W-:Y:S06]  /*0160*/  @P1 BRA `(.L_x_33) ;  /* 0x0000000000101947 */ /* 0x008fec0003800000 */
[----:B------:R-:W-:Y:S05]  /*0170*/  @!P0 BRA `(.L_x_33) ;  /* 0x00000000000c8947 */ /* 0x000fea0003800000 */
[----:B------:R-:W2:Y:S04]  /*0180*/  LDG.E R0, desc[UR4][R2.64] ;  /* 0x0000000402007981 */ /* 0x000ea8000c1e1900 */
[----:B-----5:R-:W2:Y:S02]  /*0190*/  LDG.E R11, desc[UR4][R2.64+0x4] ;  /* 0x00000404020b7981 */ /* 0x020ea4000c1e1900 */
[----:B--2---:R-:W-:-:S07]  /*01a0*/  IADD3 R11, -R0, R11, RZ ;  /* 0x0000000b000b7210 */ /* 0x004fce0007ffe1ff */
.L_x_33:
[----:B-----5:R-:W-:-:S13]  /*01b0*/  ISETP.LE.AND P1, PT, R11, R10, PT ;  /* 0x0000000a0b00720c */ /* 0x020fda0003f23270 */
[----:B------:R-:W-:Y:S05]  /*01c0*/  @P2 EXIT P1 ;  /* 0x000000000000294d */ /* 0x000fea0000800000 */
[----:B------:R-:W0:Y:S01]  /*01d0*/  S2UR UR6, SR_CTAID.Y ;  /* 0x00000000000679c3 */ /* 0x000e220000002600 */
[----:B------:R-:W-:Y:S02]  /*01e0*/  SHF.R.S32.HI R0, RZ, 0x1f, R37 ;  /* 0x0000001fff007819 */ /* 0x000fe40000011425 */
[----:B------:R-:W-:Y:S02]  /*01f0*/  CS2R R12, SRZ ;  /* 0x00000000000c7805 */ /* 0x000fe4000001ff00 */
[----:B------:R-:W-:Y:S01]  /*0200*/  ISETP.GT.AND P1, PT, R37, 0x1f, PT ;  /* 0x0000001f2500780c */ /* 0x000fe20003f24270 */
[----:B------:R-:W-:Y:S01]  /*0210*/  BSSY B0, `(.L_x_34) ;  /* 0x0000029000007945 */ /* 0x000fe20003800000 */
[----:B------:R-:W-:Y:S02]  /*0220*/  LEA.HI R0, R0, R37, RZ, 0x4 ;  /* 0x0000002500007211 */ /* 0x000fe400078f20ff */
[----:B------:R-:W-:Y:S01]  /*0230*/  IADD3 R8, -R10, R11, RZ ;  /* 0x0000000b0a087210 */ /* 0x000fe20007ffe1ff */
[----:B------:R-:W2:Y:S01]  /*0240*/  LDC.64 R20, c[0x0][0x230] ;  /* 0x00008c00ff147b82 */ /* 0x000ea20000000a00 */
[----:B-1----:R-:W-:-:S02]  /*0250*/  LOP3.LUT R2, R0, 0xfffffff0, RZ, 0xc0, !PT ;  /* 0xfffffff000027812 */ /* 0x002fc400078ec0ff */
[----:B------:R-:W-:Y:S02]  /*0260*/  ISETP.GE.OR P4, PT, R37, R8, P1 ;  /* 0x000000082500720c */ /* 0x000fe40000f86670 */
[----:B------:R-:W-:Y:S02]  /*0270*/  IADD3 R9, -R2, R37, RZ ;  /* 0x0000002502097210 */ /* 0x000fe40007ffe1ff */
[----:B------:R-:W-:Y:S02]  /*0280*/  SHF.R.S32.HI R7, RZ, 0x4, R0 ;  /* 0x00000004ff077819 */ /* 0x000fe40000011400 */
[----:B------:R-:W-:Y:S02]  /*0290*/  SHF.L.U32 R38, R9, 0x3, RZ ;  /* 0x0000000309267819 */ /* 0x000fe400000006ff */
[----:B------:R-:W-:Y:S02]  /*02a0*/  @P0 MOV R12, R42 ;  /* 0x0000002a000c0202 */ /* 0x000fe40000000f00 */
[----:B------:R-:W-:-:S02]  /*02b0*/  SHF.R.S32.HI R39, RZ, 0x1f, R38 ;  /* 0x0000001fff277819 */ /* 0x000fc40000011426 */
[----:B------:R-:W-:Y:S01]  /*02c0*/  SHF.R.S32.HI R3, RZ, 0x1f, R43 ;  /* 0x0000001fff037819 */ /* 0x000fe2000001142b */
[----:B0-----:R-:W-:Y:S01]  /*02d0*/  USHF.R.S32.HI UR7, URZ, 0x1f, UR6 ;  /* 0x0000001f3f077899 */ /* 0x001fe20008011406 */
[----:B------:R-:W-:Y:S02]  /*02e0*/  @P0 SHF.R.S32.HI R13, RZ, 0x1f, R42 ;  /* 0x0000001fff0d0819 */ /* 0x000fe4000001142a */
[----:B------:R-:W-:Y:S02]  /*02f0*/  IADD3 R40, P3, R7, R12, RZ ;  /* 0x0000000c07287210 */ /* 0x000fe40007f7e0ff */
[----:B------:R-:W-:Y:S02]  /*0300*/  SEL R6, R43, RZ, !P2 ;  /* 0x000000ff2b067207 */ /* 0x000fe40005000000 */
[----:B------:R-:W-:Y:S01]  /*0310*/  MOV R5, 0x7f800000 ;  /* 0x7f80000000057802 */ /* 0x000fe20000000f00 */
[C---:B--2---:R-:W-:Y:S01]  /*0320*/  IMAD R2, R20.reuse, UR7, RZ ;  /* 0x0000000714027c24 */ /* 0x044fe2000f8e02ff */
[----:B------:R-:W-:Y:S01]  /*0330*/  SHF.R.S32.HI R4, RZ, 0x1f, R7 ;  /* 0x0000001fff047819 */ /* 0x000fe20000011407 */
[----:B------:R-:W-:Y:S01]  /*0340*/  IMAD.WIDE.U32 R14, R20, UR6, R38 ;  /* 0x00000006140e7c25 */ /* 0x000fe2000f8e0026 */
[----:B------:R-:W-:-:S03]  /*0350*/  SEL R3, R3, RZ, !P2 ;  /* 0x000000ff03037207 */ /* 0x000fc60005000000 */
[----:B------:R-:W-:Y:S01]  /*0360*/  IMAD R21, R21, UR6, R2 ;  /* 0x0000000615157c24 */ /* 0x000fe2000f8e0202 */
[----:B------:R-:W-:Y:S06]  /*0370*/  @P4 BRA `(.L_x_35) ;  /* 0x0000000000484947 */ /* 0x000fec0003800000 */
[----:B------:R-:W0:Y:S01]  /*0380*/  LDC.64 R18, c[0x0][0x290] ;  /* 0x0000a400ff127b82 */ /* 0x000e220000000a00 */
[----:B------:R-:W-:Y:S01]  /*0390*/  SHF.R.S32.HI R5, RZ, 0x1f, R10 ;  /* 0x0000001fff057819 */ /* 0x000fe2000001140a */
[----:B------:R-:W-:Y:S01]  /*03a0*/  ULDC.64 UR8, c[0x0][0x298] ;  /* 0x0000a60000087ab9 */ /* 0x000fe20000000a00 */
[--C-:B------:R-:W-:Y:S02]  /*03b0*/  SHF.R.S32.HI R0, RZ, 0x1f, R37.reuse ;  /* 0x0000001fff007819 */ /* 0x100fe40000011425 */
[----:B------:R-:W-:-:S04]  /*03c0*/  IADD3 R16, P2, P4, R12, R10, R37 ;  /* 0x0000000a0c107210 */ /* 0x000fc80007c5e025 */
[----:B------:R-:W-:Y:S01]  /*03d0*/  IADD3.X R17, R13, R5, R0, P2, P4 ;  /* 0x000000050d117210 */ /* 0x000fe200017e8400 */
[C---:B0-----:R-:W-:Y:S02]  /*03e0*/  IMAD R0, R18.reuse, UR7, RZ ;  /* 0x0000000712007c24 */ /* 0x041fe4000f8e02ff */
[----:B------:R-:W-:-:S04]  /*03f0*/  IMAD.WIDE.U32 R16, R18, UR6, R16 ;  /* 0x0000000612107c25 */ /* 0x000fc8000f8e0010 */
[----:B------:R-:W-:Y:S02]  /*0400*/  IMAD R5, R19, UR6, R0 ;  /* 0x0000000613057c24 */ /* 0x000fe4000f8e0200 */
[----:B------:R-:W-:-:S03]  /*0410*/  IMAD R19, R3, UR8, RZ ;  /* 0x0000000803137c24 */ /* 0x000fc6000f8e02ff */
[----:B------:R-:W-:Y:S01]  /*0420*/  IADD3 R17, R17, R5, RZ ;  /* 0x0000000511117210 */ /* 0x000fe20007ffe0ff */
[C---:B------:R-:W-:Y:S02]  /*0430*/  IMAD R5, R6.reuse, UR9, R19 ;  /* 0x0000000906057c24 */ /* 0x040fe4000f8e0213 */
[----:B------:R-:W-:Y:S01]  /*0440*/  IMAD.WIDE.U32 R16, R6, UR8, R16 ;  /* 0x0000000806107c25 */ /* 0x000fe2000f8e0010 */
[----:B------:R-:W-:-:S04]  /*0450*/  ULDC.64 UR8, c[0x0][0x288] ;  /* 0x0000a20000087ab9 */ /* 0x000fc80000000a00 */
[----:B------:R-:W-:Y:S02]  /*0460*/  IADD3 R5, R17, R5, RZ ;  /* 0x0000000511057210 */ /* 0x000fe40007ffe0ff */
[----:B------:R-:W-:-:S04]  /*0470*/  LEA R18, P2, R16, UR8, 0x2 ;  /* 0x0000000810127c11 */ /* 0x000fc8000f8410ff */
[----:B------:R-:W-:-:S05]  /*0480*/  LEA.HI.X R19, R16, UR9, R5, 0x2, P2 ;  /* 0x0000000910137c11 */ /* 0x000fca00090f1405 */
[----:B------:R0:W5:Y:S04]  /*0490*/  LDG.E R5, desc[UR4][R18.64] ;  /* 0x0000000412057981 */ /* 0x000168000c1e1900 */
.L_x_35:
[----:B------:R-:W-:Y:S05]  /*04a0*/  BSYNC B0 ;  /* 0x0000000000007941 */ /* 0x000fea0003800000 */
.L_x_34:
[----:B------:R-:W1:Y:S01]  /*04b0*/  LDC.64 R44, c[0x0][0x250] ;  /* 0x00009400ff2c7b82 */ /* 0x000e620000000a00 */
[----:B------:R-:W-:Y:S01]  /*04c0*/  ISETP.GE.AND P2, PT, R7, R8, PT ;  /* 0x000000080700720c */ /* 0x000fe20003f46270 */
[----:B------:R-:W-:Y:S01]  /*04d0*/  ULDC.64 UR8, c[0x0][0x238] ;  /* 0x00008e0000087ab9 */ /* 0x000fe20000000a00 */
[----:B------:R-:W-:Y:S01]  /*04e0*/  IADD3 R15, R15, R21, RZ ;  /* 0x000000150f0f7210 */ /* 0x000fe20007ffe0ff */
[----:B------:R-:W-:Y:S01]  /*04f0*/  IMAD R17, R3, UR8, RZ ;  /* 0x0000000803117c24 */ /* 0x000fe2000f8e02ff */
[----:B------:R-:W-:Y:S01]  /*0500*/  IADD3.X R41, R4, R13, RZ, P3, !PT ;  /* 0x0000000d04297210 */ /* 0x000fe20001ffe4ff */
[----:B------:R-:W-:Y:S01]  /*0510*/  BSSY B0, `(.L_x_36) ;  /* 0x000001b000007945 */ /* 0x000fe20003800000 */
[----:B------:R-:W-:Y:S01]  /*0520*/  HFMA2.MMA R16, -RZ, RZ, 0, 0 ;  /* 0x00000000ff107435 */ /* 0x000fe200000001ff */
[C---:B------:R-:W-:Y:S01]  /*0530*/  IMAD R17, R6.reuse, UR9, R17 ;  /* 0x0000000906117c24 */ /* 0x040fe2000f8e0211 */
[----:B------:R-:W-:Y:S01]  /*0540*/  CS2R R20, SRZ ;  /* 0x0000000000147805 */ /* 0x000fe2000001ff00 */
[----:B------:R-:W-:Y:S01]  /*0550*/  IMAD.WIDE.U32 R26, R6, UR8, R14 ;  /* 0x00000008061a7c25 */ /* 0x000fe2000f8e000e */
[----:B------:R-:W-:-:S02]  /*0560*/  CS2R R22, SRZ ;  /* 0x0000000000167805 */ /* 0x000fc4000001ff00 */
[----:B------:R-:W-:Y:S02]  /*0570*/  CS2R R12, SRZ ;  /* 0x00000000000c7805 */ /* 0x000fe4000001ff00 */
[----:B------:R-:W-:Y:S02]  /*0580*/  CS2R R14, SRZ ;  /* 0x00000000000e7805 */ /* 0x000fe4000001ff00 */
[----:B------:R-:W-:Y:S01]  /*0590*/  IADD3 R2, R7, 0x10, RZ ;  /* 0x0000001007027810 */ /* 0x000fe20007ffe0ff */
[----:B------:R-:W-:Y:S01]  /*05a0*/  IMAD.WIDE R40, R36, 0x20, R40 ;  /* 0x0000002024287825 */ /* 0x000fe200078e0228 */
[----:B------:R-:W-:Y:S01]  /*05b0*/  IADD3 R25, R27, R17, RZ ;  /* 0x000000111b197210 */ /* 0x000fe20007ffe0ff */
[----:B------:R-:W-:Y:S06]  /*05c0*/  @P2 BRA `(.L_x_37) ;  /* 0x00000000003c2947 */ /* 0x000fec0003800000 */
[----:B------:R-:W-:Y:S01]  /*05d0*/  MOV R24, R26 ;  /* 0x0000001a00187202 */ /* 0x000fe20000000f00 */
[----:B------:R-:W-:Y:S01]  /*05e0*/  ULDC.64 UR8, c[0x0][0x228] ;  /* 0x00008a0000087ab9 */ /* 0x000fe20000000a00 */
[----:B------:R-:W-:Y:S01]  /*05f0*/  IADD3 R0, R38, 0x80, RZ ;  /* 0x0000008026007810 */ /* 0x000fe20007ffe0ff */
[----:B------:R-:W-:Y:S01]  /*0600*/  IMAD R17, R41, UR8, RZ ;  /* 0x0000000829117c24 */ /* 0x000fe2000f8e02ff */
[----:B------:R-:W-:Y:S01]  /*0610*/  ULDC.64 UR10, c[0x0][0x210] ;  /* 0x00008400000a7ab9 */ /* 0x000fe20000000a00 */
[----:B0-----:R-:W-:Y:S01]  /*0620*/  IMAD.WIDE.U32 R18, R40, UR8, R24 ;  /* 0x0000000828127c25 */ /* 0x001fe2000f8e0018 */
[----:B------:R-:W-:Y:S02]  /*0630*/  ULDC UR8, c[0x0][0x21c] ;  /* 0x0000870000087ab9 */ /* 0x000fe40000000800 */
[----:B------:R-:W-:Y:S01]  /*0640*/  ISETP.GE.AND P3, PT, R38, UR8, PT ;  /* 0x0000000826007c0c */ /* 0x000fe2000bf66270 */
[----:B------:R-:W-:Y:S01]  /*0650*/  IMAD R17, R40, UR9, R17 ;  /* 0x0000000928117c24 */ /* 0x000fe2000f8e0211 */
[----:B------:R-:W-:-:S02]  /*0660*/  ISETP.GE.AND P4, PT, R0, UR8, PT ;  /* 0x0000000800007c0c */ /* 0x000fc4000bf86270 */
[----:B------:R-:W-:Y:S02]  /*0670*/  LEA R28, P5, R18, UR10, 0x1 ;  /* 0x0000000a121c7c11 */ /* 0x000fe4000f8a08ff */
[----:B------:R-:W-:-:S04]  /*0680*/  IADD3 R17, R19, R17, RZ ;  /* 0x0000001113117210 */ /* 0x000fc80007ffe0ff */
[----:B------:R-:W-:-:S05]  /*0690*/  LEA.HI.X R29, R18, UR11, R17, 0x1, P5 ;  /* 0x0000000b121d7c11 */ /* 0x000fca000a8f0c11 */
[----:B------:R2:W5:Y:S04]  /*06a0*/  @!P3 LDG.E.128 R20, desc[UR4][R28.64] ;  /* 0x000000041c14b981 */ /* 0x000568000c1e1d00 */
[----:B------:R2:W5:Y:S02]  /*06b0*/  @!P4 LDG.E.128 R12, desc[UR4][R28.64+0x100] ;  /* 0x000100041c0cc981 */ /* 0x000564000c1e1d00 */
.L_x_37:
[----:B------:R-:W-:Y:S05]  /*06c0*/  BSYNC B0 ;  /* 0x0000000000007941 */ /* 0x000fea0003800000 */
.L_x_36:
[----:B------:R-:W-:Y:S01]  /*06d0*/  ISETP.GE.AND P3, PT, R2, R8, PT ;  /* 0x000000080200720c */ /* 0x000fe20003f66270 */
[C---:B01----:R-:W-:Y:S01]  /*06e0*/  IMAD R18, R44.reuse, UR7, RZ ;  /* 0x000000072c127c24 */ /* 0x043fe2000f8e02ff */
[----:B------:R-:W-:Y:S01]  /*06f0*/  BSSY B0, `(.L_x_38) ;  /* 0x000001d000007945 */ /* 0x000fe20003800000 */
[----:B------:R-:W-:Y:S01]  /*0700*/  HFMA2.MMA R17, -RZ, RZ, 0, 0 ;  /* 0x00000000ff117435 */ /* 0x000fe200000001ff */
[----:B-----5:R-:W-:Y:S01]  /*0710*/  MOV R0, R20 ;  /* 0x0000001400007202 */ /* 0x020fe20000000f00 */
[----:B--2---:R-:W-:Y:S01]  /*0720*/  IMAD R29, R45, UR6, R18 ;  /* 0x000000062d1d7c24 */ /* 0x004fe2000f8e0212 */
[----:B------:R-:W-:Y:S01]  /*0730*/  MOV R49, R21 ;  /* 0x0000001500317202 */ /* 0x000fe20000000f00 */
[----:B------:R-:W-:Y:S01]  /*0740*/  IMAD.WIDE.U32 R44, R44, UR6, R38 ;  /* 0x000000062c2c7c25 */ /* 0x000fe2000f8e0026 */
[----:B------:R-:W-:Y:S02]  /*0750*/  MOV R48, R22 ;  /* 0x0000001600307202 */ /* 0x000fe40000000f00 */
[----:B------:R-:W-:-:S02]  /*0760*/  CS2R R20, SRZ ;  /* 0x0000000000147805 */ /* 0x000fc4000001ff00 */
[----:B------:R-:W-:Y:S02]  /*0770*/  MOV R51, R23 ;  /* 0x0000001700337202 */ /* 0x000fe40000000f00 */
[----:B------:R-:W-:Y:S02]  /*0780*/  CS2R R22, SRZ ;  /* 0x0000000000167805 */ /* 0x000fe4000001ff00 */
[----:B------:R-:W-:Y:S01]  /*0790*/  CS2R R18, SRZ ;  /* 0x0000000000127805 */ /* 0x000fe2000001ff00 */
[----:B------:R-:W-:Y:S06]  /*07a0*/  @P3 BRA `(.L_x_39) ;  /* 0x0000000000443947 */ /* 0x000fec0003800000 */
[----:B------:R-:W-:Y:S01]  /*07b0*/  IADD3 R27, P4, R40, 0x10, RZ ;  /* 0x00000010281b7810 */ /* 0x000fe20007f9e0ff */
[----:B------:R-:W-:Y:S01]  /*07c0*/  ULDC.64 UR8, c[0x0][0x228] ;  /* 0x00008a0000087ab9 */ /* 0x000fe20000000a00 */
[----:B------:R-:W-:Y:S02]  /*07d0*/  ULDC.64 UR10, c[0x0][0x210] ;  /* 0x00008400000a7ab9 */ /* 0x000fe40000000a00 */
[----:B------:R-:W-:-:S05]  /*07e0*/  IADD3.X R24, RZ, R41, RZ, P4, !PT ;  /* 0x00000029ff187210 */ /* 0x000fca00027fe4ff */
[----:B------:R-:W-:Y:S01]  /*07f0*/  IMAD R28, R24, UR8, RZ ;  /* 0x00000008181c7c24 */ /* 0x000fe2000f8e02ff */
[----:B------:R-:W-:Y:S02]  /*0800*/  MOV R24, R26 ;  /* 0x0000001a00187202 */ /* 0x000fe40000000f00 */
[----:B------:R-:W-:-:S03]  /*0810*/  IADD3 R26, R38, 0x80, RZ ;  /* 0x00000080261a7810 */ /* 0x000fc60007ffe0ff */
[C---:B------:R-:W-:Y:S01]  /*0820*/  IMAD.WIDE.U32 R24, R27.reuse, UR8, R24 ;  /* 0x000000081b187c25 */ /* 0x040fe2000f8e0018 */
[----:B------:R-:W-:Y:S02]  /*0830*/  ULDC UR8, c[0x0][0x21c] ;  /* 0x0000870000087ab9 */ /* 0x000fe40000000800 */
[----:B------:R-:W-:Y:S01]  /*0840*/  ISETP.GE.AND P5, PT, R38, UR8, PT ;  /* 0x0000000826007c0c */ /* 0x000fe2000bfa6270 */
[----:B------:R-:W-:Y:S01]  /*0850*/  IMAD R27, R27, UR9, R28 ;  /* 0x000000091b1b7c24 */ /* 0x000fe2000f8e021c */
[----:B------:R-:W-:Y:S02]  /*0860*/  ISETP.GE.AND P6, PT, R26, UR8, PT ;  /* 0x000000081a007c0c */ /* 0x000fe4000bfc6270 */
[----:B------:R-:W-:Y:S02]  /*0870*/  LEA R26, P4, R24, UR10, 0x1 ;  /* 0x0000000a181a7c11 */ /* 0x000fe4000f8808ff */
[----:B------:R-:W-:-:S04]  /*0880*/  IADD3 R25, R25, R27, RZ ;  /* 0x0000001b19197210 */ /* 0x000fc80007ffe0ff */
[----:B------:R-:W-:-:S05]  /*0890*/  LEA.HI.X R27, R24, UR11, R25, 0x1, P4 ;  /* 0x0000000b181b7c11 */ /* 0x000fca000a0f0c19 */
[----:B------:R0:W5:Y:S04]  /*08a0*/  @!P5 LDG.E.128 R20, desc[UR4][R26.64] ;  /* 0x000000041a14d981 */ /* 0x000168000c1e1d00 */
[----:B------:R0:W5:Y:S02]  /*08b0*/  @!P6 LDG.E.128 R16, desc[UR4][R26.64+0x100] ;  /* 0x000100041a10e981 */ /* 0x000164000c1e1d00 */
.L_x_39:
[----:B------:R-:W-:Y:S05]  /*08c0*/  BSYNC B0 ;  /* 0x0000000000007941 */ /* 0x000fea0003800000 */
.L_x_38:
[----:B------:R-:W-:Y:S01]  /*08d0*/  ULDC.64 UR8, c[0x0][0x258] ;  /* 0x0000960000087ab9 */ /* 0x000fe20000000a00 */
[----:B------:R-:W-:Y:S01]  /*08e0*/  IADD3 R45, R45, R29, RZ ;  /* 0x0000001d2d2d7210 */ /* 0x000fe20007ffe0ff */
[----:B------:R-:W-:Y:S01]  /*08f0*/  BSSY B0, `(.L_x_40) ;  /* 0x000001f000007945 */ /* 0x000fe20003800000 */
[----:B-----5:R-:W-:Y:S01]  /*0900*/  MOV R52, R21 ;  /* 0x0000001500347202 */ /* 0x020fe20000000f00 */
[----:B------:R-:W-:Y:S01]  /*0910*/  IMAD R21, R3, UR8, RZ ;  /* 0x0000000803157c24 */ /* 0x000fe2000f8e02ff */
[----:B------:R-:W-:Y:S01]  /*0920*/  HFMA2.MMA R32, -RZ, RZ, 0, 0 ;  /* 0x00000000ff207435 */ /* 0x000fe200000001ff */
[C---:B------:R-:W-:Y:S01]  /*0930*/  IMAD.WIDE.U32 R44, R6.reuse, UR8, R44 ;  /* 0x00000008062c7c25 */ /* 0x040fe2000f8e002c */
[----:B------:R-:W-:Y:S02]  /*0940*/  MOV R50, R20 ;  /* 0x0000001400327202 */ /* 0x000fe40000000f00 */
[----:B------:R-:W-:Y:S02]  /*0950*/  CS2R R28, SRZ ;  /* 0x00000000001c7805 */ /* 0x000fe4000001ff00 */
[----:B------:R-:W-:Y:S01]  /*0960*/  MOV R53, R22 ;  /* 0x0000001600357202 */ /* 0x000fe20000000f00 */
[----:B------:R-:W-:Y:S01]  /*0970*/  IMAD R47, R6, UR9, R21 ;  /* 0x00000009062f7c24 */ /* 0x000fe2000f8e0215 */
[----:B------:R-:W-:-:S02]  /*0980*/  MOV R54, R23 ;  /* 0x0000001700367202 */ /* 0x000fc40000000f00 */
[----:B------:R-:W-:Y:S02]  /*0990*/  CS2R R20, SRZ ;  /* 0x0000000000147805 */ /* 0x000fe4000001ff00 */
[----:B------:R-:W-:Y:S02]  /*09a0*/  CS2R R22, SRZ ;  /* 0x0000000000167805 */ /* 0x000fe4000001ff00 */
[----:B------:R-:W-:Y:S02]  /*09b0*/  CS2R R24, SRZ ;  /* 0x0000000000187805 */ /* 0x000fe4000001ff00 */
[----:B0-----:R-:W-:Y:S02]  /*09c0*/  CS2R R26, SRZ ;  /* 0x00000000001a7805 */ /* 0x001fe4000001ff00 */
[----:B------:R-:W-:Y:S01]  /*09d0*/  IADD3 R47, R45, R47, RZ ;  /* 0x0000002f2d2f7210 */ /* 0x000fe20007ffe0ff */
[----:B------:R-:W-:Y:S06]  /*09e0*/  @P2 BRA `(.L_x_41) ;  /* 0x00000000003c2947 */ /* 0x000fec0003800000 */
        /* <DEDUP_REMOVED lines=15> */
.L_x_41:
[----:B------:R-:W-:Y:S05]  /*0ae0*/  BSYNC B0 ;  /* 0x0000000000007941 */ /* 0x000fea0003800000 */
.L_x_40:
[----:B-----5:R-:W-:Y:S01]  /*0af0*/  MOV R55, R20 ;  /* 0x0000001400377202 */ /* 0x020fe20000000f00 */
[----:B------:R-:W-:Y:S01]  /*0b00*/  BSSY B0, `(.L_x_42) ;  /* 0x0000018000007945 */ /* 0x000fe20003800000 */
[----:B------:R-:W-:Y:S01]  /*0b10*/  HFMA2.MMA R33, -RZ, RZ, 0, 0 ;  /* 0x00000000ff217435 */ /* 0x000fe200000001ff */
[----:B0-----:R-:W-:Y:S02]  /*0b20*/  CS2R R30, SRZ ;  /* 0x00000000001e7805 */ /* 0x001fe4000001ff00 */
[----:B------:R-:W-:Y:S01]  /*0b30*/  CS2R R34, SRZ ;  /* 0x0000000000227805 */ /* 0x000fe2000001ff00 */
        /* <DEDUP_REMOVED lines=8> */
[C---:B------:R-:W-:Y:S01]  /*0bc0*/  IADD3 R41, R38.reuse, 0x80, RZ ;  /* 0x0000008026297810 */ /* 0x040fe20007ffe0ff */
[----:B------:R-:W-:Y:S01]  /*0bd0*/  IMAD.WIDE.U32 R44, R39, UR10, R44 ;  /* 0x0000000a272c7c25 */ /* 0x000fe2000f8e002c */
[----:B------:R-:W-:Y:S02]  /*0be0*/  ISETP.GE.AND P3, PT, R38, UR8, PT ;  /* 0x0000000826007c0c */ /* 0x000fe4000bf66270 */
[----:B------:R-:W-:Y:S01]  /*0bf0*/  ISETP.GE.AND P4, PT, R41, UR8, PT ;  /* 0x0000000829007c0c */ /* 0x000fe2000bf86270 */
[----:B------:R-:W-:-:S04]  /*0c00*/  IMAD R40, R40, UR10, RZ ;  /* 0x0000000a28287c24 */ /* 0x000fc8000f8e02ff */
[----:B------:R-:W-:Y:S01]  /*0c10*/  IMAD R39, R39, UR11, R40 ;  /* 0x0000000b27277c24 */ /* 0x000fe2000f8e0228 */
[----:B------:R-:W-:Y:S02]  /*0c20*/  ULDC.64 UR10, c[0x0][0x240] ;  /* 0x00009000000a7ab9 */ /* 0x000fe40000000a00 */
[----:B------:R-:W-:Y:S02]  /*0c30*/  LEA R38, P2, R44, UR10, 0x1 ;  /* 0x0000000a2c267c11 */ /* 0x000fe4000f8408ff */
[----:B------:R-:W-:-:S04]  /*0c40*/  IADD3 R39, R45, R39, RZ ;  /* 0x000000272d277210 */ /* 0x000fc80007ffe0ff */
[----:B------:R-:W-:-:S05]  /*0c50*/  LEA.HI.X R39, R44, UR11, R39, 0x1, P2 ;  /* 0x0000000b2c277c11 */ /* 0x000fca00090f0c27 */
[----:B------:R0:W5:Y:S04]  /*0c60*/  @!P3 LDG.E.128 R28, desc[UR4][R38.64] ;  /* 0x00000004261cb981 */ /* 0x000168000c1e1d00 */
[----:B------:R0:W5:Y:S02]  /*0c70*/  @!P4 LDG.E.128 R32, desc[UR4][R38.64+0x100] ;  /* 0x000100042620c981 */ /* 0x000164000c1e1d00 */
.L_x_43:
[----:B------:R-:W-:Y:S05]  /*0c80*/  BSYNC B0 ;  /* 0x0000000000007941 */ /* 0x000fea0003800000 */
.L_x_42:
[----:B------:R-:W-:Y:S02]  /*0c90*/  HADD2.F32 R0, -RZ, R0.H0_H0 ;  /* 0x20000000ff007230 */ /* 0x000fe40000004100 */
[----:B------:R-:W-:Y:S01]  /*0ca0*/  FMUL.FTZ R57, R56, R57 ;  /* 0x0000003938397220 */ /* 0x000fe20000410000 */
[----:B0-----:R-:W-:Y:S01]  /*0cb0*/  HADD2.F32 R39, -RZ, R55.H0_H0 ;  /* 0x20000037ff277230 */ /* 0x001fe20000004100 */
[----:B------:R-:W-:Y:S01]  /*0cc0*/  ISETP.NE.AND P2, PT, R9, RZ, PT ;  /* 0x000000ff0900720c */ /* 0x000fe20003f45270 */
[----:B-----5:R-:W-:Y:S01]  /*0cd0*/  HADD2.F32 R41, -RZ, R28.H1_H1 ;  /* 0x3000001cff297230 */ /* 0x020fe20000004100 */
[----:B------:R-:W-:Y:S01]  /*0ce0*/  @P0 LEA R42, R43, R42, 0x5 ;  /* 0x0000002a2b2a0211 */ /* 0x000fe200078e28ff */
[----:B------:R-:W-:Y:S02]  /*0cf0*/  HADD2.F32 R20, -RZ, R49.H0_H0 ;  /* 0x20000031ff147230 */ /* 0x000fe40000004100 */
[----:B------:R-:W-:Y:S01]  /*0d00*/  FFMA.FTZ R57, R0, R39, R57 ;  /* 0x0000002700397223 */ /* 0x000fe20000010039 */
[--C-:B------:R-:W-:Y:S01]  /*0d10*/  HADD2.F32 R0, -RZ, R50.reuse.H1_H1 ;  /* 0x30000032ff007230 */ /* 0x100fe20000004100 */
[----:B------:R-:W-:Y:S01]  /*0d20*/  BSSY B0, `(.L_x_44) ;  /* 0x0000085000007945 */ /* 0x000fe20003800000 */
[----:B------:R-:W-:Y:S01]  /*0d30*/  HADD2.F32 R50, -RZ, R50.H0_H0 ;  /* 0x20000032ff327230 */ /* 0x000fe20000004100 */
[----:B------:R-:W-:Y:S01]  /*0d40*/  MOV R9, RZ ;  /* 0x000000ff00097202 */ /* 0x000fe20000000f00 */
[----:B------:R-:W-:-:S02]  /*0d50*/  HADD2.F32 R39, -RZ, R28.H0_H0 ;  /* 0x2000001cff277230 */ /* 0x000fc40000004100 */
[----:B------:R-:W-:Y:S01]  /*0d60*/  FMUL.FTZ R41, R0, R41 ;  /* 0x0000002900297220 */ /* 0x000fe20000410000 */
[----:B------:R-:W-:Y:S02]  /*0d70*/  HADD2.F32 R45, -RZ, R21.H0_H0 ;  /* 0x20000015ff2d7230 */ /* 0x000fe40000004100 */
[--C-:B------:R-:W-:Y:S02]  /*0d80*/  HADD2.F32 R0, -RZ, R52.reuse.H0_H0 ;  /* 0x20000034ff007230 */ /* 0x100fe40000004100 */
[----:B------:R-:W-:Y:S01]  /*0d90*/  FFMA.FTZ R41, R50, R39, R41 ;  /* 0x0000002732297223 */ /* 0x000fe20000010029 */
[--C-:B------:R-:W-:Y:S02]  /*0da0*/  HADD2.F32 R39, -RZ, R29.reuse.H0_H0 ;  /* 0x2000001dff277230 */ /* 0x100fe40000004100 */
[----:B------:R-:W-:Y:S01]  /*0db0*/  FFMA.FTZ R28, R20, R45, R57 ;  /* 0x0000002d141c7223 */ /* 0x000fe20000010039 */
[----:B------:R-:W-:Y:S02]  /*0dc0*/  HADD2.F32 R52, -RZ, R52.H1_H1 ;  /* 0x30000034ff347230 */ /* 0x000fe40000004100 */
[----:B------:R-:W-:-:S02]  /*0dd0*/  HADD2.F32 R29, -RZ, R29.H1_H1 ;  /* 0x3000001dff1d7230 */ /* 0x000fc40000004100 */
[----:B------:R-:W-:Y:S01]  /*0de0*/  FFMA.FTZ R39, R0, R39, R41 ;  /* 0x0000002700277223 */ /* 0x000fe20000010029 */
[----:B------:R-:W-:Y:S02]  /*0df0*/  HADD2.F32 R49, -RZ, R49.H1_H1 ;  /* 0x30000031ff317230 */ /* 0x000fe40000004100 */
[----:B------:R-:W-:Y:S02]  /*0e00*/  HADD2.F32 R20, -RZ, R21.H1_H1 ;  /* 0x30000015ff147230 */ /* 0x000fe40000004100 */
[----:B------:R-:W-:Y:S01]  /*0e10*/  FFMA.FTZ R41, R52, R29, R39 ;  /* 0x0000001d34297223 */ /* 0x000fe20000010027 */
[----:B------:R-:W-:Y:S02]  /*0e20*/  HADD2.F32 R29, -RZ, R48.H0_H0 ;  /* 0x20000030ff1d7230 */ /* 0x000fe40000004100 */
[----:B------:R-:W-:Y:S02]  /*0e30*/  HADD2.F32 R40, -RZ, R22.H0_H0 ;  /* 0x20000016ff287230 */ /* 0x000fe40000004100 */
[----:B------:R-:W-:Y:S01]  /*0e40*/  FFMA.FTZ R44, R49, R20, R28 ;  /* 0x00000014312c7223 */ /* 0x000fe2000001001c */
[----:B------:R-:W-:-:S02]  /*0e50*/  HADD2.F32 R38, -RZ, R53.H0_H0 ;  /* 0x20000035ff267230 */ /* 0x000fc40000004100 */
[----:B------:R-:W-:Y:S02]  /*0e60*/  HADD2.F32 R39, -RZ, R30.H0_H0 ;  /* 0x2000001eff277230 */ /* 0x000fe40000004100 */
[----:B------:R-:W-:Y:S01]  /*0e70*/  FFMA.FTZ R49, R29, R40, R44 ;  /* 0x000000281d317223 */ /* 0x000fe2000001002c */
[----:B------:R-:W-:Y:S02]  /*0e80*/  HADD2.F32 R48, -RZ, R48.H1_H1 ;  /* 0x30000030ff307230 */ /* 0x000fe40000004100 */
[----:B------:R-:W-:Y:S02]  /*0e90*/  HADD2.F32 R47, -RZ, R22.H1_H1 ;  /* 0x30000016ff2f7230 */ /* 0x000fe40000004100 */
[----:B------:R-:W-:Y:S01]  /*0ea0*/  FFMA.FTZ R40, R38, R39, R41 ;  /* 0x0000002726287223 */ /* 0x000fe20000010029 */
[----:B------:R-:W-:Y:S02]  /*0eb0*/  HADD2.F32 R53, -RZ, R53.H1_H1 ;  /* 0x30000035ff357230 */ /* 0x000fe40000004100 */
[----:B------:R-:W-:-:S02]  /*0ec0*/  HADD2.F32 R30, -RZ, R30.H1_H1 ;  /* 0x3000001eff1e7230 */ /* 0x000fc40000004100 */
[----:B------:R-:W-:Y:S01]  /*0ed0*/  FFMA.FTZ R49, R48, R47, R49 ;  /* 0x0000002f30317223 */ /* 0x000fe20000010031 */
[--C-:B------:R-:W-:Y:S02]  /*0ee0*/  HADD2.F32 R45, -RZ, R24.reuse.H0_H0 ;  /* 0x20000018ff2d7230 */ /* 0x100fe40000004100 */
[----:B------:R-:W-:Y:S02]  /*0ef0*/  HADD2.F32 R41, -RZ, R24.H1_H1 ;  /* 0x30000018ff297230 */ /* 0x000fe40000004100 */
[----:B------:R-:W-:Y:S01]  /*0f00*/  FFMA.FTZ R44, R53, R30, R40 ;  /* 0x0000001e352c7223 */ /* 0x000fe20000010028 */
[--C-:B------:R-:W-:Y:S02]  /*0f10*/  HADD2.F32 R24, -RZ, R26.reuse.H0_H0 ;  /* 0x2000001aff187230 */ /* 0x100fe40000004100 */
[----:B------:R-:W-:Y:S02]  /*0f20*/  HADD2.F32 R29, -RZ, R26.H1_H1 ;  /* 0x3000001aff1d7230 */ /* 0x000fe40000004100 */
[----:B------:R-:W-:-:S02]  /*0f30*/  HADD2.F32 R39, -RZ, R25.H0_H0 ;  /* 0x20000019ff277230 */ /* 0x000fc40000004100 */
[----:B------:R-:W-:Y:S02]  /*0f40*/  HADD2.F32 R38, -RZ, R25.H1_H1 ;  /* 0x30000019ff267230 */ /* 0x000fe40000004100 */
[----:B------:R-:W-:Y:S02]  /*0f50*/  HADD2.F32 R26, -RZ, R51.H0_H0 ;  /* 0x20000033ff1a7230 */ /* 0x000fe40000004100 */
[----:B------:R-:W-:Y:S02]  /*0f60*/  HADD2.F32 R47, -RZ, R23.H0_H0 ;  /* 0x20000017ff2f7230 */ /* 0x000fe40000004100 */
[--C-:B------:R-:W-:Y:S02]  /*0f70*/  HADD2.F32 R25, -RZ, R27.reuse.H0_H0 ;  /* 0x2000001bff197230 */ /* 0x100fe40000004100 */
[----:B------:R-:W-:Y:S02]  /*0f80*/  HADD2.F32 R22, -RZ, R27.H1_H1 ;  /* 0x3000001bff167230 */ /* 0x000fe40000004100 */
[----:B------:R-:W-:Y:S01]  /*0f90*/  FFMA.FTZ R26, R26, R47, R49 ;  /* 0x0000002f1a1a7223 */ /* 0x000fe20000010031 */
[----:B------:R-:W-:-:S02]  /*0fa0*/  HADD2.F32 R27, -RZ, R54.H0_H0 ;  /* 0x20000036ff1b7230 */ /* 0x000fc40000004100 */
[----:B------:R-:W-:Y:S02]  /*0fb0*/  HADD2.F32 R40, -RZ, R31.H0_H0 ;  /* 0x2000001fff287230 */ /* 0x000fe40000004100 */
        /* <DEDUP_REMOVED lines=10> */
[----:B------:R-:W-:Y:S01]  /*1060*/  FFMA.FTZ R45, R0, R45, R51 ;  /* 0x0000002d002d7223 */ /* 0x000fe20000010033 */
[----:B------:R-:W-:Y:S02]  /*1070*/  HADD2.F32 R20, -RZ, R12.H1_H1 ;  /* 0x3000000cff147230 */ /* 0x000fe40000004100 */
[----:B------:R-:W-:Y:S02]  /*1080*/  HADD2.F32 R16, -RZ, R16.H1_H1 ;  /* 0x30000010ff107230 */ /* 0x000fe40000004100 */
[----:B------:R-:W-:Y:S01]  /*1090*/  FFMA.FTZ R31, R23, R26, R54 ;  /* 0x0000001a171f7223 */ /* 0x000fe20000010036 */
[----:B------:R-:W-:-:S02]  /*10a0*/  HADD2.F32 R27, -RZ, R32.H1_H1 ;  /* 0x30000020ff1b7230 */ /* 0x000fc40000004100 */
[----:B------:R-:W-:Y:S01]  /*10b0*/  FFMA.FTZ R41, R20, R41, R45 ;  /* 0x0000002914297223 */ /* 0x000fe2000001002d */
[----:B------:R-:W-:Y:S02]  /*10c0*/  HADD2.F32 R12, -RZ, R13.H0_H0 ;  /* 0x2000000dff0c7230 */ /* 0x000fe40000004100 */
[----:B------:R-:W-:Y:S02]  /*10d0*/  HADD2.F32 R0, -RZ, R17.H0_H0 ;  /* 0x20000011ff007230 */ /* 0x000fe40000004100 */
[----:B------:R-:W-:Y:S01]  /*10e0*/  FFMA.FTZ R27, R16, R27, R31 ;  /* 0x0000001b101b7223 */ /* 0x000fe2000001001f */
[----:B------:R-:W-:Y:S02]  /*10f0*/  HADD2.F32 R23, -RZ, R33.H0_H0 ;  /* 0x20000021ff177230 */ /* 0x000fe40000004100 */
[----:B------:R-:W-:Y:S01]  /*1100*/  FFMA.FTZ R16, R12, R39, R41 ;  /* 0x000000270c107223 */ /* 0x000fe20000010029 */
[----:B------:R-:W-:Y:S02]  /*1110*/  HADD2.F32 R21, -RZ, R13.H1_H1 ;  /* 0x3000000dff157230 */ /* 0x000fe40000004100 */
[----:B------:R-:W-:-:S02]  /*1120*/  HADD2.F32 R17, -RZ, R17.H1_H1 ;  /* 0x30000011ff117230 */ /* 0x000fc40000004100 */
[----:B------:R-:W-:Y:S01]  /*1130*/  FFMA.FTZ R20, R0, R23, R27 ;  /* 0x0000001700147223 */ /* 0x000fe2000001001b */
        /* <DEDUP_REMOVED lines=29> */
[----:B0-----:R-:W-:Y:S01]  /*1310*/  FADD.FTZ R16, R0, R13 ;  /* 0x0000000d00107221 */ /* 0x001fe20000010000 */
[----:B-1----:R-:W-:-:S04]  /*1320*/  FADD.FTZ R18, R15, R18 ;  /* 0x000000120f127221 */ /* 0x002fc80000010000 */
[----:B------:R-:W0:Y:S01]  /*1330*/  SHFL.BFLY PT, R13, R16, 0x2, 0x1f ;  /* 0x0c401f00100d7f89 */ /* 0x000e2200000e0000 */
[----:B------:R-:W-:-:S03]  /*1340*/  @P0 SHF.R.S32.HI R15, RZ, 0x1f, R42 ;  /* 0x0000001fff0f0819 */ /* 0x000fc6000001142a */
[----:B------:R-:W1:Y:S01]  /*1350*/  SHFL.BFLY PT, R19, R18, 0x2, 0x1f ;  /* 0x0c401f0012137f89 */ /* 0x000e6200000e0000 */
[----:B------:R-:W-:-:S04]  /*1360*/  @P0 LEA.HI R15, R15, R42, RZ, 0x5 ;  /* 0x0000002a0f0f0211 */ /* 0x000fc800078f28ff */
[----:B------:R-:W-:Y:S01]  /*1370*/  @P0 LOP3.LUT R9, R15, 0xffffffe0, RZ, 0xc0, !PT ;  /* 0xffffffe00f090812 */ /* 0x000fe200078ec0ff */
[----:B0-----:R-:W-:Y:S02]  /*1380*/  FADD.FTZ R17, R16, R13 ;  /* 0x0000000d10117221 */ /* 0x001fe40000010000 */
[----:B------:R-:W0:Y:S01]  /*1390*/  LDC.64 R12, c[0x0][0x2d0] ;  /* 0x0000b400ff0c7b82 */ /* 0x000e220000000a00 */
[----:B-1----:R-:W-:Y:S02]  /*13a0*/  FADD.FTZ R19, R18, R19 ;  /* 0x0000001312137221 */ /* 0x002fe40000010000 */
[----:B------:R-:W1:Y:S04]  /*13b0*/  SHFL.BFLY PT, R14, R17, 0x1, 0x1f ;  /* 0x0c201f00110e7f89 */ /* 0x000e6800000e0000 */
[----:B------:R-:W2:Y:S01]  /*13c0*/  SHFL.BFLY PT, R20, R19, 0x1, 0x1f ;  /* 0x0c201f0013147f89 */ /* 0x000ea200000e0000 */
[----:B-1----:R-:W-:Y:S01]  /*13d0*/  FADD.FTZ R18, R17, R14 ;  /* 0x0000000e11127221 */ /* 0x002fe20000010000 */
[----:B--2---:R-:W-:Y:S01]  /*13e0*/  FADD.FTZ R20, R19, R20 ;  /* 0x0000001413147221 */ /* 0x004fe20000010000 */
[----:B------:R-:W-:Y:S06]  /*13f0*/  @P2 BRA `(.L_x_45) ;  /* 0x00000000005c2947 */ /* 0x000fec0003800000 */
[----:B------:R-:W1:Y:S01]  /*1400*/  LDC.64 R16, c[0x0][0x278] ;  /* 0x00009e00ff107b82 */ /* 0x000e620000000a00 */
[----:B------:R-:W-:Y:S01]  /*1410*/  SHF.R.S32.HI R15, RZ, 0x1f, R9 ;  /* 0x0000001fff0f7819 */ /* 0x000fe20000011409 */
[----:B------:R-:W-:Y:S01]  /*1420*/  ULDC.64 UR8, c[0x0][0x280] ;  /* 0x0000a00000087ab9 */ /* 0x000fe20000000a00 */
[C---:B------:R-:W-:Y:S02]  /*1430*/  IADD3 R14, P0, R10.reuse, R9, RZ ;  /* 0x000000090a0e7210 */ /* 0x040fe40007f1e0ff */
[----:B------:R-:W-:Y:S02]  /*1440*/  ISETP.GE.AND P2, PT, R7, R8, PT ;  /* 0x000000080700720c */ /* 0x000fe40003f46270 */
[----:B------:R-:W-:Y:S01]  /*1450*/  LEA.HI.X.SX32 R15, R10, R15, 0x1, P0 ;  /* 0x0000000f0a0f7211 */ /* 0x000fe200000f0eff */
[C---:B-1----:R-:W-:Y:S02]  /*1460*/  IMAD R0, R16.reuse, UR7, RZ ;  /* 0x0000000710007c24 */ /* 0x042fe4000f8e02ff */
[----:B------:R-:W-:-:S04]  /*1470*/  IMAD.WIDE.U32 R14, R16, UR6, R14 ;  /* 0x00000006100e7c25 */ /* 0x000fc8000f8e000e */
[----:B------:R-:W-:-:S05]  /*1480*/  IMAD R17, R17, UR6, R0 ;  /* 0x0000000611117c24 */ /* 0x000fca000f8e0200 */
[----:B------:R-:W-:Y:S01]  /*1490*/  IADD3 R15, R15, R17, RZ ;  /* 0x000000110f0f7210 */ /* 0x000fe20007ffe0ff */
[----:B------:R-:W-:Y:S02]  /*14a0*/  IMAD R17, R3, UR8, RZ ;  /* 0x0000000803117c24 */ /* 0x000fe4000f8e02ff */
[----:B------:R-:W-:-:S04]  /*14b0*/  IMAD.WIDE.U32 R14, R6, UR8, R14 ;  /* 0x00000008060e7c25 */ /* 0x000fc8000f8e000e */
[----:B------:R-:W-:Y:S01]  /*14c0*/  IMAD R17, R6, UR9, R17 ;  /* 0x0000000906117c24 */ /* 0x000fe2000f8e0211 */
[----:B------:R-:W-:Y:S01]  /*14d0*/  IADD3 R0, P0, R7, R14, RZ ;  /* 0x0000000e07007210 */ /* 0x000fe20007f1e0ff */
[----:B------:R-:W-:Y:S01]  /*14e0*/  ULDC.64 UR8, c[0x0][0x260] ;  /* 0x0000980000087ab9 */ /* 0x000fe20000000a00 */
[----:B------:R-:W-:Y:S02]  /*14f0*/  FSEL R7, R18, RZ, !P2 ;  /* 0x000000ff12077208 */ /* 0x000fe40005000000 */
[----:B------:R-:W-:Y:S02]  /*1500*/  IADD3.X R15, R4, R15, R17, P0, !PT ;  /* 0x0000000f040f7210 */ /* 0x000fe400007fe411 */
[----:B------:R-:W-:Y:S02]  /*1510*/  LEA R14, P3, R0, UR8, 0x2 ;  /* 0x00000008000e7c11 */ /* 0x000fe4000f8610ff */
[----:B------:R-:W-:Y:S02]  /*1520*/  ISETP.GE.AND P0, PT, R2, R8, PT ;  /* 0x000000080200720c */ /* 0x000fe40003f06270 */
[----:B------:R-:W-:-:S02]  /*1530*/  LEA.HI.X R15, R0, UR9, R15, 0x2, P3 ;  /* 0x00000009000f7c11 */ /* 0x000fc400098f140f */
[----:B------:R-:W-:-:S03]  /*1540*/  FSEL R17, R20, RZ, !P0 ;  /* 0x000000ff14117208 */ /* 0x000fc60004000000 */
[----:B------:R1:W-:Y:S04]  /*1550*/  STG.E desc[UR4][R14.64], R7 ;  /* 0x000000070e007986 */ /* 0x0003e8000c101904 */
[----:B------:R1:W-:Y:S02]  /*1560*/  STG.E desc[UR4][R14.64+0x40], R17 ;  /* 0x000040110e007986 */ /* 0x0003e4000c101904 */
.L_x_45:
[----:B------:R-:W-:Y:S05]  /*1570*/  BSYNC B0 ;  /* 0x0000000000007941 */ /* 0x000fea0003800000 */
.L_x_44:
[----:B------:R-:W-:Y:S01]  /*1580*/  IADD3 R11, R11, 0x1f, RZ ;  /* 0x0000001f0b0b7810 */ /* 0x000fe20007ffe0ff */
[----:B------:R-:W-:Y:S01]  /*1590*/  BSSY B0, `(.L_x_46) ;  /* 0x0000029000007945 */ /* 0x000fe20003800000 */
[----:B-1----:R-:W-:Y:S02]  /*15a0*/  SHF.L.U32 R14, R9, 0x8, RZ ;  /* 0x00000008090e7819 */ /* 0x002fe400000006ff */
[----:B------:R-:W-:Y:S02]  /*15b0*/  SHF.R.S32.HI R0, RZ, 0x1f, R11 ;  /* 0x0000001fff007819 */ /* 0x000fe4000001140b */
[----:B------:R-:W-:Y:S02]  /*15c0*/  SHF.L.U32 R7, R36, 0xd, RZ ;  /* 0x0000000d24077819 */ /* 0x000fe400000006ff */
[----:B------:R-:W-:Y:S02]  /*15d0*/  SHF.L.U32 R2, R37, 0x2, RZ ;  /* 0x0000000225027819 */ /* 0x000fe400000006ff */
[----:B------:R-:W-:-:S02]  /*15e0*/  LEA.HI R0, R0, R11, RZ, 0x5 ;  /* 0x0000000b00007211 */ /* 0x000fc400078f28ff */
[----:B------:R-:W-:Y:S02]  /*15f0*/  SHF.R.S32.HI R4, RZ, 0x1f, R14 ;  /* 0x0000001fff047819 */ /* 0x000fe4000001140e */
[--C-:B------:R-:W-:Y:S02]  /*1600*/  IADD3 R14, P0, P2, R14, R2, R7.reuse ;  /* 0x000000020e0e7210 */ /* 0x100fe40007a1e007 */
[----:B------:R-:W-:Y:S02]  /*1610*/  SHF.R.S32.HI R11, RZ, 0x1f, R7 ;  /* 0x0000001fff0b7819 */ /* 0x000fe40000011407 */
[----:B------:R-:W-:Y:S02]  /*1620*/  LOP3.LUT R7, R0, 0xffffffe0, RZ, 0xc0, !PT ;  /* 0xffffffe000077812 */ /* 0x000fe400078ec0ff */
[----:B------:R-:W-:Y:S02]  /*1630*/  SHF.R.S32.HI R2, RZ, 0x1f, R2 ;  /* 0x0000001fff027819 */ /* 0x000fe40000011402 */
[----:B------:R-:W-:-:S02]  /*1640*/  IADD3 R0, -R10, R7, RZ ;  /* 0x000000070a007210 */ /* 0x000fc40007ffe1ff */
[----:B------:R-:W-:Y:S01]  /*1650*/  IADD3.X R15, R4, R2, R11, P0, P2 ;  /* 0x00000002040f7210 */ /* 0x000fe200007e440b */
[----:B0-----:R-:W-:Y:S01]  /*1660*/  IMAD R2, R12, UR7, RZ ;  /* 0x000000070c027c24 */ /* 0x001fe2000f8e02ff */
[----:B------:R-:W-:-:S03]  /*1670*/  ISETP.GE.OR P1, PT, R37, R0, P1 ;  /* 0x000000002500720c */ /* 0x000fc60000f26670 */
[----:B------:R-:W-:Y:S02]  /*1680*/  IMAD R11, R13, UR6, R2 ;  /* 0x000000060d0b7c24 */ /* 0x000fe4000f8e0202 */
[----:B------:R-:W-:-:S05]  /*1690*/  IMAD.WIDE.U32 R12, R12, UR6, R14 ;  /* 0x000000060c0c7c25 */ /* 0x000fca000f8e000e */
[----:B------:R-:W-:-:S03]  /*16a0*/  IADD3 R11, R13, R11, RZ ;  /* 0x0000000b0d0b7210 */ /* 0x000fc60007ffe0ff */
[----:B------:R-:W-:Y:S05]  /*16b0*/  @P1 BRA `(.L_x_47) ;  /* 0x0000000000581947 */ /* 0x000fea0003800000 */
[----:B------:R-:W0:Y:S01]  /*16c0*/  LDC.64 R14, c[0x0][0x2a8] ;  /* 0x0000aa00ff0e7b82 */ /* 0x000e220000000a00 */
[----:B------:R-:W-:Y:S01]  /*16d0*/  IADD3 R8, P0, P1, R9, R10, R37 ;  /* 0x0000000a09087210 */ /* 0x000fe2000791e025 */
[----:B------:R-:W-:Y:S01]  /*16e0*/  ULDC.64 UR8, c[0x0][0x2b0] ;  /* 0x0000ac0000087ab9 */ /* 0x000fe20000000a00 */
[----:B------:R-:W-:Y:S02]  /*16f0*/  SHF.R.S32.HI R0, RZ, 0x1f, R10 ;  /* 0x0000001fff007819 */ /* 0x000fe4000001140a */
[----:B------:R-:W-:Y:S02]  /*1700*/  SHF.R.S32.HI R9, RZ, 0x1f, R9 ;  /* 0x0000001fff097819 */ /* 0x000fe40000011409 */
[----:B------:R-:W-:-:S04]  /*1710*/  SHF.R.S32.HI R7, RZ, 0x1f, R37 ;  /* 0x0000001fff077819 */ /* 0x000fc80000011425 */
[----:B------:R-:W-:Y:S02]  /*1720*/  IADD3.X R9, R9, R0, R7, P0, P1 ;  /* 0x0000000009097210 */ /* 0x000fe400007e2407 */
[----:B------:R-:W-:Y:S01]  /*1730*/  FSETP.NEU.FTZ.AND P0, PT, R5, -INF , PT ;  /* 0xff8000000500780b */ /* 0x000fe20003f1d000 */
[C---:B0-----:R-:W-:Y:S02]  /*1740*/  IMAD R0, R14.reuse, UR7, RZ ;  /* 0x000000070e007c24 */ /* 0x041fe4000f8e02ff */
[----:B------:R-:W-:-:S04]  /*1750*/  IMAD.WIDE.U32 R8, R14, UR6, R8 ;  /* 0x000000060e087c25 */ /* 0x000fc8000f8e0008 */
[----:B------:R-:W-:Y:S02]  /*1760*/  IMAD R7, R15, UR6, R0 ;  /* 0x000000060f077c24 */ /* 0x000fe4000f8e0200 */
[----:B------:R-:W-:Y:S01]  /*1770*/  FMUL.FTZ R0, R5, 1.4426950216293334961 ;  /* 0x3fb8aa3b05007820 */ /* 0x000fe20000410000 */
[----:B------:R-:W-:Y:S02]  /*1780*/  IMAD R15, R3, UR8, RZ ;  /* 0x00000008030f7c24 */ /* 0x000fe4000f8e02ff */
[----:B------:R-:W-:Y:S02]  /*1790*/  IADD3 R9, R9, R7, RZ ;  /* 0x0000000709097210 */ /* 0x000fe40007ffe0ff */
[C---:B------:R-:W-:Y:S02]  /*17a0*/  IMAD R7, R6.reuse, UR9, R15 ;  /* 0x0000000906077c24 */ /* 0x040fe4000f8e020f */
[----:B------:R-:W-:Y:S01]  /*17b0*/  IMAD.WIDE.U32 R8, R6, UR8, R8 ;  /* 0x0000000806087c25 */ /* 0x000fe2000f8e0008 */
[----:B------:R-:W-:-:S04]  /*17c0*/  ULDC.64 UR8, c[0x0][0x2a0] ;  /* 0x0000a80000087ab9 */ /* 0x000fc80000000a00 */
[----:B------:R-:W-:Y:S02]  /*17d0*/  IADD3 R7, R9, R7, RZ ;  /* 0x0000000709077210 */ /* 0x000fe40007ffe0ff */
[----:B------:R-:W-:-:S04]  /*17e0*/  LEA R4, P1, R8, UR8, 0x2 ;  /* 0x0000000808047c11 */ /* 0x000fc8000f8210ff */
[----:B------:R-:W-:Y:S02]  /*17f0*/  LEA.HI.X R5, R8, UR9, R7, 0x2, P1 ;  /* 0x0000000908057c11 */ /* 0x000fe400088f1407 */
[----:B------:R-:W-:-:S05]  /*1800*/  FSEL R7, R0, RZ, P0 ;  /* 0x000000ff00077208 */ /* 0x000fca0000000000 */
[----:B------:R0:W-:Y:S02]  /*1810*/  STG.E desc[UR4][R4.64], R7 ;  /* 0x0000000704007986 */ /* 0x0001e4000c101904 */
.L_x_47:
[----:B------:R-:W-:Y:S05]  /*1820*/  BSYNC B0 ;  /* 0x0000000000007941 */ /* 0x000fea0003800000 */
.L_x_46:
[----:B------:R-:W-:Y:S01]  /*1830*/  ULDC.64 UR10, c[0x0][0x2e8] ;  /* 0x0000ba00000a7ab9 */ /* 0x000fe20000000a00 */
[----:B------:R-:W-:Y:S01]  /*1840*/  ULDC.64 UR8, c[0x0][0x2d8] ;  /* 0x0000b60000087ab9 */ /* 0x000fe20000000a00 */
[----:B------:R-:W-:Y:S01]  /*1850*/  ISETP.NE.U32.AND P0, PT, RZ, UR10, PT ;  /* 0x0000000aff007c0c */ /* 0x000fe2000bf05070 */
[----:B0-----:R-:W-:Y:S01]  /*1860*/  IMAD R5, R3, UR8, RZ ;  /* 0x0000000803057c24 */ /* 0x001fe2000f8e02ff */
[----:B------:R-:W-:Y:S02]  /*1870*/  MOV R10, R12 ;  /* 0x0000000c000a7202 */ /* 0x000fe40000000f00 */
[----:B------:R-:W-:Y:S01]  /*1880*/  ISETP.NE.AND.EX P0, PT, RZ, UR11, PT, P0 ;  /* 0x0000000bff007c0c */ /* 0x000fe2000bf05300 */
[C---:B------:R-:W-:Y:S02]  /*1890*/  IMAD R5, R6.reuse, UR9, R5 ;  /* 0x0000000906057c24 */ /* 0x040fe4000f8e0205 */
[----:B------:R-:W-:Y:S01]  /*18a0*/  IMAD.WIDE.U32 R2, R6, UR8, R10 ;  /* 0x0000000806027c25 */ /* 0x000fe2000f8e000a */
[----:B------:R-:W-:Y:S01]  /*18b0*/  ISETP.NE.OR P0, PT, R37, RZ, !P0 ;  /* 0x000000ff2500720c */ /* 0x000fe20004705670 */
[----:B------:R-:W-:-:S02]  /*18c0*/  ULDC.64 UR8, c[0x0][0x2b8] ;  /* 0x0000ae0000087ab9 */ /* 0x000fc40000000a00 */
[----:B------:R-:W-:Y:S02]  /*18d0*/  LEA R4, P1, R2, UR8, 0x2 ;  /* 0x0000000802047c11 */ /* 0x000fe4000f8210ff */
[----:B------:R-:W-:-:S04]  /*18e0*/  IADD3 R3, R3, R5, RZ ;  /* 0x0000000503037210 */ /* 0x000fc80007ffe0ff */
[----:B------:R-:W-:-:S05]  /*18f0*/  LEA.HI.X R5, R2, UR9, R3, 0x2, P1 ;  /* 0x0000000902057c11 */ /* 0x000fca00088f1403 */
        /* <DEDUP_REMOVED lines=10> */
[----:B0-----:R-:W0:Y:S08]  /*19a0*/  LDC R5, c[0x0][0x220] ;  /* 0x00008800ff057b82 */ /* 0x001e300000000800 */
[----:B------:R-:W2:Y:S01]  /*19b0*/  LDC.64 R2, c[0x0][0x2e8] ;  /* 0x0000ba00ff027b82 */ /* 0x000ea20000000a00 */
[----:B-1----:R-:W-:-:S04]  /*19c0*/  IMAD R36, R36, R0, R43 ;  /* 0x0000000024247224 */ /* 0x002fc800078e022b */
[----:B0-----:R-:W-:-:S04]  /*19d0*/  IMAD R5, R36, R5, UR6 ;  /* 0x0000000624057e24 */ /* 0x001fc8000f8e0205 */
[----:B--2---:R-:W-:-:S05]  /*19e0*/  IMAD.WIDE R2, R5, 0x4, R2 ;  /* 0x0000000405027825 */ /* 0x004fca00078e0202 */
[----:B------:R-:W-:Y:S01]  /*19f0*/  STG.E desc[UR4][R2.64], RZ ;  /* 0x000000ff02007986 */ /* 0x000fe2000c101904 */
[----:B------:R-:W-:Y:S05]  /*1a00*/  EXIT ;  /* 0x000000000000794d */ /* 0x000fea0003800000 */
.L_x_48:
        /* <DEDUP_REMOVED lines=15> */
.L_x_140:


//--------------------- .text._ZN7cutlass13device_kernelIN5flash19enable_sm80_to_sm89INS1_16FlashAttnBwdSm80INS1_25CollectiveMainloopBwdSm80ILi1ELi1EN4cute5tupleIJNS5_1CILi64EEES8_NS7_ILi256EEEEEENS_6half_tEfNS_4arch4Sm80ELb0ELb0ELb0ELb0ELb0ELb0ELb0ELb0ELi2ELi4ELi2ELi2ELb0EEENS1_21CollectiveEpilogueBwdISA_SB_SD_Li256ELb0ELb0ELi4EEENS1_19SingleTileSchedulerILb0ELb0ELb0ELi64EEEEEEEEEvNT_6ParamsE --------------------------
	.section	.text._ZN7cutlass13device_kernelIN5flash19enable_sm80_to_sm89INS1_16FlashAttnBwdSm80INS1_25CollectiveMainloopBwdSm80ILi1ELi1EN4cute5tupleIJNS5_1CILi64EEES8_NS7_ILi256EEEEEENS_6half_tEfNS_4arch4Sm80ELb0ELb0ELb0ELb0ELb0ELb0ELb0ELb0ELi2ELi4ELi2ELi2ELb0EEENS1_21CollectiveEpilogueBwdISA_SB_SD_Li256ELb0ELb0ELi4EEENS1_19SingleTileSchedulerILb0ELb0ELb0ELi64EEEEEEEEEvNT_6ParamsE,"ax",@progbits
	.align	128
.text._ZN7cutlass13device_kernelIN5flash19enable_sm80_to_sm89INS1_16FlashAttnBwdSm80INS1_25CollectiveMainloopBwdSm80ILi1ELi1EN4cute5tupleIJNS5_1CILi64EEES8_NS7_ILi256EEEEEENS_6half_tEfNS_4arch4Sm80ELb0ELb0ELb0ELb0ELb0ELb0ELb0ELb0ELi2ELi4ELi2ELi2ELb0EEENS1_21CollectiveEpilogueBwdISA_SB_SD_Li256ELb0ELb0ELi4EEENS1_19SingleTileSchedulerILb0ELb0ELb0ELi64EEEEEEEEEvNT_6ParamsE:
        .type           _ZN7cutlass13device_kernelIN5flash19enable_sm80_to_sm89INS1_16FlashAttnBwdSm80INS1_25CollectiveMainloopBwdSm80ILi1ELi1EN4cute5tupleIJNS5_1CILi64EEES8_NS7_ILi256EEEEEENS_6half_tEfNS_4arch4Sm80ELb0ELb0ELb0ELb0ELb0ELb0ELb0ELb0ELi2ELi4ELi2ELi2ELb0EEENS1_21CollectiveEpilogueBwdISA_SB_SD_Li256ELb0ELb0ELi4EEENS1_19SingleTileSchedulerILb0ELb0ELb0ELi64EEEEEEEEEvNT_6ParamsE,@function
        .size           _ZN7cutlass13device_kernelIN5flash19enable_sm80_to_sm89INS1_16FlashAttnBwdSm80INS1_25CollectiveMainloopBwdSm80ILi1ELi1EN4cute5tupleIJNS5_1CILi64EEES8_NS7_ILi256EEEEEENS_6half_tEfNS_4arch4Sm80ELb0ELb0ELb0ELb0ELb0ELb0ELb0ELb0ELi2ELi4ELi2ELi2ELb0EEENS1_21CollectiveEpilogueBwdISA_SB_SD_Li256ELb0ELb0ELi4EEENS1_19SingleTileSchedulerILb0ELb0ELb0ELi64EEEEEEEEEvNT_6ParamsE,(.L_x_141 - _ZN7cutlass13device_kernelIN5flash19enable_sm80_to_sm89INS1_16FlashAttnBwdSm80INS1_25CollectiveMainloopBwdSm80ILi1ELi1EN4cute5tupleIJNS5_1CILi64EEES8_NS7_ILi256EEEEEENS_6half_tEfNS_4arch4Sm80ELb0ELb0ELb0ELb0ELb0ELb0ELb0ELb0ELi2ELi4ELi2ELi2ELb0EEENS1_21CollectiveEpilogueBwdISA_SB_SD_Li256ELb0ELb0ELi4EEENS1_19SingleTileSchedulerILb0ELb0ELb0ELi64EEEEEEEEEvNT_6ParamsE)
        .other          _ZN7cutlass13device_kernelIN5flash19enable_sm80_to_sm89INS1_16FlashAttnBwdSm80INS1_25CollectiveMainloopBwdSm80ILi1ELi1EN4cute5tupleIJNS5_1CILi64EEES8_NS7_ILi256EEEEEENS_6half_tEfNS_4arch4Sm80ELb0ELb0ELb0ELb0ELb0ELb0ELb0ELb0ELi2ELi4ELi2ELi2ELb0EEENS1_21CollectiveEpilogueBwdISA_SB_SD_Li256ELb0ELb0ELi4EEENS1_19SingleTileSchedulerILb0ELb0ELb0ELi64EEEEEEEEEvNT_6ParamsE,@"STO_CUDA_ENTRY STV_DEFAULT"
_ZN7cutlass13device_kernelIN5flash19enable_sm80_to_sm89INS1_16FlashAttnBwdSm80INS1_25CollectiveMainloopBwdSm80ILi1ELi1EN4cute5tupleIJNS5_1CILi64EEES8_NS7_ILi256EEEEEENS_6half_tEfNS_4arch4Sm80ELb0ELb0ELb0ELb0ELb0ELb0ELb0ELb0ELi2ELi4ELi2ELi2ELb0EEENS1_21CollectiveEpilogueBwdISA_SB_SD_Li256ELb0ELb0ELi4EEENS1_19SingleTileSchedulerILb0ELb0ELb0ELi64EEEEEEEEEvNT_6ParamsE:
[----:B------:R-:W-:Y:S01]  /*0000*/  LDC R1, c[0x0][0x28] ;  /* 0x00000a00ff017b82 */ /* 0x000fe20000000800 */
[----:B------:R-:W-:Y:S05]  /*0010*/  EXIT ;  /* 0x000000000000794d */ /* 0x000fea0003800000 */
.L_x_49:
        /* <DEDUP_REMOVED lines=14> */
.L_x_141:


//--------------------- .text._ZN7cutlass13device_kernelIN5flash19enable_sm80_to_sm89INS1_16FlashAttnBwdSm80INS1_25CollectiveMainloopBwdSm80ILi1ELi1EN4cute5tupleIJNS5_1CILi64EEES8_NS7_ILi256EEEEEENS_6half_tEfNS_4arch4Sm80ELb0ELb0ELb0ELb0ELb0ELb0ELb0ELb0ELi2ELi4ELi2ELi2ELb0EEENS1_24CollectiveEpilogueBwdGQAISA_fSD_Li256ELb0ELb0EEENS1_19SingleTileSchedulerILb0ELb0ELb0ELi64EEEEEEEEEvNT_6ParamsE --------------------------
	.section	.text._ZN7cutlass13device_kernelIN5flash19enable_sm80_to_sm89INS1_16FlashAttnBwdSm80INS1_25CollectiveMainloopBwdSm80ILi1ELi1EN4cute5tupleIJNS5_1CILi64EEES8_NS7_ILi256EEEEEENS_6half_tEfNS_4arch4Sm80ELb0ELb0ELb0ELb0ELb0ELb0ELb0ELb0ELi2ELi4ELi2ELi2ELb0EEENS1_24CollectiveEpilogueBwdGQAISA_fSD_Li256ELb0ELb0EEENS1_19SingleTileSchedulerILb0ELb0ELb0ELi64EEEEEEEEEvNT_6ParamsE,"ax",@progbits
	.align	128
.text._ZN7cutlass13device_kernelIN5flash19enable_sm80_to_sm89INS1_16FlashAttnBwdSm80INS1_25CollectiveMainloopBwdSm80ILi1ELi1EN4cute5tupleIJNS5_1CILi64EEES8_NS7_ILi256EEEEEENS_6half_tEfNS_4arch4Sm80ELb0ELb0ELb0ELb0ELb0ELb0ELb0ELb0ELi2ELi4ELi2ELi2ELb0EEENS1_24CollectiveEpilogueBwdGQAISA_fSD_Li256ELb0ELb0EEENS1_19SingleTileSchedulerILb0ELb0ELb0ELi64EEEEEEEEEvNT_6ParamsE:
        .type           _ZN7cutlass13device_kernelIN5flash19enable_sm80_to_sm89INS1_16FlashAttnBwdSm80INS1_25CollectiveMainloopBwdSm80ILi1ELi1EN4cute5tupleIJNS5_1CILi64EEES8_NS7_ILi256EEEEEENS_6half_tEfNS_4arch4Sm80ELb0ELb0ELb0ELb0ELb0ELb0ELb0ELb0ELi2ELi4ELi2ELi2ELb0EEENS1_24CollectiveEpilogueBwdGQAISA_fSD_Li256ELb0ELb0EEENS1_19SingleTileSchedulerILb0ELb0ELb0ELi64EEEEEEEEEvNT_6ParamsE,@function
        .size           _ZN7cutlass13device_kernelIN5flash19enable_sm80_to_sm89INS1_16FlashAttnBwdSm80INS1_25CollectiveMainloopBwdSm80ILi1ELi1EN4cute5tupleIJNS5_1CILi64EEES8_NS7_ILi256EEEEEENS_6half_tEfNS_4arch4Sm80ELb0ELb0ELb0ELb0ELb0ELb0ELb0ELb0ELi2ELi4ELi2ELi2ELb0EEENS1_24CollectiveEpilogueBwdGQAISA_fSD_Li256ELb0ELb0EEENS1_19SingleTileSchedulerILb0ELb0ELb0ELi64EEEEEEEEEvNT_6ParamsE,(.L_x_142 - _ZN7cutlass13device_kernelIN5flash19enable_sm80_to_sm89INS1_16FlashAttnBwdSm80INS1_25CollectiveMainloopBwdSm80ILi1ELi1EN4cute5tupleIJNS5_1CILi64EEES8_NS7_ILi256EEEEEENS_6half_tEfNS_4arch4Sm80ELb0ELb0ELb0ELb0ELb0ELb0ELb0ELb0ELi2ELi4ELi2ELi2ELb0EEENS1_24CollectiveEpilogueBwdGQAISA_fSD_Li256ELb0ELb0EEENS1_19SingleTileSchedulerILb0ELb0ELb0ELi64EEEEEEEEEvNT_6ParamsE)
        .other          _ZN7cutlass13device_kernelIN5flash19enable_sm80_to_sm89INS1_16FlashAttnBwdSm80INS1_25CollectiveMainloopBwdSm80ILi1ELi1EN4cute5tupleIJNS5_1CILi64EEES8_NS7_ILi256EEEEEENS_6half_tEfNS_4arch4Sm80ELb0ELb0ELb0ELb0ELb0ELb0ELb0ELb0ELi2ELi4ELi2ELi2ELb0EEENS1_24CollectiveEpilogueBwdGQAISA_fSD_Li256ELb0ELb0EEENS1_19SingleTileSchedulerILb0ELb0ELb0ELi64EEEEEEEEEvNT_6ParamsE,@"STO_CUDA_ENTRY STV_DEFAULT"
_ZN7cutlass13device_kernelIN5flash19enable_sm80_to_sm89INS1_16FlashAttnBwdSm80INS1_25CollectiveMainloopBwdSm80ILi1ELi1EN4cute5tupleIJNS5_1CILi64EEES8_NS7_ILi256EEEEEENS_6half_tEfNS_4arch4Sm80ELb0ELb0ELb0ELb0ELb0ELb0ELb0ELb0ELi2ELi4ELi2ELi2ELb0EEENS1_24CollectiveEpilogueBwdGQAISA_fSD_Li256ELb0ELb0EEENS1_19SingleTileSchedulerILb0ELb0ELb0ELi64EEEEEEEEEvNT_6ParamsE:
[----:B------:R-:W-:Y:S01]  /*0000*/  LDC R1, c[0x0][0x28] ;  /* 0x00000a00ff017b82 */ /* 0x000fe20000000800 */
[----:B------:R-:W-:Y:S05]  /*0010*/  EXIT ;  /* 0x000000000000794d */ /* 0x000fea0003800000 */
.L_x_50:
        /* <DEDUP_REMOVED lines=14> */
.L_x_142:


//--------------------- .text._ZN7cutlass13device_kernelIN5flash19enable_sm80_to_sm89INS1_16FlashAttnBwdSm80INS1_25CollectiveMainloopBwdSm80ILi1ELi1EN4cute5tupleIJNS5_1CILi64EEES8_NS7_ILi256EEEEEENS_6half_tEfNS_4arch4Sm80ELb0ELb0ELb0ELb1ELb0ELb0ELb0ELb0ELi2ELi4ELi2ELi2ELb0EEENS1_21CollectiveEpilogueBwdISA_SB_SD_Li256ELb1ELb0ELi4EEENS1_19SingleTileSchedulerILb1ELb0ELb0ELi64EEEEEEEEEvNT_6ParamsE --------------------------
	.section	.text._ZN7cutlass13device_kernelIN5flash19enable_sm80_to_sm89INS1_16FlashAttnBwdSm80INS1_25CollectiveMainloopBwdSm80ILi1ELi1EN4cute5tupleIJNS5_1CILi64EEES8_NS7_ILi256EEEEEENS_6half_tEfNS_4arch4Sm80ELb0ELb0ELb0ELb1ELb0ELb0ELb0ELb0ELi2ELi4ELi2ELi2ELb0EEENS1_21CollectiveEpilogueBwdISA_SB_SD_Li256ELb1ELb0ELi4EEENS1_19SingleTileSchedulerILb1ELb0ELb0ELi64EEEEEEEEEvNT_6ParamsE,"ax",@progbits
	.align	128
.text._ZN7cutlass13device_kernelIN5flash19enable_sm80_to_sm89INS1_16FlashAttnBwdSm80INS1_25CollectiveMainloopBwdSm80ILi1ELi1EN4cute5tupleIJNS5_1CILi64EEES8_NS7_ILi256EEEEEENS_6half_tEfNS_4arch4Sm80ELb0ELb0ELb0ELb1ELb0ELb0ELb0ELb0ELi2ELi4ELi2ELi2ELb0EEENS1_21CollectiveEpilogueBwdISA_SB_SD_Li256ELb1ELb0ELi4EEENS1_19SingleTileSchedulerILb1ELb0ELb0ELi64EEEEEEEEEvNT_6ParamsE:
        .type           _ZN7cutlass13device_kernelIN5flash19enable_sm80_to_sm89INS1_16FlashAttnBwdSm80INS1_25CollectiveMainloopBwdSm80ILi1ELi1EN4cute5tupleIJNS5_1CILi64EEES8_NS7_ILi256EEEEEENS_6half_tEfNS_4arch4Sm80ELb0ELb0ELb0ELb1ELb0ELb0ELb0ELb0ELi2ELi4ELi2ELi2ELb0EEENS1_21CollectiveEpilogueBwdISA_SB_SD_Li256ELb1ELb0ELi4EEENS1_19SingleTileSchedulerILb1ELb0ELb0ELi64EEEEEEEEEvNT_6ParamsE,@function
        .size           _ZN7cutlass13device_kernelIN5flash19enable_sm80_to_sm89INS1_16FlashAttnBwdSm80INS1_25CollectiveMainloopBwdSm80ILi1ELi1EN4cute5tupleIJNS5_1CILi64EEES8_NS7_ILi256EEEEEENS_6half_tEfNS_4arch4Sm80ELb0ELb0ELb0ELb1ELb0ELb0ELb0ELb0ELi2ELi4ELi2ELi2ELb0EEENS1_21CollectiveEpilogueBwdISA_SB_SD_Li256ELb1ELb0ELi4EEENS1_19SingleTileSchedulerILb1ELb0ELb0ELi64EEEEEEEEEvNT_6ParamsE,(.L_x_143 - _ZN7cutlass13device_kernelIN5flash19enable_sm80_to_sm89INS1_16FlashAttnBwdSm80INS1_25CollectiveMainloopBwdSm80ILi1ELi1EN4cute5tupleIJNS5_1CILi64EEES8_NS7_ILi256EEEEEENS_6half_tEfNS_4arch4Sm80ELb0ELb0ELb0ELb1ELb0ELb0ELb0ELb0ELi2ELi4ELi2ELi2ELb0EEENS1_21CollectiveEpilogueBwdISA_SB_SD_Li256ELb1ELb0ELi4EEENS1_19SingleTileSchedulerILb1ELb0ELb0ELi64EEEEEEEEEvNT_6ParamsE)
        .other          _ZN7cutlass13device_kernelIN5flash19enable_sm80_to_sm89INS1_16FlashAttnBwdSm80INS1_25CollectiveMainloopBwdSm80ILi1ELi1EN4cute5tupleIJNS5_1CILi64EEES8_NS7_ILi256EEEEEENS_6half_tEfNS_4arch4Sm80ELb0ELb0ELb0ELb1ELb0ELb0ELb0ELb0ELi2ELi4ELi2ELi2ELb0EEENS1_21CollectiveEpilogueBwdISA_SB_SD_Li256ELb1ELb0ELi4EEENS1_19SingleTileSchedulerILb1ELb0ELb0ELi64EEEEEEEEEvNT_6ParamsE,@"STO_CUDA_ENTRY STV_DEFAULT"
_ZN7cutlass13device_kernelIN5flash19enable_sm80_to_sm89INS1_16FlashAttnBwdSm80INS1_25CollectiveMainloopBwdSm80ILi1ELi1EN4cute5tupleIJNS5_1CILi64EEES8_NS7_ILi256EEEEEENS_6half_tEfNS_4arch4Sm80ELb0ELb0ELb0ELb1ELb0ELb0ELb0ELb0ELi2ELi4ELi2ELi2ELb0EEENS1_21CollectiveEpilogueBwdISA_SB_SD_Li256ELb1ELb0ELi4EEENS1_19SingleTileSchedulerILb1ELb0ELb0ELi64EEEEEEEEEvNT_6ParamsE:
[----:B------:R-:W-:Y:S01]  /*0000*/  LDC R1, c[0x0][0x28] ;  /* 0x00000a00ff017b82 */ /* 0x000fe20000000800 */
[----:B------:R-:W-:Y:S05]  /*0010*/  EXIT ;  /* 0x000000000000794d */ /* 0x000fea0003800000 */
.L_x_51:
        /* <DEDUP_REMOVED lines=14> */
.L_x_143:


//--------------------- .text._ZN7cutlass13device_kernelIN5flash19enable_sm80_to_sm89INS1_16FlashAttnBwdSm80INS1_25CollectiveMainloopBwdSm80ILi1ELi1EN4cute5tupleIJNS5_1CILi64EEES8_NS7_ILi256EEEEEENS_6half_tEfNS_4arch4Sm80ELb0ELb0ELb0ELb1ELb0ELb0ELb0ELb0ELi2ELi4ELi2ELi2ELb0EEENS1_24CollectiveEpilogueBwdGQAISA_fSD_Li256ELb1ELb0EEENS1_19SingleTileSchedulerILb1ELb0ELb0ELi64EEEEEEEEEvNT_6ParamsE --------------------------
	.section	.text._ZN7cutlass13device_kernelIN5flash19enable_sm80_to_sm89INS1_16FlashAttnBwdSm80INS1_25CollectiveMainloopBwdSm80ILi1ELi1EN4cute5tupleIJNS5_1CILi64EEES8_NS7_ILi256EEEEEENS_6half_tEfNS_4arch4Sm80ELb0ELb0ELb0ELb1ELb0ELb0ELb0ELb0ELi2ELi4ELi2ELi2ELb0EEENS1_24CollectiveEpilogueBwdGQAISA_fSD_Li256ELb1ELb0EEENS1_19SingleTileSchedulerILb1ELb0ELb0ELi64EEEEEEEEEvNT_6ParamsE,"ax",@progbits
	.align	128
.text._ZN7cutlass13device_kernelIN5flash19enable_sm80_to_sm89INS1_16FlashAttnBwdSm80INS1_25CollectiveMainloopBwdSm80ILi1ELi1EN4cute5tupleIJNS5_1CILi64EEES8_NS7_ILi256EEEEEENS_6half_tEfNS_4arch4Sm80ELb0ELb0ELb0ELb1ELb0ELb0ELb0ELb0ELi2ELi4ELi2ELi2ELb0EEENS1_24CollectiveEpilogueBwdGQAISA_fSD_Li256ELb1ELb0EEENS1_19SingleTileSchedulerILb1ELb0ELb0ELi64EEEEEEEEEvNT_6ParamsE:
        .type           _ZN7cutlass13device_kernelIN5flash19enable_sm80_to_sm89INS1_16FlashAttnBwdSm80INS1_25CollectiveMainloopBwdSm80ILi1ELi1EN4cute5tupleIJNS5_1CILi64EEES8_NS7_ILi256EEEEEENS_6half_tEfNS_4arch4Sm80ELb0ELb0ELb0ELb1ELb0ELb0ELb0ELb0ELi2ELi4ELi2ELi2ELb0EEENS1_24CollectiveEpilogueBwdGQAISA_fSD_Li256ELb1ELb0EEENS1_19SingleTileSchedulerILb1ELb0ELb0ELi64EEEEEEEEEvNT_6ParamsE,@function
        .size           _ZN7cutlass13device_kernelIN5flash19enable_sm80_to_sm89INS1_16FlashAttnBwdSm80INS1_25CollectiveMainloopBwdSm80ILi1ELi1EN4cute5tupleIJNS5_1CILi64EEES8_NS7_ILi256EEEEEENS_6half_tEfNS_4arch4Sm80ELb0ELb0ELb0ELb1ELb0ELb0ELb0ELb0ELi2ELi4ELi2ELi2ELb0EEENS1_24CollectiveEpilogueBwdGQAISA_fSD_Li256ELb1ELb0EEENS1_19SingleTileSchedulerILb1ELb0ELb0ELi64EEEEEEEEEvNT_6ParamsE,(.L_x_144 - _ZN7cutlass13device_kernelIN5flash19enable_sm80_to_sm89INS1_16FlashAttnBwdSm80INS1_25CollectiveMainloopBwdSm80ILi1ELi1EN4cute5tupleIJNS5_1CILi64EEES8_NS7_ILi256EEEEEENS_6half_tEfNS_4arch4Sm80ELb0ELb0ELb0ELb1ELb0ELb0ELb0ELb0ELi2ELi4ELi2ELi2ELb0EEENS1_24CollectiveEpilogueBwdGQAISA_fSD_Li256ELb1ELb0EEENS1_19SingleTileSchedulerILb1ELb0ELb0ELi64EEEEEEEEEvNT_6ParamsE)
        .other          _ZN7cutlass13device_kernelIN5flash19enable_sm80_to_sm89INS1_16FlashAttnBwdSm80INS1_25CollectiveMainloopBwdSm80ILi1ELi1EN4cute5tupleIJNS5_1CILi64EEES8_NS7_ILi256EEEEEENS_6half_tEfNS_4arch4Sm80ELb0ELb0ELb0ELb1ELb0ELb0ELb0ELb0ELi2ELi4ELi2ELi2ELb0EEENS1_24CollectiveEpilogueBwdGQAISA_fSD_Li256ELb1ELb0EEENS1_19SingleTileSchedulerILb1ELb0ELb0ELi64EEEEEEEEEvNT_6ParamsE,@"STO_CUDA_ENTRY STV_DEFAULT"
_ZN7cutlass13device_kernelIN5flash19enable_sm80_to_sm89INS1_16FlashAttnBwdSm80INS1_25CollectiveMainloopBwdSm80ILi1ELi1EN4cute5tupleIJNS5_1CILi64EEES8_NS7_ILi256EEEEEENS_6half_tEfNS_4arch4Sm80ELb0ELb0ELb0ELb1ELb0ELb0ELb0ELb0ELi2ELi4ELi2ELi2ELb0EEENS1_24CollectiveEpilogueBwdGQAISA_fSD_Li256ELb1ELb0EEENS1_19SingleTileSchedulerILb1ELb0ELb0ELi64EEEEEEEEEvNT_6ParamsE:
[----:B------:R-:W-:Y:S01]  /*0000*/  LDC R1, c[0x0][0x28] ;  /* 0x00000a00ff017b82 */ /* 0x000fe20000000800 */
[----:B------:R-:W-:Y:S05]  /*0010*/  EXIT ;  /* 0x000000000000794d */ /* 0x000fea0003800000 */
.L_x_52:
        /* <DEDUP_REMOVED lines=14> */
.L_x_144:


//--------------------- .text._ZN7cutlass13device_kernelIN5flash19enable_sm80_to_sm89INS1_16FlashAttnBwdSm80INS1_25CollectiveMainloopBwdSm80ILi1ELi1EN4cute5tupleIJNS5_1CILi64EEES8_NS7_ILi256EEEEEENS_6half_tEfNS_4arch4Sm80ELb0ELb1ELb0ELb0ELb0ELb0ELb0ELb0ELi2ELi4ELi2ELi2ELb0EEENS1_21CollectiveEpilogueBwdISA_SB_SD_Li256ELb0ELb0ELi4EEENS1_19SingleTileSchedulerILb0ELb0ELb0ELi64EEEEEEEEEvNT_6ParamsE --------------------------
	.section	.text._ZN7cutlass13device_kernelIN5flash19enable_sm80_to_sm89INS1_16FlashAttnBwdSm80INS1_25CollectiveMainloopBwdSm80ILi1ELi1EN4cute5tupleIJNS5_1CILi64EEES8_NS7_ILi256EEEEEENS_6half_tEfNS_4arch4Sm80ELb0ELb1ELb0ELb0ELb0ELb0ELb0ELb0ELi2ELi4ELi2ELi2ELb0EEENS1_21CollectiveEpilogueBwdISA_SB_SD_Li256ELb0ELb0ELi4EEENS1_19SingleTileSchedulerILb0ELb0ELb0ELi64EEEEEEEEEvNT_6ParamsE,"ax",@progbits
	.align	128
.text._ZN7cutlass13device_kernelIN5flash19enable_sm80_to_sm89INS1_16FlashAttnBwdSm80INS1_25CollectiveMainloopBwdSm80ILi1ELi1EN4cute5tupleIJNS5_1CILi64EEES8_NS7_ILi256EEEEEENS_6half_tEfNS_4arch4Sm80ELb0ELb1ELb0ELb0ELb0ELb0ELb0ELb0ELi2ELi4ELi2ELi2ELb0EEENS1_21CollectiveEpilogueBwdISA_SB_SD_Li256ELb0ELb0ELi4EEENS1_19SingleTileSchedulerILb0ELb0ELb0ELi64EEEEEEEEEvNT_6ParamsE:
        .type           _ZN7cutlass13device_kernelIN5flash19enable_sm80_to_sm89INS1_16FlashAttnBwdSm80INS1_25CollectiveMainloopBwdSm80ILi1ELi1EN4cute5tupleIJNS5_1CILi64EEES8_NS7_ILi256EEEEEENS_6half_tEfNS_4arch4Sm80ELb0ELb1ELb0ELb0ELb0ELb0ELb0ELb0ELi2ELi4ELi2ELi2ELb0EEENS1_21CollectiveEpilogueBwdISA_SB_SD_Li256ELb0ELb0ELi4EEENS1_19SingleTileSchedulerILb0ELb0ELb0ELi64EEEEEEEEEvNT_6ParamsE,@function
        .size           _ZN7cutlass13device_kernelIN5flash19enable_sm80_to_sm89INS1_16FlashAttnBwdSm80INS1_25CollectiveMainloopBwdSm80ILi1ELi1EN4cute5tupleIJNS5_1CILi64EEES8_NS7_ILi256EEEEEENS_6half_tEfNS_4arch4Sm80ELb0ELb1ELb0ELb0ELb0ELb0ELb0ELb0ELi2ELi4ELi2ELi2ELb0EEENS1_21CollectiveEpilogueBwdISA_SB_SD_Li256ELb0ELb0ELi4EEENS1_19SingleTileSchedulerILb0ELb0ELb0ELi64EEEEEEEEEvNT_6ParamsE,(.L_x_145 - _ZN7cutlass13device_kernelIN5flash19enable_sm80_to_sm89INS1_16FlashAttnBwdSm80INS1_25CollectiveMainloopBwdSm80ILi1ELi1EN4cute5tupleIJNS5_1CILi64EEES8_NS7_ILi256EEEEEENS_6half_tEfNS_4arch4Sm80ELb0ELb1ELb0ELb0ELb0ELb0ELb0ELb0ELi2ELi4ELi2ELi2ELb0EEENS1_21CollectiveEpilogueBwdISA_SB_SD_Li256ELb0ELb0ELi4EEENS1_19SingleTileSchedulerILb0ELb0ELb0ELi64EEEEEEEEEvNT_6ParamsE)
        .other          _ZN7cutlass13device_kernelIN5flash19enable_sm80_to_sm89INS1_16FlashAttnBwdSm80INS1_25CollectiveMainloopBwdSm80ILi1ELi1EN4cute5tupleIJNS5_1CILi64EEES8_NS7_ILi256EEEEEENS_6half_tEfNS_4arch4Sm80ELb0ELb1ELb0ELb0ELb0ELb0ELb0ELb0ELi2ELi4ELi2ELi2ELb0EEENS1_21CollectiveEpilogueBwdISA_SB_SD_Li256ELb0ELb0ELi4EEENS1_19SingleTileSchedulerILb0ELb0ELb0ELi64EEEEEEEEEvNT_6ParamsE,@"STO_CUDA_ENTRY STV_DEFAULT"
_ZN7cutlass13device_kernelIN5flash19enable_sm80_to_sm89INS1_16FlashAttnBwdSm80INS1_25CollectiveMainloopBwdSm80ILi1ELi1EN4cute5tupleIJNS5_1CILi64EEES8_NS7_ILi256EEEEEENS_6half_tEfNS_4arch4Sm80ELb0ELb1ELb0ELb0ELb0ELb0ELb0ELb0ELi2ELi4ELi2ELi2ELb0EEENS1_21CollectiveEpilogueBwdISA_SB_SD_Li256ELb0ELb0ELi4EEENS1_19SingleTileSchedulerILb0ELb0ELb0ELi64EEEEEEEEEvNT_6ParamsE:
[----:B------:R-:W-:Y:S01]  /*0000*/  LDC R1, c[0x0][0x28] ;  /* 0x00000a00ff017b82 */ /* 0x000fe20000000800 */
[----:B------:R-:W-:Y:S05]  /*0010*/  EXIT ;  /* 0x000000000000794d */ /* 0x000fea0003800000 */
.L_x_53:
        /* <DEDUP_REMOVED lines=14> */
.L_x_145:


//--------------------- .text._ZN7cutlass13device_kernelIN5flash19enable_sm80_to_sm89INS1_16FlashAttnBwdSm80INS1_25CollectiveMainloopBwdSm80ILi1ELi1EN4cute5tupleIJNS5_1CILi64EEES8_NS7_ILi256EEEEEENS_6half_tEfNS_4arch4Sm80ELb0ELb1ELb0ELb0ELb0ELb0ELb0ELb0ELi2ELi4ELi2ELi2ELb0EEENS1_24CollectiveEpilogueBwdGQAISA_fSD_Li256ELb0ELb0EEENS1_19SingleTileSchedulerILb0ELb0ELb0ELi64EEEEEEEEEvNT_6ParamsE --------------------------
	.section	.text._ZN7cutlass13device_kernelIN5flash19enable_sm80_to_sm89INS1_16FlashAttnBwdSm80INS1_25CollectiveMainloopBwdSm80ILi1ELi1EN4cute5tupleIJNS5_1CILi64EEES8_NS7_ILi256EEEEEENS_6half_tEfNS_4arch4Sm80ELb0ELb1ELb0ELb0ELb0ELb0ELb0ELb0ELi2ELi4ELi2ELi2ELb0EEENS1_24CollectiveEpilogueBwdGQAISA_fSD_Li256ELb0ELb0EEENS1_19SingleTileSchedulerILb0ELb0ELb0ELi64EEEEEEEEEvNT_6ParamsE,"ax",@progbits
	.align	128
.text._ZN7cutlass13device_kernelIN5flash19enable_sm80_to_sm89INS1_16FlashAttnBwdSm80INS1_25CollectiveMainloopBwdSm80ILi1ELi1EN4cute5tupleIJNS5_1CILi64EEES8_NS7_ILi256EEEEEENS_6half_tEfNS_4arch4Sm80ELb0ELb1ELb0ELb0ELb0ELb0ELb0ELb0ELi2ELi4ELi2ELi2ELb0EEENS1_24CollectiveEpilogueBwdGQAISA_fSD_Li256ELb0ELb0EEENS1_19SingleTileSchedulerILb0ELb0ELb0ELi64EEEEEEEEEvNT_6ParamsE:
        .type           _ZN7cutlass13device_kernelIN5flash19enable_sm80_to_sm89INS1_16FlashAttnBwdSm80INS1_25CollectiveMainloopBwdSm80ILi1ELi1EN4cute5tupleIJNS5_1CILi64EEES8_NS7_ILi256EEEEEENS_6half_tEfNS_4arch4Sm80ELb0ELb1ELb0ELb0ELb0ELb0ELb0ELb0ELi2ELi4ELi2ELi2ELb0EEENS1_24CollectiveEpilogueBwdGQAISA_fSD_Li256ELb0ELb0EEENS1_19SingleTileSchedulerILb0ELb0ELb0ELi64EEEEEEEEEvNT_6ParamsE,@function
        .size           _ZN7cutlass13device_kernelIN5flash19enable_sm80_to_sm89INS1_16FlashAttnBwdSm80INS1_25CollectiveMainloopBwdSm80ILi1ELi1EN4cute5tupleIJNS5_1CILi64EEES8_NS7_ILi256EEEEEENS_6half_tEfNS_4arch4Sm80ELb0ELb1ELb0ELb0ELb0ELb0ELb0ELb0ELi2ELi4ELi2ELi2ELb0EEENS1_24CollectiveEpilogueBwdGQAISA_fSD_Li256ELb0ELb0EEENS1_19SingleTileSchedulerILb0ELb0ELb0ELi64EEEEEEEEEvNT_6ParamsE,(.L_x_146 - _ZN7cutlass13device_kernelIN5flash19enable_sm80_to_sm89INS1_16FlashAttnBwdSm80INS1_25CollectiveMainloopBwdSm80ILi1ELi1EN4cute5tupleIJNS5_1CILi64EEES8_NS7_ILi256EEEEEENS_6half_tEfNS_4arch4Sm80ELb0ELb1ELb0ELb0ELb0ELb0ELb0ELb0ELi2ELi4ELi2ELi2ELb0EEENS1_24CollectiveEpilogueBwdGQAISA_fSD_Li256ELb0ELb0EEENS1_19SingleTileSchedulerILb0ELb0ELb0ELi64EEEEEEEEEvNT_6ParamsE)
        .other          _ZN7cutlass13device_kernelIN5flash19enable_sm80_to_sm89INS1_16FlashAttnBwdSm80INS1_25CollectiveMainloopBwdSm80ILi1ELi1EN4cute5tupleIJNS5_1CILi64EEES8_NS7_ILi256EEEEEENS_6half_tEfNS_4arch4Sm80ELb0ELb1ELb0ELb0ELb0ELb0ELb0ELb0ELi2ELi4ELi2ELi2ELb0EEENS1_24CollectiveEpilogueBwdGQAISA_fSD_Li256ELb0ELb0EEENS1_19SingleTileSchedulerILb0ELb0ELb0ELi64EEEEEEEEEvNT_6ParamsE,@"STO_CUDA_ENTRY STV_DEFAULT"
_ZN7cutlass13device_kernelIN5flash19enable_sm80_to_sm89INS1_16FlashAttnBwdSm80INS1_25CollectiveMainloopBwdSm80ILi1ELi1EN4cute5tupleIJNS5_1CILi64EEES8_NS7_ILi256EEEEEENS_6half_tEfNS_4arch4Sm80ELb0ELb1ELb0ELb0ELb0ELb0ELb0ELb0ELi2ELi4ELi2ELi2ELb0EEENS1_24CollectiveEpilogueBwdGQAISA_fSD_Li256ELb0ELb0EEENS1_19SingleTileSchedulerILb0ELb0ELb0ELi64EEEEEEEEEvNT_6ParamsE:
[----:B------:R-:W-:Y:S01]  /*0000*/  LDC R1, c[0x0][0x28] ;  /* 0x00000a00ff017b82 */ /* 0x000fe20000000800 */
[----:B------:R-:W-:Y:S05]  /*0010*/  EXIT ;  /* 0x000000000000794d */ /* 0x000fea0003800000 */
.L_x_54:
        /* <DEDUP_REMOVED lines=14> */
.L_x_146:


//--------------------- .text._ZN7cutlass13device_kernelIN5flash19enable_sm80_to_sm89INS1_16FlashAttnBwdSm80INS1_25CollectiveMainloopBwdSm80ILi1ELi1EN4cute5tupleIJNS5_1CILi64EEES8_NS7_ILi256EEEEEENS_6half_tEfNS_4arch4Sm80ELb0ELb1ELb0ELb1ELb0ELb0ELb0ELb0ELi2ELi4ELi2ELi2ELb0EEENS1_21CollectiveEpilogueBwdISA_SB_SD_Li256ELb1ELb0ELi4EEENS1_19SingleTileSchedulerILb1ELb0ELb0ELi64EEEEEEEEEvNT_6ParamsE --------------------------
	.section	.text._ZN7cutlass13device_kernelIN5flash19enable_sm80_to_sm89INS1_16FlashAttnBwdSm80INS1_25CollectiveMainloopBwdSm80ILi1ELi1EN4cute5tupleIJNS5_1CILi64EEES8_NS7_ILi256EEEEEENS_6half_tEfNS_4arch4Sm80ELb0ELb1ELb0ELb1ELb0ELb0ELb0ELb0ELi2ELi4ELi2ELi2ELb0EEENS1_21CollectiveEpilogueBwdISA_SB_SD_Li256ELb1ELb0ELi4EEENS1_19SingleTileSchedulerILb1ELb0ELb0ELi64EEEEEEEEEvNT_6ParamsE,"ax",@progbits
	.align	128
.text._ZN7cutlass13device_kernelIN5flash19enable_sm80_to_sm89INS1_16FlashAttnBwdSm80INS1_25CollectiveMainloopBwdSm80ILi1ELi1EN4cute5tupleIJNS5_1CILi64EEES8_NS7_ILi256EEEEEENS_6half_tEfNS_4arch4Sm80ELb0ELb1ELb0ELb1ELb0ELb0ELb0ELb0ELi2ELi4ELi2ELi2ELb0EEENS1_21CollectiveEpilogueBwdISA_SB_SD_Li256ELb1ELb0ELi4EEENS1_19SingleTileSchedulerILb1ELb0ELb0ELi64EEEEEEEEEvNT_6ParamsE:
        .type           _ZN7cutlass13device_kernelIN5flash19enable_sm80_to_sm89INS1_16FlashAttnBwdSm80INS1_25CollectiveMainloopBwdSm80ILi1ELi1EN4cute5tupleIJNS5_1CILi64EEES8_NS7_ILi256EEEEEENS_6half_tEfNS_4arch4Sm80ELb0ELb1ELb0ELb1ELb0ELb0ELb0ELb0ELi2ELi4ELi2ELi2ELb0EEENS1_21CollectiveEpilogueBwdISA_SB_SD_Li256ELb1ELb0ELi4EEENS1_19SingleTileSchedulerILb1ELb0ELb0ELi64EEEEEEEEEvNT_6ParamsE,@function
        .size           _ZN7cutlass13device_kernelIN5flash19enable_sm80_to_sm89INS1_16FlashAttnBwdSm80INS1_25CollectiveMainloopBwdSm80ILi1ELi1EN4cute5tupleIJNS5_1CILi64EEES8_NS7_ILi256EEEEEENS_6half_tEfNS_4arch4Sm80ELb0ELb1ELb0ELb1ELb0ELb0ELb0ELb0ELi2ELi4ELi2ELi2ELb0EEENS1_21CollectiveEpilogueBwdISA_SB_SD_Li256ELb1ELb0ELi4EEENS1_19SingleTileSchedulerILb1ELb0ELb0ELi64EEEEEEEEEvNT_6ParamsE,(.L_x_147 - _ZN7cutlass13device_kernelIN5flash19enable_sm80_to_sm89INS1_16FlashAttnBwdSm80INS1_25CollectiveMainloopBwdSm80ILi1ELi1EN4cute5tupleIJNS5_1CILi64EEES8_NS7_ILi256EEEEEENS_6half_tEfNS_4arch4Sm80ELb0ELb1ELb0ELb1ELb0ELb0ELb0ELb0ELi2ELi4ELi2ELi2ELb0EEENS1_21CollectiveEpilogueBwdISA_SB_SD_Li256ELb1ELb0ELi4EEENS1_19SingleTileSchedulerILb1ELb0ELb0ELi64EEEEEEEEEvNT_6ParamsE)
        .other          _ZN7cutlass13device_kernelIN5flash19enable_sm80_to_sm89INS1_16FlashAttnBwdSm80INS1_25CollectiveMainloopBwdSm80ILi1ELi1EN4cute5tupleIJNS5_1CILi64EEES8_NS7_ILi256EEEEEENS_6half_tEfNS_4arch4Sm80ELb0ELb1ELb0ELb1ELb0ELb0ELb0ELb0ELi2ELi4ELi2ELi2ELb0EEENS1_21CollectiveEpilogueBwdISA_SB_SD_Li256ELb1ELb0ELi4EEENS1_19SingleTileSchedulerILb1ELb0ELb0ELi64EEEEEEEEEvNT_6ParamsE,@"STO_CUDA_ENTRY STV_DEFAULT"
_ZN7cutlass13device_kernelIN5flash19enable_sm80_to_sm89INS1_16FlashAttnBwdSm80INS1_25CollectiveMainloopBwdSm80ILi1ELi1EN4cute5tupleIJNS5_1CILi64EEES8_NS7_ILi256EEEEEENS_6half_tEfNS_4arch4Sm80ELb0ELb1ELb0ELb1ELb0ELb0ELb0ELb0ELi2ELi4ELi2ELi2ELb0EEENS1_21CollectiveEpilogueBwdISA_SB_SD_Li256ELb1ELb0ELi4EEENS1_19SingleTileSchedulerILb1ELb0ELb0ELi64EEEEEEEEEvNT_6ParamsE:
[----:B------:R-:W-:Y:S01]  /*0000*/  LDC R1, c[0x0][0x28] ;  /* 0x00000a00ff017b82 */ /* 0x000fe20000000800 */
[----:B------:R-:W-:Y:S05]  /*0010*/  EXIT ;  /* 0x000000000000794d */ /* 0x000fea0003800000 */
.L_x_55:
        /* <DEDUP_REMOVED lines=14> */
.L_x_147:


//--------------------- .text._ZN7cutlass13device_kernelIN5flash19enable_sm80_to_sm89INS1_16FlashAttnBwdSm80INS1_25CollectiveMainloopBwdSm80ILi1ELi1EN4cute5tupleIJNS5_1CILi64EEES8_NS7_ILi256EEEEEENS_6half_tEfNS_4arch4Sm80ELb0ELb1ELb0ELb1ELb0ELb0ELb0ELb0ELi2ELi4ELi2ELi2ELb0EEENS1_24CollectiveEpilogueBwdGQAISA_fSD_Li256ELb1ELb0EEENS1_19SingleTileSchedulerILb1ELb0ELb0ELi64EEEEEEEEEvNT_6ParamsE --------------------------
	.section	.text._ZN7cutlass13device_kernelIN5flash19enable_sm80_to_sm89INS1_16FlashAttnBwdSm80INS1_25CollectiveMainloopBwdSm80ILi1ELi1EN4cute5tupleIJNS5_1CILi64EEES8_NS7_ILi256EEEEEENS_6half_tEfNS_4arch4Sm80ELb0ELb1ELb0ELb1ELb0ELb0ELb0ELb0ELi2ELi4ELi2ELi2ELb0EEENS1_24CollectiveEpilogueBwdGQAISA_fSD_Li256ELb1ELb0EEENS1_19SingleTileSchedulerILb1ELb0ELb0ELi64EEEEEEEEEvNT_6ParamsE,"ax",@progbits
	.align	128
.text._ZN7cutlass13device_kernelIN5flash19enable_sm80_to_sm89INS1_16FlashAttnBwdSm80INS1_25CollectiveMainloopBwdSm80ILi1ELi1EN4cute5tupleIJNS5_1CILi64EEES8_NS7_ILi256EEEEEENS_6half_tEfNS_4arch4Sm80ELb0ELb1ELb0ELb1ELb0ELb0ELb0ELb0ELi2ELi4ELi2ELi2ELb0EEENS1_24CollectiveEpilogueBwdGQAISA_fSD_Li256ELb1ELb0EEENS1_19SingleTileSchedulerILb1ELb0ELb0ELi64EEEEEEEEEvNT_6ParamsE:
        .type           _ZN7cutlass13device_kernelIN5flash19enable_sm80_to_sm89INS1_16FlashAttnBwdSm80INS1_25CollectiveMainloopBwdSm80ILi1ELi1EN4cute5tupleIJNS5_1CILi64EEES8_NS7_ILi256EEEEEENS_6half_tEfNS_4arch4Sm80ELb0ELb1ELb0ELb1ELb0ELb0ELb0ELb0ELi2ELi4ELi2ELi2ELb0EEENS1_24CollectiveEpilogueBwdGQAISA_fSD_Li256ELb1ELb0EEENS1_19SingleTileSchedulerILb1ELb0ELb0ELi64EEEEEEEEEvNT_6ParamsE,@function
        .size           _ZN7cutlass13device_kernelIN5flash19enable_sm80_to_sm89INS1_16FlashAttnBwdSm80INS1_25CollectiveMainloopBwdSm80ILi1ELi1EN4cute5tupleIJNS5_1CILi64EEES8_NS7_ILi256EEEEEENS_6half_tEfNS_4arch4Sm80ELb0ELb1ELb0ELb1ELb0ELb0ELb0ELb0ELi2ELi4ELi2ELi2ELb0EEENS1_24CollectiveEpilogueBwdGQAISA_fSD_Li256ELb1ELb0EEENS1_19SingleTileSchedulerILb1ELb0ELb0ELi64EEEEEEEEEvNT_6ParamsE,(.L_x_148 - _ZN7cutlass13device_kernelIN5flash19enable_sm80_to_sm89INS1_16FlashAttnBwdSm80INS1_25CollectiveMainloopBwdSm80ILi1ELi1EN4cute5tupleIJNS5_1CILi64EEES8_NS7_ILi256EEEEEENS_6half_tEfNS_4arch4Sm80ELb0ELb1ELb0ELb1ELb0ELb0ELb0ELb0ELi2ELi4ELi2ELi2ELb0EEENS1_24CollectiveEpilogueBwdGQAISA_fSD_Li256ELb1ELb0EEENS1_19SingleTileSchedulerILb1ELb0ELb0ELi64EEEEEEEEEvNT_6ParamsE)
        .other          _ZN7cutlass13device_kernelIN5flash19enable_sm80_to_sm89INS1_16FlashAttnBwdSm80INS1_25CollectiveMainloopBwdSm80ILi1ELi1EN4cute5tupleIJNS5_1CILi64EEES8_NS7_ILi256EEEEEENS_6half_tEfNS_4arch4Sm80ELb0ELb1ELb0ELb1ELb0ELb0ELb0ELb0ELi2ELi4ELi2ELi2ELb0EEENS1_24CollectiveEpilogueBwdGQAISA_fSD_Li256ELb1ELb0EEENS1_19SingleTileSchedulerILb1ELb0ELb0ELi64EEEEEEEEEvNT_6ParamsE,@"STO_CUDA_ENTRY STV_DEFAULT"
_ZN7cutlass13device_kernelIN5flash19enable_sm80_to_sm89INS1_16FlashAttnBwdSm80INS1_25CollectiveMainloopBwdSm80ILi1ELi1EN4cute5tupleIJNS5_1CILi64EEES8_NS7_ILi256EEEEEENS_6half_tEfNS_4arch4Sm80ELb0ELb1ELb0ELb1ELb0ELb0ELb0ELb0ELi2ELi4ELi2ELi2ELb0EEENS1_24CollectiveEpilogueBwdGQAISA_fSD_Li256ELb1ELb0EEENS1_19SingleTileSchedulerILb1ELb0ELb0ELi64EEEEEEEEEvNT_6ParamsE:
[----:B------:R-:W-:Y:S01]  /*0000*/  LDC R1, c[0x0][0x28] ;  /* 0x00000a00ff017b82 */ /* 0x000fe20000000800 */
[----:B------:R-:W-:Y:S05]  /*0010*/  EXIT ;  /* 0x000000000000794d */ /* 0x000fea0003800000 */
.L_x_56:
        /* <DEDUP_REMOVED lines=14> */
.L_x_148:


//--------------------- .text._ZN7cutlass13device_kernelIN5flash19enable_sm80_to_sm89INS1_16FlashAttnBwdSm80INS1_25CollectiveMainloopBwdSm80ILi1ELi1EN4cute5tupleIJNS5_1CILi64EEES8_NS7_ILi256EEEEEENS_6half_tEfNS_4arch4Sm80ELb1ELb0ELb0ELb0ELb0ELb0ELb0ELb0ELi2ELi4ELi2ELi2ELb0EEENS1_21CollectiveEpilogueBwdISA_SB_SD_Li256ELb0ELb0ELi4EEENS1_25SingleTileBwdLPTSchedulerILb0ELi64ELb0EEEEEEEEEvNT_6ParamsE --------------------------
	.section	.text._ZN7cutlass13device_kernelIN5flash19enable_sm80_to_sm89INS1_16FlashAttnBwdSm80INS1_25CollectiveMainloopBwdSm80ILi1ELi1EN4cute5tupleIJNS5_1CILi64EEES8_NS7_ILi256EEEEEENS_6half_tEfNS_4arch4Sm80ELb1ELb0ELb0ELb0ELb0ELb0ELb0ELb0ELi2ELi4ELi2ELi2ELb0EEENS1_21CollectiveEpilogueBwdISA_SB_SD_Li256ELb0ELb0ELi4EEENS1_25SingleTileBwdLPTSchedulerILb0ELi64ELb0EEEEEEEEEvNT_6ParamsE,"ax",@progbits
	.align	128
.text._ZN7cutlass13device_kernelIN5flash19enable_sm80_to_sm89INS1_16FlashAttnBwdSm80INS1_25CollectiveMainloopBwdSm80ILi1ELi1EN4cute5tupleIJNS5_1CILi64EEES8_NS7_ILi256EEEEEENS_6half_tEfNS_4arch4Sm80ELb1ELb0ELb0ELb0ELb0ELb0ELb0ELb0ELi2ELi4ELi2ELi2ELb0EEENS1_21CollectiveEpilogueBwdISA_SB_SD_Li256ELb0ELb0ELi4EEENS1_25SingleTileBwdLPTSchedulerILb0ELi64ELb0EEEEEEEEEvNT_6ParamsE:
        .type           _ZN7cutlass13device_kernelIN5flash19enable_sm80_to_sm89INS1_16FlashAttnBwdSm80INS1_25CollectiveMainloopBwdSm80ILi1ELi1EN4cute5tupleIJNS5_1CILi64EEES8_NS7_ILi256EEEEEENS_6half_tEfNS_4arch4Sm80ELb1ELb0ELb0ELb0ELb0ELb0ELb0ELb0ELi2ELi4ELi2ELi2ELb0EEENS1_21CollectiveEpilogueBwdISA_SB_SD_Li256ELb0ELb0ELi4EEENS1_25SingleTileBwdLPTSchedulerILb0ELi64ELb0EEEEEEEEEvNT_6ParamsE,@function
        .size           _ZN7cutlass13device_kernelIN5flash19enable_sm80_to_sm89INS1_16FlashAttnBwdSm80INS1_25CollectiveMainloopBwdSm80ILi1ELi1EN4cute5tupleIJNS5_1CILi64EEES8_NS7_ILi256EEEEEENS_6half_tEfNS_4arch4Sm80ELb1ELb0ELb0ELb0ELb0ELb0ELb0ELb0ELi2ELi4ELi2ELi2ELb0EEENS1_21CollectiveEpilogueBwdISA_SB_SD_Li256ELb0ELb0ELi4EEENS1_25SingleTileBwdLPTSchedulerILb0ELi64ELb0EEEEEEEEEvNT_6ParamsE,(.L_x_149 - _ZN7cutlass13device_kernelIN5flash19enable_sm80_to_sm89INS1_16FlashAttnBwdSm80INS1_25CollectiveMainloopBwdSm80ILi1ELi1EN4cute5tupleIJNS5_1CILi64EEES8_NS7_ILi256EEEEEENS_6half_tEfNS_4arch4Sm80ELb1ELb0ELb0ELb0ELb0ELb0ELb0ELb0ELi2ELi4ELi2ELi2ELb0EEENS1_21CollectiveEpilogueBwdISA_SB_SD_Li256ELb0ELb0ELi4EEENS1_25SingleTileBwdLPTSchedulerILb0ELi64ELb0EEEEEEEEEvNT_6ParamsE)
        .other          _ZN7cutlass13device_kernelIN5flash19enable_sm80_to_sm89INS1_16FlashAttnBwdSm80INS1_25CollectiveMainloopBwdSm80ILi1ELi1EN4cute5tupleIJNS5_1CILi64EEES8_NS7_ILi256EEEEEENS_6half_tEfNS_4arch4Sm80ELb1ELb0ELb0ELb0ELb0ELb0ELb0ELb0ELi2ELi4ELi2ELi2ELb0EEENS1_21CollectiveEpilogueBwdISA_SB_SD_Li256ELb0ELb0ELi4EEENS1_25SingleTileBwdLPTSchedulerILb0ELi64ELb0EEEEEEEEEvNT_6ParamsE,@"STO_CUDA_ENTRY STV_DEFAULT"
_ZN7cutlass13device_kernelIN5flash19enable_sm80_to_sm89INS1_16FlashAttnBwdSm80INS1_25CollectiveMainloopBwdSm80ILi1ELi1EN4cute5tupleIJNS5_1CILi64EEES8_NS7_ILi256EEEEEENS_6half_tEfNS_4arch4Sm80ELb1ELb0ELb0ELb0ELb0ELb0ELb0ELb0ELi2ELi4ELi2ELi2ELb0EEENS1_21CollectiveEpilogueBwdISA_SB_SD_Li256ELb0ELb0ELi4EEENS1_25SingleTileBwdLPTSchedulerILb0ELi64ELb0EEEEEEEEEvNT_6ParamsE:
[----:B------:R-:W-:Y:S01]  /*0000*/  LDC R1, c[0x0][0x28] ;  /* 0x00000a00ff017b82 */ /* 0x000fe20000000800 */
[----:B------:R-:W-:Y:S05]  /*0010*/  EXIT ;  /* 0x000000000000794d */ /* 0x000fea0003800000 */
.L_x_57:
        /* <DEDUP_REMOVED lines=14> */
.L_x_149:


//--------------------- .text._ZN7cutlass13device_kernelIN5flash19enable_sm80_to_sm89INS1_16FlashAttnBwdSm80INS1_25CollectiveMainloopBwdSm80ILi1ELi1EN4cute5tupleIJNS5_1CILi64EEES8_NS7_ILi256EEEEEENS_6half_tEfNS_4arch4Sm80ELb1ELb0ELb0ELb0ELb0ELb0ELb0ELb0ELi2ELi4ELi2ELi2ELb0EEENS1_24CollectiveEpilogueBwdGQAISA_fSD_Li256ELb0ELb0EEENS1_25SingleTileBwdLPTSchedulerILb0ELi64ELb0EEEEEEEEEvNT_6ParamsE --------------------------
	.section	.text._ZN7cutlass13device_kernelIN5flash19enable_sm80_to_sm89INS1_16FlashAttnBwdSm80INS1_25CollectiveMainloopBwdSm80ILi1ELi1EN4cute5tupleIJNS5_1CILi64EEES8_NS7_ILi256EEEEEENS_6half_tEfNS_4arch4Sm80ELb1ELb0ELb0ELb0ELb0ELb0ELb0ELb0ELi2ELi4ELi2ELi2ELb0EEENS1_24CollectiveEpilogueBwdGQAISA_fSD_Li256ELb0ELb0EEENS1_25SingleTileBwdLPTSchedulerILb0ELi64ELb0EEEEEEEEEvNT_6ParamsE,"ax",@progbits
	.align	128
.text._ZN7cutlass13device_kernelIN5flash19enable_sm80_to_sm89INS1_16FlashAttnBwdSm80INS1_25CollectiveMainloopBwdSm80ILi1ELi1EN4cute5tupleIJNS5_1CILi64EEES8_NS7_ILi256EEEEEENS_6half_tEfNS_4arch4Sm80ELb1ELb0ELb0ELb0ELb0ELb0ELb0ELb0ELi2ELi4ELi2ELi2ELb0EEENS1_24CollectiveEpilogueBwdGQAISA_fSD_Li256ELb0ELb0EEENS1_25SingleTileBwdLPTSchedulerILb0ELi64ELb0EEEEEEEEEvNT_6ParamsE:
        .type           _ZN7cutlass13device_kernelIN5flash19enable_sm80_to_sm89INS1_16FlashAttnBwdSm80INS1_25CollectiveMainloopBwdSm80ILi1ELi1EN4cute5tupleIJNS5_1CILi64EEES8_NS7_ILi256EEEEEENS_6half_tEfNS_4arch4Sm80ELb1ELb0ELb0ELb0ELb0ELb0ELb0ELb0ELi2ELi4ELi2ELi2ELb0EEENS1_24CollectiveEpilogueBwdGQAISA_fSD_Li256ELb0ELb0EEENS1_25SingleTileBwdLPTSchedulerILb0ELi64ELb0EEEEEEEEEvNT_6ParamsE,@function
        .size           _ZN7cutlass13device_kernelIN5flash19enable_sm80_to_sm89INS1_16FlashAttnBwdSm80INS1_25CollectiveMainloopBwdSm80ILi1ELi1EN4cute5tupleIJNS5_1CILi64EEES8_NS7_ILi256EEEEEENS_6half_tEfNS_4arch4Sm80ELb1ELb0ELb0ELb0ELb0ELb0ELb0ELb0ELi2ELi4ELi2ELi2ELb0EEENS1_24CollectiveEpilogueBwdGQAISA_fSD_Li256ELb0ELb0EEENS1_25SingleTileBwdLPTSchedulerILb0ELi64ELb0EEEEEEEEEvNT_6ParamsE,(.L_x_150 - _ZN7cutlass13device_kernelIN5flash19enable_sm80_to_sm89INS1_16FlashAttnBwdSm80INS1_25CollectiveMainloopBwdSm80ILi1ELi1EN4cute5tupleIJNS5_1CILi64EEES8_NS7_ILi256EEEEEENS_6half_tEfNS_4arch4Sm80ELb1ELb0ELb0ELb0ELb0ELb0ELb0ELb0ELi2ELi4ELi2ELi2ELb0EEENS1_24CollectiveEpilogueBwdGQAISA_fSD_Li256ELb0ELb0EEENS1_25SingleTileBwdLPTSchedulerILb0ELi64ELb0EEEEEEEEEvNT_6ParamsE)
        .other          _ZN7cutlass13device_kernelIN5flash19enable_sm80_to_sm89INS1_16FlashAttnBwdSm80INS1_25CollectiveMainloopBwdSm80ILi1ELi1EN4cute5tupleIJNS5_1CILi64EEES8_NS7_ILi256EEEEEENS_6half_tEfNS_4arch4Sm80ELb1ELb0ELb0ELb0ELb0ELb0ELb0ELb0ELi2ELi4ELi2ELi2ELb0EEENS1_24CollectiveEpilogueBwdGQAISA_fSD_Li256ELb0ELb0EEENS1_25SingleTileBwdLPTSchedulerILb0ELi64ELb0EEEEEEEEEvNT_6ParamsE,@"STO_CUDA_ENTRY STV_DEFAULT"
_ZN7cutlass13device_kernelIN5flash19enable_sm80_to_sm89INS1_16FlashAttnBwdSm80INS1_25CollectiveMainloopBwdSm80ILi1ELi1EN4cute5tupleIJNS5_1CILi64EEES8_NS7_ILi256EEEEEENS_6half_tEfNS_4arch4Sm80ELb1ELb0ELb0ELb0ELb0ELb0ELb0ELb0ELi2ELi4ELi2ELi2ELb0EEENS1_24CollectiveEpilogueBwdGQAISA_fSD_Li256ELb0ELb0EEENS1_25SingleTileBwdLPTSchedulerILb0ELi64ELb0EEEEEEEEEvNT_6ParamsE:
[----:B------:R-:W-:Y:S01]  /*0000*/  LDC R1, c[0x0][0x28] ;  /* 0x00000a00ff017b82 */ /* 0x000fe20000000800 */
[----:B------:R-:W-:Y:S05]  /*0010*/  EXIT ;  /* 0x000000000000794d */ /* 0x000fea0003800000 */
.L_x_58:
        /* <DEDUP_REMOVED lines=14> */
.L_x_150:


//--------------------- .text._ZN7cutlass13device_kernelIN5flash22FlashAttnBwdPreprocessIN4cute5tupleIJNS3_1CILi64EEENS5_ILi256EEEEEENS_6half_tEfNS_4arch4Sm80ELb1ELb0EEEEEvNT_6ParamsE --------------------------
	.section	.text._ZN7cutlass13device_kernelIN5flash22FlashAttnBwdPreprocessIN4cute5tupleIJNS3_1CILi64EEENS5_ILi256EEEEEENS_6half_tEfNS_4arch4Sm80ELb1ELb0EEEEEvNT_6ParamsE,"ax",@progbits
	.align	128
.text._ZN7cutlass13device_kernelIN5flash22FlashAttnBwdPreprocessIN4cute5tupleIJNS3_1CILi64EEENS5_ILi256EEEEEENS_6half_tEfNS_4arch4Sm80ELb1ELb0EEEEEvNT_6ParamsE:
        .type           _ZN7cutlass13device_kernelIN5flash22FlashAttnBwdPreprocessIN4cute5tupleIJNS3_1CILi64EEENS5_ILi256EEEEEENS_6half_tEfNS_4arch4Sm80ELb1ELb0EEEEEvNT_6ParamsE,@function
        .size           _ZN7cutlass13device_kernelIN5flash22FlashAttnBwdPreprocessIN4cute5tupleIJNS3_1CILi64EEENS5_ILi256EEEEEENS_6half_tEfNS_4arch4Sm80ELb1ELb0EEEEEvNT_6ParamsE,(.L_x_151 - _ZN7cutlass13device_kernelIN5flash22FlashAttnBwdPreprocessIN4cute5tupleIJNS3_1CILi64EEENS5_ILi256EEEEEENS_6half_tEfNS_4arch4Sm80ELb1ELb0EEEEEvNT_6ParamsE)
        .other          _ZN7cutlass13device_kernelIN5flash22FlashAttnBwdPreprocessIN4cute5tupleIJNS3_1CILi64EEENS5_ILi256EEEEEENS_6half_tEfNS_4arch4Sm80ELb1ELb0EEEEEvNT_6ParamsE,@"STO_CUDA_ENTRY STV_DEFAULT"
_ZN7cutlass13device_kernelIN5flash22FlashAttnBwdPreprocessIN4cute5tupleIJNS3_1CILi64EEENS5_ILi256EEEEEENS_6half_tEfNS_4arch4Sm80ELb1ELb0EEEEEvNT_6ParamsE:
[----:B------:R-:W-:Y:S01]  /*0000*/  LDC R1, c[0x0][0x28] ;  /* 0x00000a00ff017b82 */ /* 0x000fe20000000800 */
[----:B------:R-:W0:Y:S07]  /*0010*/  S2R R0, SR_CTAID.X ;  /* 0x0000000000007919 */ /* 0x000e2e0000002500 */
[----:B------:R-:W1:Y:S01]  /*0020*/  LDC R3, c[0x0][0x218] ;  /* 0x00008600ff037b82 */ /* 0x000e620000000800 */
[----:B------:R-:W-:Y:S01]  /*0030*/  MOV R78, 0x7f800000 ;  /* 0x7f800000004e7802 */ /* 0x000fe20000000f00 */
[----:B------:R-:W-:Y:S01]  /*0040*/  ULDC.64 UR4, c[0x0][0x208] ;  /* 0x0000820000047ab9 */ /* 0x000fe20000000a00 */
[----:B------:R-:W2:Y:S05]  /*0050*/  S2R R8, SR_TID.X ;  /* 0x0000000000087919 */ /* 0x000eaa0000002100 */
[----:B------:R-:W3:Y:S08]  /*0060*/  S2UR UR6, SR_CTAID.Y ;  /* 0x00000000000679c3 */ /* 0x000ef00000002600 */
[----:B------:R-:W4:Y:S08]  /*0070*/  S2UR UR7, SR_CTAID.Z ;  /* 0x00000000000779c3 */ /* 0x000f300000002700 */
[----:B------:R-:W4:Y:S01]  /*0080*/  LDC.64 R66, c[0x0][0x258] ;  /* 0x00009600ff427b82 */ /* 0x000f220000000a00 */
[----:B0-----:R-:W-:Y:S01]  /*0090*/  SHF.L.U32 R2, R0, 0x6, RZ ;  /* 0x0000000600027819 */ /* 0x001fe200000006ff */
[----:B---3--:R-:W-:-:S03]  /*00a0*/  USHF.R.S32.HI UR8, URZ, 0x1f, UR6 ;  /* 0x0000001f3f087899 */ /* 0x008fc60008011406 */
[----:B-1----:R-:W-:-:S04]  /*00b0*/  IADD3 R25, -R2, R3, RZ ;  /* 0x0000000302197210 */ /* 0x002fc80007ffe1ff */
[----:B--2---:R-:W-:Y:S01]  /*00c0*/  ISETP.GE.AND P0, PT, R8, R25, PT ;  /* 0x000000190800720c */ /* 0x004fe20003f06270 */
[----:B----4-:R-:W-:-:S03]  /*00d0*/  USHF.R.S32.HI UR9, URZ, 0x1f, UR7 ;  /* 0x0000001f3f097899 */ /* 0x010fc60008011407 */
[----:B------:R-:W-:-:S13]  /*00e0*/  ISETP.GT.OR P0, PT, R8, 0x3f, P0 ;  /* 0x0000003f0800780c */ /* 0x000fda0000704670 */
[----:B------:R-:W0:Y:S01]  /*00f0*/  @!P0 LDC.64 R10, c[0x0][0x290] ;  /* 0x0000a400ff0a8b82 */ /* 0x000e220000000a00 */
[----:B------:R-:W-:Y:S02]  /*0100*/  @!P0 SHF.R.S32.HI R5, RZ, 0x1f, R8 ;  /* 0x0000001fff058819 */ /* 0x000fe40000011408 */
[----:B------:R-:W-:-:S04]  /*0110*/  @!P0 IADD3 R4, P1, R2, R8, RZ ;  /* 0x0000000802048210 */ /* 0x000fc80007f3e0ff */
[----:B------:R-:W-:Y:S01]  /*0120*/  @!P0 LEA.HI.X.SX32 R5, R2, R5, 0x1, P1 ;  /* 0x0000000502058211 */ /* 0x000fe200008f0eff */
[----:B------:R-:W1:Y:S08]  /*0130*/  @!P0 LDC.64 R12, c[0x0][0x298] ;  /* 0x0000a600ff0c8b82 */ /* 0x000e700000000a00 */
[----:B------:R-:W2:Y:S01]  /*0140*/  @!P0 LDC.64 R14, c[0x0][0x288] ;  /* 0x0000a200ff0e8b82 */ /* 0x000ea20000000a00 */
[----:B0-----:R-:W-:-:S02]  /*0150*/  @!P0 IMAD R6, R10, UR8, RZ ;  /* 0x000000080a068c24 */ /* 0x001fc4000f8e02ff */
[----:B------:R-:W-:-:S04]  /*0160*/  @!P0 IMAD.WIDE.U32 R4, R10, UR6, R4 ;  /* 0x000000060a048c25 */ /* 0x000fc8000f8e0004 */
[----:B------:R-:W-:Y:S02]  /*0170*/  @!P0 IMAD R7, R11, UR6, R6 ;  /* 0x000000060b078c24 */ /* 0x000fe4000f8e0206 */
[C---:B-1----:R-:W-:Y:S01]  /*0180*/  @!P0 IMAD R2, R12.reuse, UR9, RZ ;  /* 0x000000090c028c24 */ /* 0x042fe2000f8e02ff */
[----:B------:R-:W0:Y:S02]  /*0190*/  LDC.64 R10, c[0x0][0x230] ;  /* 0x00008c00ff0a7b82 */ /* 0x000e240000000a00 */
[----:B------:R-:W-:Y:S01]  /*01a0*/  @!P0 IADD3 R5, R5, R7, RZ ;  /* 0x0000000705058210 */ /* 0x000fe20007ffe0ff */
[----:B------:R-:W-:Y:S02]  /*01b0*/  @!P0 IMAD R7, R13, UR7, R2 ;  /* 0x000000070d078c24 */ /* 0x000fe4000f8e0202 */
[----:B------:R-:W-:-:S03]  /*01c0*/  @!P0 IMAD.WIDE.U32 R4, R12, UR7, R4 ;  /* 0x000000070c048c25 */ /* 0x000fc6000f8e0004 */
[----:B------:R-:W1:Y:S02]  /*01d0*/  LDC.64 R12, c[0x0][0x238] ;  /* 0x00008e00ff0c7b82 */ /* 0x000e640000000a00 */
[----:B------:R-:W-:Y:S02]  /*01e0*/  @!P0 IADD3 R2, R5, R7, RZ ;  /* 0x0000000705028210 */ /* 0x000fe40007ffe0ff */
[----:B--2---:R-:W-:-:S04]  /*01f0*/  @!P0 LEA R6, P1, R4, R14, 0x2 ;  /* 0x0000000e04068211 */ /* 0x004fc800078210ff */
[----:B------:R-:W-:Y:S02]  /*0200*/  @!P0 LEA.HI.X R7, R4, R15, R2, 0x2, P1 ;  /* 0x0000000f04078211 */ /* 0x000fe400008f1402 */
[----:B------:R-:W-:-:S03]  /*0210*/  SHF.R.S32.HI R2, RZ, 0x1f, R8 ;  /* 0x0000001fff027819 */ /* 0x000fc60000011408 */
[----:B------:R2:W5:Y:S01]  /*0220*/  @!P0 LDG.E R78, desc[UR4][R6.64] ;  /* 0x00000004064e8981 */ /* 0x000562000c1e1900 */
[----:B------:R-:W-:Y:S01]  /*0230*/  LEA.HI R2, R2, R8, RZ, 0x4 ;  /* 0x0000000802027211 */ /* 0x000fe200078f20ff */
[----:B0-----:R-:W-:Y:S01]  /*0240*/  IMAD R4, R10, UR8, RZ ;  /* 0x000000080a047c24 */ /* 0x001fe2000f8e02ff */
[----:B------:R-:W-:Y:S01]  /*0250*/  BSSY B0, `(.L_x_59) ;  /* 0x000002f000007945 */ /* 0x000fe20003800000 */
[----:B------:R-:W-:Y:S02]  /*0260*/  CS2R R40, SRZ ;  /* 0x0000000000287805 */ /* 0x000fe4000001ff00 */
[----:B------:R-:W-:Y:S01]  /*0270*/  LOP3.LUT R61, R2, 0xfffffff0, RZ, 0xc0, !PT ;  /* 0xfffffff0023d7812 */ /* 0x000fe200078ec0ff */
[----:B------:R-:W-:Y:S01]  /*0280*/  IMAD R11, R11, UR6, R4 ;  /* 0x000000060b0b7c24 */ /* 0x000fe2000f8e0204 */
[----:B------:R-:W-:Y:S02]  /*0290*/  CS2R R36, SRZ ;  /* 0x0000000000247805 */ /* 0x000fe4000001ff00 */
[----:B------:R-:W-:-:S02]  /*02a0*/  CS2R R38, SRZ ;  /* 0x0000000000267805 */ /* 0x000fc4000001ff00 */
[----:B------:R-:W-:Y:S01]  /*02b0*/  IADD3 R61, -R61, R8, RZ ;  /* 0x000000083d3d7210 */ /* 0x000fe20007ffe1ff */
[----:B--2---:R-:W-:Y:S01]  /*02c0*/  IMAD R7, R0, -0x40, R3 ;  /* 0xffffffc000077824 */ /* 0x004fe200078e0203 */
[----:B------:R-:W-:Y:S02]  /*02d0*/  LEA.HI.SX32 R8, R2, 0x20, 0x1c ;  /* 0x0000002002087811 */ /* 0x000fe400078fe2ff */
[----:B------:R-:W-:Y:S02]  /*02e0*/  CS2R R20, SRZ ;  /* 0x0000000000147805 */ /* 0x000fe4000001ff00 */
[----:B------:R-:W-:Y:S02]  /*02f0*/  SHF.L.U32 R62, R61, 0x3, RZ ;  /* 0x000000033d3e7819 */ /* 0x000fe400000006ff */
[----:B------:R-:W-:Y:S02]  /*0300*/  CS2R R22, SRZ ;  /* 0x0000000000167805 */ /* 0x000fe4000001ff00 */
[----:B------:R-:W-:-:S02]  /*0310*/  ISETP.GE.AND P0, PT, R8, R7, PT ;  /* 0x000000070800720c */ /* 0x000fc40003f06270 */
[--C-:B------:R-:W-:Y:S01]  /*0320*/  SHF.R.S32.HI R63, RZ, 0x1f, R62.reuse ;  /* 0x0000001fff3f7819 */ /* 0x100fe2000001143e */
[----:B------:R-:W0:Y:S01]  /*0330*/  LDC.64 R8, c[0x0][0x250] ;  /* 0x00009400ff087b82 */ /* 0x000e220000000a00 */
[----:B------:R-:W-:Y:S01]  /*0340*/  LEA.HI.SX32 R6, R2, 0x10, 0x1c ;  /* 0x0000001002067811 */ /* 0x000fe200078fe2ff */
[----:B------:R-:W-:Y:S01]  /*0350*/  IMAD.WIDE.U32 R4, R10, UR6, R62 ;  /* 0x000000060a047c25 */ /* 0x000fe2000f8e003e */
[----:B------:R-:W-:Y:S02]  /*0360*/  SHF.R.S32.HI R10, RZ, 0x4, R2 ;  /* 0x00000004ff0a7819 */ /* 0x000fe40000011402 */
[----:B------:R-:W-:Y:S01]  /*0370*/  ISETP.GE.AND P1, PT, R6, R7, PT ;  /* 0x000000070600720c */ /* 0x000fe20003f26270 */
[----:B-1----:R-:W-:Y:S01]  /*0380*/  IMAD R6, R12, UR9, RZ ;  /* 0x000000090c067c24 */ /* 0x002fe2000f8e02ff */
[----:B------:R-:W-:Y:S02]  /*0390*/  ISETP.GE.AND P4, PT, R10, R25, PT ;  /* 0x000000190a00720c */ /* 0x000fe40003f86270 */
[----:B------:R-:W-:-:S02]  /*03a0*/  IADD3 R5, R5, R11, RZ ;  /* 0x0000000b05057210 */ /* 0x000fc40007ffe0ff */
[C---:B------:R-:W-:Y:S01]  /*03b0*/  ISETP.GE.AND P2, PT, R10.reuse, R7, PT ;  /* 0x000000070a00720c */ /* 0x040fe20003f46270 */
[----:B------:R-:W-:Y:S01]  /*03c0*/  IMAD R7, R13, UR7, R6 ;  /* 0x000000070d077c24 */ /* 0x000fe2000f8e0206 */
[----:B------:R-:W-:Y:S01]  /*03d0*/  IADD3 R2, R10, 0x10, RZ ;  /* 0x000000100a027810 */ /* 0x000fe20007ffe0ff */
[----:B------:R-:W-:Y:S01]  /*03e0*/  IMAD.WIDE.U32 R4, R12, UR7, R4 ;  /* 0x000000070c047c25 */ /* 0x000fe2000f8e0004 */
[--C-:B------:R-:W-:Y:S02]  /*03f0*/  SHF.R.S32.HI R11, RZ, 0x1f, R10.reuse ;  /* 0x0000001fff0b7819 */ /* 0x100fe4000001140a */
[----:B------:R-:W-:Y:S02]  /*0400*/  ISETP.GE.AND P3, PT, R2, R25, PT ;  /* 0x000000190200720c */ /* 0x000fe40003f66270 */
[----:B------:R-:W-:Y:S01]  /*0410*/  IADD3 R2, R10, 0x20, RZ ;  /* 0x000000200a027810 */ /* 0x000fe20007ffe0ff */
[----:B------:R-:W-:Y:S01]  /*0420*/  IMAD.WIDE R64, R0, 0x40, R10 ;  /* 0x0000004000407825 */ /* 0x000fe200078e020a */
[----:B------:R-:W-:Y:S01]  /*0430*/  IADD3 R7, R5, R7, RZ ;  /* 0x0000000705077210 */ /* 0x000fe20007ffe0ff */
[----:B------:R-:W-:Y:S08]  /*0440*/  @P4 BRA `(.L_x_60) ;  /* 0x00000000003c4947 */ /* 0x000ff00003800000 */
[----:B------:R-:W-:Y:S01]  /*0450*/  MOV R6, R4 ;  /* 0x0000000400067202 */ /* 0x000fe20000000f00 */
[----:B------:R-:W-:Y:S01]  /*0460*/  ULDC.64 UR10, c[0x0][0x228] ;  /* 0x00008a00000a7ab9 */ /* 0x000fe20000000a00 */
[----:B------:R-:W-:Y:S01]  /*0470*/  IADD3 R12, R62, 0x80, RZ ;  /* 0x000000803e0c7810 */ /* 0x000fe20007ffe0ff */
[----:B------:R-:W-:Y:S01]  /*0480*/  IMAD R13, R65, UR10, RZ ;  /* 0x0000000a410d7c24 */ /* 0x000fe2000f8e02ff */
[----:B------:R-:W-:Y:S01]  /*0490*/  ULDC.64 UR12, c[0x0][0x210] ;  /* 0x00008400000c7ab9 */ /* 0x000fe20000000a00 */
[----:B------:R-:W-:Y:S01]  /*04a0*/  IMAD.WIDE.U32 R14, R64, UR10, R6 ;  /* 0x0000000a400e7c25 */ /* 0x000fe2000f8e0006 */
        /* <DEDUP_REMOVED lines=9> */
.L_x_60:
[----:B------:R-:W-:Y:S05]  /*0540*/  BSYNC B0 ;  /* 0x0000000000007941 */ /* 0x000fea0003800000 */
.L_x_59:
[----:B------:R-:W-:Y:S01]  /*0550*/  BSSY B0, `(.L_x_61) ;  /* 0x0000019000007945 */ /* 0x000fe20003800000 */
[----:B------:R-:W-:Y:S02]  /*0560*/  ISETP.GE.AND P4, PT, R2, R25, PT ;  /* 0x000000190200720c */ /* 0x000fe40003f86270 */
[----:B------:R-:W-:Y:S02]  /*0570*/  CS2R R42, SRZ ;  /* 0x00000000002a7805 */ /* 0x000fe4000001ff00 */
[----:B------:R-:W-:Y:S02]  /*0580*/  CS2R R16, SRZ ;  /* 0x0000000000107805 */ /* 0x000fe4000001ff00 */
[----:B------:R-:W-:Y:S02]  /*0590*/  CS2R R18, SRZ ;  /* 0x0000000000127805 */ /* 0x000fe4000001ff00 */
[----:B------:R-:W-:Y:S01]  /*05a0*/  IADD3 R2, R10, 0x30, RZ ;  /* 0x000000300a027810 */ /* 0x000fe20007ffe0ff */
[----:B------:R-:W-:Y:S06]  /*05b0*/  @P3 BRA `(.L_x_62) ;  /* 0x0000000000483947 */ /* 0x000fec0003800000 */
[----:B------:R-:W-:Y:S01]  /*05c0*/  IADD3 R11, P3, R64, 0x10, RZ ;  /* 0x00000010400b7810 */ /* 0x000fe20007f7e0ff */
[----:B------:R-:W-:Y:S01]  /*05d0*/  ULDC.64 UR10, c[0x0][0x228] ;  /* 0x00008a00000a7ab9 */ /* 0x000fe20000000a00 */
[----:B-1----:R-:W-:Y:S01]  /*05e0*/  MOV R12, R4 ;  /* 0x00000004000c7202 */ /* 0x002fe20000000f00 */
[----:B------:R-:W-:Y:S01]  /*05f0*/  ULDC.64 UR12, c[0x0][0x210] ;  /* 0x00008400000c7ab9 */ /* 0x000fe20000000a00 */
[----:B------:R-:W-:Y:S02]  /*0600*/  IADD3.X R10, RZ, R65, RZ, P3, !PT ;  /* 0x00000041ff0a7210 */ /* 0x000fe40001ffe4ff */
[----:B------:R-:W-:Y:S02]  /*0610*/  MOV R13, R7 ;  /* 0x00000007000d7202 */ /* 0x000fe40000000f00 */
[----:B------:R-:W-:Y:S01]  /*0620*/  IADD3 R14, R62, 0x80, RZ ;  /* 0x000000803e0e7810 */ /* 0x000fe20007ffe0ff */
[----:B------:R-:W-:Y:S02]  /*0630*/  IMAD R10, R10, UR10, RZ ;  /* 0x0000000a0a0a7c24 */ /* 0x000fe4000f8e02ff */
[----:B------:R-:W-:Y:S01]  /*0640*/  IMAD.WIDE.U32 R12, R11, UR10, R12 ;  /* 0x0000000a0b0c7c25 */ /* 0x000fe2000f8e000c */
[----:B------:R-:W-:-:S02]  /*0650*/  ULDC UR10, c[0x0][0x21c] ;  /* 0x00008700000a7ab9 */ /* 0x000fc40000000800 */
        /* <DEDUP_REMOVED lines=8> */
.L_x_62:
[----:B------:R-:W-:Y:S05]  /*06e0*/  BSYNC B0 ;  /* 0x0000000000007941 */ /* 0x000fea0003800000 */
.L_x_61:
[----:B------:R-:W-:Y:S01]  /*06f0*/  BSSY B0, `(.L_x_63) ;  /* 0x000001f000007945 */ /* 0x000fe20003800000 */
[----:B-----5:R-:W-:Y:S02]  /*0700*/  MOV R50, R36 ;  /* 0x0000002400327202 */ /* 0x020fe40000000f00 */
[----:B------:R-:W-:Y:S02]  /*0710*/  CS2R R32, SRZ ;  /* 0x0000000000207805 */ /* 0x000fe4000001ff00 */
[----:B------:R-:W-:Y:S02]  /*0720*/  ISETP.GE.AND P3, PT, R2, R25, PT ;  /* 0x000000190200720c */ /* 0x000fe40003f66270 */
[----:B------:R-:W-:Y:S02]  /*0730*/  CS2R R34, SRZ ;  /* 0x0000000000227805 */ /* 0x000fe4000001ff00 */
[----:B------:R-:W-:Y:S02]  /*0740*/  MOV R36, R40 ;  /* 0x0000002800247202 */ /* 0x000fe40000000f00 */
[----:B-1----:R-:W-:-:S02]  /*0750*/  CS2R R12, SRZ ;  /* 0x00000000000c7805 */ /* 0x002fc4000001ff00 */
[----:B------:R-:W-:Y:S02]  /*0760*/  MOV R2, R38 ;  /* 0x0000002600027202 */ /* 0x000fe40000000f00 */
[----:B------:R-:W-:Y:S02]  /*0770*/  CS2R R14, SRZ ;  /* 0x00000000000e7805 */ /* 0x000fe4000001ff00 */
[----:B------:R-:W-:Y:S01]  /*0780*/  MOV R45, R39 ;  /* 0x00000027002d7202 */ /* 0x000fe20000000f00 */
[----:B0-----:R-:W-:Y:S01]  /*0790*/  IMAD R26, R8, UR8, RZ ;  /* 0x00000008081a7c24 */ /* 0x001fe2000f8e02ff */
[----:B------:R-:W-:Y:S01]  /*07a0*/  MOV R40, R42 ;  /* 0x0000002a00287202 */ /* 0x000fe20000000f00 */
[----:B------:R-:W-:Y:S06]  /*07b0*/  @P4 BRA `(.L_x_64) ;  /* 0x0000000000484947 */ /* 0x000fec0003800000 */
[----:B--2---:R-:W-:Y:S01]  /*07c0*/  IADD3 R11, P4, R64, 0x20, RZ ;  /* 0x00000020400b7810 */ /* 0x004fe20007f9e0ff */
[----:B------:R-:W-:Y:S01]  /*07d0*/  ULDC.64 UR10, c[0x0][0x228] ;  /* 0x00008a00000a7ab9 */ /* 0x000fe20000000a00 */
[----:B------:R-:W-:Y:S01]  /*07e0*/  MOV R24, R4 ;  /* 0x0000000400187202 */ /* 0x000fe20000000f00 */
        /* <DEDUP_REMOVED lines=15> */
.L_x_64:
[----:B------:R-:W-:Y:S05]  /*08e0*/  BSYNC B0 ;  /* 0x0000000000007941 */ /* 0x000fea0003800000 */
.L_x_63:
[----:B------:R-:W-:Y:S01]  /*08f0*/  IMAD R27, R9, UR6, R26 ;  /* 0x00000006091b7c24 */ /* 0x000fe2000f8e021a */
[----:B------:R-:W-:Y:S01]  /*0900*/  BSSY B0, `(.L_x_65) ;  /* 0x000001c000007945 */ /* 0x000fe20003800000 */
[----:B------:R-:W-:Y:S01]  /*0910*/  IMAD.WIDE.U32 R24, R8, UR6, R62 ;  /* 0x0000000608187c25 */ /* 0x000fe2000f8e003e */
[----:B-----5:R-:W-:Y:S02]  /*0920*/  MOV R42, R32 ;  /* 0x00000020002a7202 */ /* 0x020fe40000000f00 */
[----:B------:R-:W-:Y:S02]  /*0930*/  CS2R R28, SRZ ;  /* 0x00000000001c7805 */ /* 0x000fe4000001ff00 */
[----:B------:R-:W-:Y:S02]  /*0940*/  MOV R47, R33 ;  /* 0x00000021002f7202 */ /* 0x000fe40000000f00 */
[----:B------:R-:W-:Y:S02]  /*0950*/  CS2R R30, SRZ ;  /* 0x00000000001e7805 */ /* 0x000fe4000001ff00 */
[----:B------:R-:W-:-:S02]  /*0960*/  CS2R R8, SRZ ;  /* 0x0000000000087805 */ /* 0x000fc4000001ff00 */
[----:B0-2---:R-:W-:Y:S01]  /*0970*/  CS2R R10, SRZ ;  /* 0x00000000000a7805 */ /* 0x005fe2000001ff00 */
[----:B------:R-:W-:Y:S01]  /*0980*/  IMAD R38, R66, UR9, RZ ;  /* 0x0000000942267c24 */ /* 0x000fe2000f8e02ff */
[----:B------:R-:W-:Y:S01]  /*0990*/  IADD3 R27, R25, R27, RZ ;  /* 0x0000001b191b7210 */ /* 0x000fe20007ffe0ff */
        /* <DEDUP_REMOVED lines=18> */
.L_x_66:
[----:B------:R-:W-:Y:S05]  /*0ac0*/  BSYNC B0 ;  /* 0x0000000000007941 */ /* 0x000fea0003800000 */
.L_x_65:
[----:B------:R-:W-:Y:S01]  /*0ad0*/  MOV R26, R24 ;  /* 0x00000018001a7202 */ /* 0x000fe20000000f00 */
[----:B------:R-:W-:Y:S01]  /*0ae0*/  IMAD R69, R67, UR7, R38 ;  /* 0x0000000743457c24 */ /* 0x000fe2000f8e0226 */
[----:B------:R-:W-:Y:S01]  /*0af0*/  BSSY B0, `(.L_x_67) ;  /* 0x0000018000007945 */ /* 0x000fe20003800000 */
[----:B------:R-:W-:Y:S02]  /*0b00*/  CS2R R24, SRZ ;  /* 0x0000000000187805 */ /* 0x000fe4000001ff00 */
[----:B0-----:R-:W-:Y:S01]  /*0b10*/  CS2R R4, SRZ ;  /* 0x0000000000047805 */ /* 0x001fe2000001ff00 */
[----:B------:R-:W-:Y:S01]  /*0b20*/  IMAD.WIDE.U32 R66, R66, UR7, R26 ;  /* 0x0000000742427c25 */ /* 0x000fe2000f8e001a */
[----:B------:R-:W-:Y:S02]  /*0b30*/  CS2R R26, SRZ ;  /* 0x00000000001a7805 */ /* 0x000fe4000001ff00 */
[----:B------:R-:W-:Y:S02]  /*0b40*/  CS2R R6, SRZ ;  /* 0x0000000000067805 */ /* 0x000fe4000001ff00 */
[----:B------:R-:W-:-:S02]  /*0b50*/  MOV R44, R34 ;  /* 0x00000022002c7202 */ /* 0x000fc40000000f00 */
        /* <DEDUP_REMOVED lines=17> */
.L_x_68:
[----:B------:R-:W-:Y:S05]  /*0c70*/  BSYNC B0 ;  /* 0x0000000000007941 */ /* 0x000fea0003800000 */
.L_x_67:
[----:B0----5:R-:W-:Y:S01]  /*0c80*/  MOV R32, R24 ;  /* 0x0000001800207202 */ /* 0x021fe20000000f00 */
[--C-:B------:R-:W-:Y:S01]  /*0c90*/  HADD2.F32 R24, -RZ, R50.reuse.H0_H0 ;  /* 0x20000032ff187230 */ /* 0x100fe20000004100 */
[----:B------:R-:W-:Y:S01]  /*0ca0*/  MOV R46, R28 ;  /* 0x0000001c002e7202 */ /* 0x000fe20000000f00 */
[----:B------:R-:W-:Y:S01]  /*0cb0*/  HADD2.F32 R28, -RZ, R50.H1_H1 ;  /* 0x30000032ff1c7230 */ /* 0x000fe20000004100 */
[----:B------:R-:W-:Y:S01]  /*0cc0*/  MOV R51, R29 ;  /* 0x0000001d00337202 */ /* 0x000fe20000000f00 */
[--C-:B------:R-:W-:Y:S01]  /*0cd0*/  HADD2.F32 R33, -RZ, R32.reuse.H1_H1 ;  /* 0x30000020ff217230 */ /* 0x100fe20000004100 */
[----:B------:R-:W-:Y:S01]  /*0ce0*/  BSSY B0, `(.L_x_69) ;  /* 0x000002e000007945 */ /* 0x000fe20003800000 */
[----:B------:R-:W-:Y:S01]  /*0cf0*/  HADD2.F32 R29, -RZ, R32.H0_H0 ;  /* 0x20000020ff1d7230 */ /* 0x000fe20000004100 */
[----:B------:R-:W-:Y:S01]  /*0d00*/  MOV R48, R30 ;  /* 0x0000001e00307202 */ /* 0x000fe20000000f00 */
[----:B------:R-:W-:Y:S02]  /*0d10*/  HADD2.F32 R39, -RZ, R37.H0_H0 ;  /* 0x20000025ff277230 */ /* 0x000fe40000004100 */
[----:B------:R-:W-:Y:S01]  /*0d20*/  FMUL.FTZ R33, R28, R33 ;  /* 0x000000211c217220 */ /* 0x000fe20000410000 */
[----:B------:R-:W-:-:S02]  /*0d30*/  MOV R53, R31 ;  /* 0x0000001f00357202 */ /* 0x000fc40000000f00 */
[----:B------:R-:W-:Y:S02]  /*0d40*/  CS2R R30, SRZ ;  /* 0x00000000001e7805 */ /* 0x000fe4000001ff00 */
[----:B------:R-:W-:Y:S01]  /*0d50*/  MOV R38, R25 ;  /* 0x0000001900267202 */ /* 0x000fe20000000f00 */
[----:B------:R-:W-:Y:S01]  /*0d60*/  FFMA.FTZ R58, R24, R29, R33 ;  /* 0x0000001d183a7223 */ /* 0x000fe20000010021 */
[----:B------:R-:W-:Y:S02]  /*0d70*/  MOV R50, R26 ;  /* 0x0000001a00327202 */ /* 0x000fe40000000f00 */
[----:B------:R-:W-:Y:S02]  /*0d80*/  CS2R R28, SRZ ;  /* 0x00000000001c7805 */ /* 0x000fe4000001ff00 */
[----:B------:R-:W-:Y:S02]  /*0d90*/  MOV R52, R27 ;  /* 0x0000001b00347202 */ /* 0x000fe40000000f00 */
[----:B------:R-:W-:-:S02]  /*0da0*/  CS2R R24, SRZ ;  /* 0x0000000000187805 */ /* 0x000fc4000001ff00 */
[----:B------:R-:W-:Y:S02]  /*0db0*/  MOV R49, R35 ;  /* 0x0000002300317202 */ /* 0x000fe40000000f00 */
[----:B------:R-:W-:Y:S01]  /*0dc0*/  CS2R R26, SRZ ;  /* 0x00000000001a7805 */ /* 0x000fe2000001ff00 */
[----:B------:R-:W-:Y:S06]  /*0dd0*/  @P1 BRA `(.L_x_70) ;  /* 0x0000000000781947 */ /* 0x000fec0003800000 */
[----:B------:R-:W-:Y:S01]  /*0de0*/  ULDC UR8, c[0x0][0x21c] ;  /* 0x0000870000087ab9 */ /* 0x000fe20000000800 */
[C---:B------:R-:W-:Y:S02]  /*0df0*/  IADD3 R32, R62.reuse, 0x80, RZ ;  /* 0x000000803e207810 */ /* 0x040fe40007ffe0ff */
[----:B------:R-:W-:Y:S02]  /*0e00*/  ISETP.GE.AND P2, PT, R62, UR8, PT ;  /* 0x000000083e007c0c */ /* 0x000fe4000bf46270 */
[----:B------:R-:W-:-:S11]  /*0e10*/  ISETP.GE.AND P1, PT, R32, UR8, PT ;  /* 0x0000000820007c0c */ /* 0x000fd6000bf26270 */
[----:B------:R-:W0:Y:S01]  /*0e20*/  @!P2 LDC.64 R70, c[0x0][0x248] ;  /* 0x00009200ff46ab82 */ /* 0x000e220000000a00 */
[C---:B------:R-:W-:Y:S02]  /*0e30*/  @!P2 IADD3 R57, P4, R64.reuse, 0x10, RZ ;  /* 0x000000104039a810 */ /* 0x040fe40007f9e0ff */
[----:B------:R-:W-:Y:S02]  /*0e40*/  @!P1 IADD3 R59, P5, R64, 0x10, RZ ;  /* 0x00000010403b9810 */ /* 0x000fe40007fbe0ff */
[-C--:B------:R-:W-:Y:S02]  /*0e50*/  @!P2 IADD3.X R35, RZ, R65.reuse, RZ, P4, !PT ;  /* 0x00000041ff23a210 */ /* 0x080fe400027fe4ff */
[----:B------:R-:W-:Y:S01]  /*0e60*/  @!P1 IADD3.X R55, RZ, R65, RZ, P5, !PT ;  /* 0x00000041ff379210 */ /* 0x000fe20002ffe4ff */
[----:B------:R-:W1:Y:S01]  /*0e70*/  @!P1 LDC.64 R74, c[0x0][0x248] ;  /* 0x00009200ff4a9b82 */ /* 0x000e620000000a00 */
[-C--:B------:R-:W-:Y:S02]  /*0e80*/  @!P1 MOV R34, R66.reuse ;  /* 0x0000004200229202 */ /* 0x080fe40000000f00 */
[----:B------:R-:W-:-:S02]  /*0e90*/  @!P2 MOV R32, R66 ;  /* 0x000000420020a202 */ /* 0x000fc40000000f00 */
[----:B------:R-:W-:-:S03]  /*0ea0*/  @!P2 MOV R33, R69 ;  /* 0x000000450021a202 */ /* 0x000fc60000000f00 */
[----:B------:R-:W2:Y:S08]  /*0eb0*/  @!P2 LDC.64 R72, c[0x0][0x240] ;  /* 0x00009000ff48ab82 */ /* 0x000eb00000000a00 */
[----:B------:R-:W3:Y:S01]  /*0ec0*/  @!P1 LDC.64 R76, c[0x0][0x240] ;  /* 0x00009000ff4c9b82 */ /* 0x000ee20000000a00 */
[-C--:B0-----:R-:W-:Y:S01]  /*0ed0*/  @!P2 IMAD R56, R35, R70.reuse, RZ ;  /* 0x000000462338a224 */ /* 0x081fe200078e02ff */
[----:B------:R-:W-:Y:S01]  /*0ee0*/  @!P1 MOV R35, R69 ;  /* 0x0000004500239202 */ /* 0x000fe20000000f00 */
[----:B------:R-:W-:-:S04]  /*0ef0*/  @!P2 IMAD.WIDE.U32 R32, R57, R70, R32 ;  /* 0x000000463920a225 */ /* 0x000fc800078e0020 */
[-C--:B-1----:R-:W-:Y:S02]  /*0f00*/  @!P1 IMAD R60, R55, R74.reuse, RZ ;  /* 0x0000004a373c9224 */ /* 0x082fe400078e02ff */
[----:B------:R-:W-:-:S04]  /*0f10*/  @!P1 IMAD.WIDE.U32 R54, R59, R74, R34 ;  /* 0x0000004a3b369225 */ /* 0x000fc800078e0022 */
[----:B------:R-:W-:Y:S02]  /*0f20*/  @!P2 IMAD R35, R57, R71, R56 ;  /* 0x000000473923a224 */ /* 0x000fe400078e0238 */
[----:B------:R-:W-:Y:S01]  /*0f30*/  @!P1 IMAD R75, R59, R75, R60 ;  /* 0x0000004b3b4b9224 */ /* 0x000fe200078e023c */
[C---:B--2---:R-:W-:Y:S02]  /*0f40*/  @!P2 LEA R34, P4, R32.reuse, R72, 0x1 ;  /* 0x000000482022a211 */ /* 0x044fe400078808ff */
[----:B------:R-:W-:Y:S02]  /*0f50*/  @!P2 IADD3 R33, R33, R35, RZ ;  /* 0x000000232121a210 */ /* 0x000fe40007ffe0ff */
[----:B------:R-:W-:Y:S02]  /*0f60*/  @!P1 IADD3 R75, R55, R75, RZ ;  /* 0x0000004b374b9210 */ /* 0x000fe40007ffe0ff */
[----:B------:R-:W-:Y:S02]  /*0f70*/  @!P2 LEA.HI.X R35, R32, R73, R33, 0x1, P4 ;  /* 0x000000492023a211 */ /* 0x000fe400020f0c21 */
[----:B---3--:R-:W-:-:S03]  /*0f80*/  @!P1 LEA R56, P5, R54, R76, 0x1 ;  /* 0x0000004c36389211 */ /* 0x008fc600078a08ff */
[----:B------:R0:W5:Y:S01]  /*0f90*/  @!P2 LDG.E.128 R28, desc[UR4][R34.64] ;  /* 0x00000004221ca981 */ /* 0x000162000c1e1d00 */
[----:B------:R-:W-:-:S05]  /*0fa0*/  @!P1 LEA.HI.X R57, R54, R77, R75, 0x1, P5 ;  /* 0x0000004d36399211 */ /* 0x000fca00028f0c4b */
[----:B------:R0:W5:Y:S04]  /*0fb0*/  @!P1 LDG.E.128 R24, desc[UR4][R56.64+0x100] ;  /* 0x0001000438189981 */ /* 0x000168000c1e1d00 */
.L_x_70:
[----:B------:R-:W-:Y:S05]  /*0fc0*/  BSYNC B0 ;  /* 0x0000000000007941 */ /* 0x000fea0003800000 */
.L_x_69:
[----:B------:R-:W-:Y:S01]  /*0fd0*/  HADD2.F32 R32, -RZ, R38.H0_H0 ;  /* 0x20000026ff207230 */ /* 0x000fe20000004100 */
[----:B------:R-:W-:Y:S01]  /*0fe0*/  BSSY B0, `(.L_x_71) ;  /* 0x0000029000007945 */ /* 0x000fe20003800000 */
[----:B-----5:R-:W-:Y:S02]  /*0ff0*/  MOV R60, R28 ;  /* 0x0000001c003c7202 */ /* 0x020fe40000000f00 */
[----:B0-----:R-:W-:Y:S02]  /*1000*/  CS2R R34, SRZ ;  /* 0x0000000000227805 */ /* 0x001fe4000001ff00 */
[----:B------:R-:W-:Y:S01]  /*1010*/  MOV R54, R29 ;  /* 0x0000001d00367202 */ /* 0x000fe20000000f00 */
[----:B------:R-:W-:Y:S01]  /*1020*/  FFMA.FTZ R76, R39, R32, R58 ;  /* 0x00000020274c7223 */ /* 0x000fe2000001003a */
[----:B------:R-:W-:Y:S02]  /*1030*/  MOV R55, R30 ;  /* 0x0000001e00377202 */ /* 0x000fe40000000f00 */
[----:B------:R-:W-:-:S02]  /*1040*/  CS2R R32, SRZ ;  /* 0x0000000000207805 */ /* 0x000fc4000001ff00 */
[----:B------:R-:W-:Y:S02]  /*1050*/  MOV R57, R31 ;  /* 0x0000001f00397202 */ /* 0x000fe40000000f00 */
[----:B------:R-:W-:Y:S02]  /*1060*/  CS2R R28, SRZ ;  /* 0x00000000001c7805 */ /* 0x000fe4000001ff00 */
        /* <DEDUP_REMOVED lines=9> */
[----:B------:R-:W-:Y:S02]  /*1100*/  @!P1 IADD3.X R75, RZ, R65, RZ, P0, !PT ;  /* 0x00000041ff4b9210 */ /* 0x000fe400007fe4ff */
[----:B------:R-:W-:Y:S01]  /*1110*/  @!P1 MOV R72, R66 ;  /* 0x0000004200489202 */ /* 0x000fe20000000f00 */
[----:B------:R-:W1:Y:S01]  /*1120*/  @!P2 LDC.64 R82, c[0x0][0x248] ;  /* 0x00009200ff52ab82 */ /* 0x000e620000000a00 */
[----:B------:R-:W-:Y:S02]  /*1130*/  @!P1 MOV R73, R69 ;  /* 0x0000004500499202 */ /* 0x000fe40000000f00 */
[----:B------:R-:W-:-:S02]  /*1140*/  @!P2 IADD3.X R79, RZ, R65, RZ, P4, !PT ;  /* 0x00000041ff4fa210 */ /* 0x000fc400027fe4ff */
[----:B------:R-:W-:-:S03]  /*1150*/  @!P2 MOV R74, R66 ;  /* 0x00000042004aa202 */ /* 0x000fc60000000f00 */
[----:B------:R-:W2:Y:S08]  /*1160*/  @!P1 LDC.64 R70, c[0x0][0x240] ;  /* 0x00009000ff469b82 */ /* 0x000eb00000000a00 */
[----:B------:R-:W3:Y:S01]  /*1170*/  @!P2 LDC.64 R58, c[0x0][0x240] ;  /* 0x00009000ff3aab82 */ /* 0x000ee20000000a00 */
[-C--:B0-----:R-:W-:Y:S01]  /*1180*/  @!P1 IMAD R56, R75, R80.reuse, RZ ;  /* 0x000000504b389224 */ /* 0x081fe200078e02ff */
[----:B------:R-:W-:Y:S01]  /*1190*/  @!P2 MOV R75, R69 ;  /* 0x00000045004ba202 */ /* 0x000fe20000000f00 */
[----:B------:R-:W-:-:S04]  /*11a0*/  @!P1 IMAD.WIDE.U32 R72, R39, R80, R72 ;  /* 0x0000005027489225 */ /* 0x000fc800078e0048 */
[----:B------:R-:W-:Y:S02]  /*11b0*/  @!P1 IMAD R39, R39, R81, R56 ;  /* 0x0000005127279224 */ /* 0x000fe400078e0238 */
[-C--:B-1----:R-:W-:Y:S02]  /*11c0*/  @!P2 IMAD R80, R79, R82.reuse, RZ ;  /* 0x000000524f50a224 */ /* 0x082fe400078e02ff */
[----:B------:R-:W-:Y:S01]  /*11d0*/  @!P2 IMAD.WIDE.U32 R74, R77, R82, R74 ;  /* 0x000000524d4aa225 */ /* 0x000fe200078e004a */
[----:B------:R-:W-:-:S03]  /*11e0*/  @!P1 IADD3 R39, R73, R39, RZ ;  /* 0x0000002749279210 */ /* 0x000fc60007ffe0ff */
[----:B------:R-:W-:Y:S01]  /*11f0*/  @!P2 IMAD R83, R77, R83, R80 ;  /* 0x000000534d53a224 */ /* 0x000fe200078e0250 */
[----:B--2---:R-:W-:-:S04]  /*1200*/  @!P1 LEA R70, P0, R72, R70, 0x1 ;  /* 0x0000004648469211 */ /* 0x004fc800078008ff */
[----:B------:R-:W-:Y:S02]  /*1210*/  @!P2 IADD3 R83, R75, R83, RZ ;  /* 0x000000534b53a210 */ /* 0x000fe40007ffe0ff */
[----:B------:R-:W-:Y:S02]  /*1220*/  @!P1 LEA.HI.X R71, R72, R71, R39, 0x1, P0 ;  /* 0x0000004748479211 */ /* 0x000fe400000f0c27 */
[----:B---3--:R-:W-:-:S03]  /*1230*/  @!P2 LEA R58, P4, R74, R58, 0x1 ;  /* 0x0000003a4a3aa211 */ /* 0x008fc600078808ff */
[----:B------:R0:W5:Y:S01]  /*1240*/  @!P1 LDG.E.128 R32, desc[UR4][R70.64] ;  /* 0x0000000446209981 */ /* 0x000162000c1e1d00 */
[----:B------:R-:W-:-:S05]  /*1250*/  @!P2 LEA.HI.X R59, R74, R59, R83, 0x1, P4 ;  /* 0x0000003b4a3ba211 */ /* 0x000fca00020f0c53 */
[----:B------:R0:W5:Y:S04]  /*1260*/  @!P2 LDG.E.128 R28, desc[UR4][R58.64+0x100] ;  /* 0x000100043a1ca981 */ /* 0x000168000c1e1d00 */
.L_x_72:
[----:B------:R-:W-:Y:S05]  /*1270*/  BSYNC B0 ;  /* 0x0000000000007941 */ /* 0x000fea0003800000 */
.L_x_71:
[----:B-----5:R-:W-:Y:S01]  /*1280*/  MOV R56, R32 ;  /* 0x0000002000387202 */ /* 0x020fe20000000f00 */
[----:B------:R-:W-:Y:S01]  /*1290*/  HADD2.F32 R32, -RZ, R36.H1_H1 ;  /* 0x30000024ff207230 */ /* 0x000fe20000004100 */
[----:B0-----:R-:W-:Y:S01]  /*12a0*/  MOV R58, R33 ;  /* 0x00000021003a7202 */ /* 0x001fe20000000f00 */
[----:B------:R-:W-:Y:S01]  /*12b0*/  HADD2.F32 R39, -RZ, R60.H1_H1 ;  /* 0x3000003cff277230 */ /* 0x000fe20000004100 */
[----:B------:R-:W-:Y:S01]  /*12c0*/  BSSY B0, `(.L_x_73) ;  /* 0x0000027000007945 */ /* 0x000fe20003800000 */
[----:B------:R-:W-:Y:S01]  /*12d0*/  HADD2.F32 R37, -RZ, R37.H1_H1 ;  /* 0x30000025ff257230 */ /* 0x000fe20000004100 */
[----:B------:R-:W-:Y:S01]  /*12e0*/  MOV R59, R34 ;  /* 0x00000022003b7202 */ /* 0x000fe20000000f00 */
[----:B------:R-:W-:Y:S02]  /*12f0*/  HADD2.F32 R36, -RZ, R36.H0_H0 ;  /* 0x20000024ff247230 */ /* 0x000fe40000004100 */
[----:B------:R-:W-:Y:S01]  /*1300*/  FMUL.FTZ R39, R32, R39 ;  /* 0x0000002720277220 */ /* 0x000fe20000410000 */
[----:B------:R-:W-:-:S02]  /*1310*/  HADD2.F32 R38, -RZ, R38.H1_H1 ;  /* 0x30000026ff267230 */ /* 0x000fc40000004100 */
[----:B------:R-:W-:Y:S01]  /*1320*/  HADD2.F32 R33, -RZ, R60.H0_H0 ;  /* 0x2000003cff217230 */ /* 0x000fe20000004100 */
[----:B------:R-:W-:Y:S02]  /*1330*/  MOV R60, R35 ;  /* 0x00000023003c7202 */ /* 0x000fe40000000f00 */
[----:B------:R-:W-:Y:S01]  /*1340*/  CS2R R34, SRZ ;  /* 0x0000000000227805 */ /* 0x000fe2000001ff00 */
[----:B------:R-:W-:Y:S01]  /*1350*/  FFMA.FTZ R76, R37, R38, R76 ;  /* 0x00000026254c7223 */ /* 0x000fe2000001004c */
[----:B------:R-:W-:Y:S02]  /*1360*/  HADD2.F32 R71, -RZ, R2.H0_H0 ;  /* 0x20000002ff477230 */ /* 0x000fe40000004100 */
[----:B------:R-:W-:Y:S01]  /*1370*/  FFMA.FTZ R75, R36, R33, R39 ;  /* 0x00000021244b7223 */ /* 0x000fe20000010027 */
[----:B------:R-:W-:Y:S02]  /*1380*/  CS2R R32, SRZ ;  /* 0x0000000000207805 */ /* 0x000fe4000001ff00 */
[----:B------:R-:W-:-:S02]  /*1390*/  CS2R R36, SRZ ;  /* 0x0000000000247805 */ /* 0x000fc4000001ff00 */
[----:B------:R-:W-:Y:S01]  /*13a0*/  CS2R R38, SRZ ;  /* 0x0000000000267805 */ /* 0x000fe2000001ff00 */
[----:B------:R-:W-:Y:S02]  /*13b0*/  HADD2.F32 R70, -RZ, R41.H0_H0 ;  /* 0x20000029ff467230 */ /* 0x000fe40000004100 */
[----:B------:R-:W-:Y:S02]  /*13c0*/  HADD2.F32 R89, -RZ, R42.H1_H1 ;  /* 0x3000002aff597230 */ /* 0x000fe40000004100 */
[----:B------:R-:W-:Y:S02]  /*13d0*/  HADD2.F32 R74, -RZ, R50.H0_H0 ;  /* 0x20000032ff4a7230 */ /* 0x000fe40000004100 */
[----:B------:R-:W-:Y:S02]  /*13e0*/  HADD2.F32 R73, -RZ, R54.H0_H0 ;  /* 0x20000036ff497230 */ /* 0x000fe40000004100 */
[----:B------:R-:W-:Y:S01]  /*13f0*/  HADD2.F32 R72, -RZ, R56.H1_H1 ;  /* 0x30000038ff487230 */ /* 0x000fe20000004100 */
[----:B------:R-:W-:Y:S06]  /*1400*/  @P3 BRA `(.L_x_74) ;  /* 0x0000000000483947 */ /* 0x000fec0003800000 */
[----:B------:R-:W-:Y:S01]  /*1410*/  IADD3 R67, P0, R64, 0x30, RZ ;  /* 0x0000003040437810 */ /* 0x000fe20007f1e0ff */
[----:B------:R-:W-:Y:S01]  /*1420*/  ULDC.64 UR10, c[0x0][0x248] ;  /* 0x00009200000a7ab9 */ /* 0x000fe20000000a00 */
[----:B------:R-:W-:Y:S01]  /*1430*/  MOV R64, R66 ;  /* 0x0000004200407202 */ /* 0x000fe20000000f00 */
[----:B------:R-:W-:Y:S01]  /*1440*/  ULDC UR8, c[0x0][0x21c] ;  /* 0x0000870000087ab9 */ /* 0x000fe20000000800 */
[----:B------:R-:W-:Y:S02]  /*1450*/  IADD3.X R63, RZ, R65, RZ, P0, !PT ;  /* 0x00000041ff3f7210 */ /* 0x000fe400007fe4ff */
[----:B------:R-:W-:Y:S02]  /*1460*/  MOV R65, R69 ;  /* 0x0000004500417202 */ /* 0x000fe40000000f00 */
[----:B------:R-:W-:Y:S01]  /*1470*/  LEA R61, R61, 0x80, 0x3 ;  /* 0x000000803d3d7811 */ /* 0x000fe200078e18ff */
[----:B------:R-:W-:Y:S01]  /*1480*/  IMAD R63, R63, UR10, RZ ;  /* 0x0000000a3f3f7c24 */ /* 0x000fe2000f8e02ff */
[----:B------:R-:W-:Y:S01]  /*1490*/  ISETP.GE.AND P2, PT, R62, UR8, PT ;  /* 0x000000083e007c0c */ /* 0x000fe2000bf46270 */
        /* <DEDUP_REMOVED lines=9> */
.L_x_74:
[----:B------:R-:W-:Y:S05]  /*1530*/  BSYNC B0 ;  /* 0x0000000000007941 */ /* 0x000fea0003800000 */
.L_x_73:
[----:B------:R-:W-:Y:S02]  /*1540*/  HADD2.F32 R92, -RZ, R42.H0_H0 ;  /* 0x2000002aff5c7230 */ /* 0x000fe40000004100 */
[----:B------:R-:W-:Y:S01]  /*1550*/  FMUL.FTZ R89, R89, R72 ;  /* 0x0000004859597220 */ /* 0x000fe20000410000 */
[----:B------:R-:W-:Y:S02]  /*1560*/  HADD2.F32 R91, -RZ, R56.H0_H0 ;  /* 0x20000038ff5b7230 */ /* 0x000fe40000004100 */
[----:B------:R-:W-:Y:S01]  /*1570*/  FFMA.FTZ R61, R70, R73, R75 ;  /* 0x00000049463d7223 */ /* 0x000fe2000001004b */
[----:B-----5:R-:W-:Y:S02]  /*1580*/  HADD2.F32 R97, -RZ, R32.H1_H1 ;  /* 0x30000020ff617230 */ /* 0x020fe40000004100 */
[----:B0-----:R-:W-:Y:S01]  /*1590*/  FFMA.FTZ R62, R71, R74, R76 ;  /* 0x0000004a473e7223 */ /* 0x001fe2000001004c */
[----:B------:R-:W-:Y:S02]  /*15a0*/  HADD2.F32 R96, -RZ, R54.H1_H1 ;  /* 0x30000036ff607230 */ /* 0x000fe40000004100 */
[----:B------:R-:W-:Y:S01]  /*15b0*/  FFMA.FTZ R100, R92, R91, R89 ;  /* 0x0000005b5c647223 */ /* 0x000fe20000010059 */
[----:B------:R-:W-:Y:S01]  /*15c0*/  HADD2.F32 R92, -RZ, R46.H1_H1 ;  /* 0x3000002eff5c7230 */ /* 0x000fe20000004100 */
[----:B------:R-:W-:Y:S01]  /*15d0*/  USHF.R.S32.HI UR12, URZ, 0x1f, UR6 ;  /* 0x0000001f3f0c7899 */ /* 0x000fe20008011406 */
[----:B------:R-:W-:Y:S01]  /*15e0*/  HADD2.F32 R94, -RZ, R41.H1_H1 ;  /* 0x30000029ff5e7230 */ /* 0x000fe20000004100 */
[----:B------:R-:W-:Y:S01]  /*15f0*/  USHF.R.S32.HI UR13, URZ, 0x1f, UR7 ;  /* 0x0000001f3f0d7899 */ /* 0x000fe20008011407 */
[----:B------:R-:W-:-:S02]  /*1600*/  HADD2.F32 R95, -RZ, R47.H0_H0 ;  /* 0x2000002fff5f7230 */ /* 0x000fc40000004100 */
[----:B------:R-:W-:Y:S01]  /*1610*/  FMUL.FTZ R103, R92, R97 ;  /* 0x000000615c677220 */ /* 0x000fe20000410000 */
[----:B------:R-:W-:Y:S02]  /*1620*/  HADD2.F32 R98, -RZ, R58.H0_H0 ;  /* 0x2000003aff627230 */ /* 0x000fe40000004100 */
[----:B------:R-:W-:Y:S01]  /*1630*/  FFMA.FTZ R101, R94, R96, R61 ;  /* 0x000000605e657223 */ /* 0x000fe2000001003d */
[--C-:B------:R-:W-:Y:S01]  /*1640*/  HADD2.F32 R54, -RZ, R36.reuse.H0_H0 ;  /* 0x20000024ff367230 */ /* 0x100fe20000004100 */
[----:B------:R-:W-:Y:S01]  /*1650*/  BSSY B0, `(.L_x_75) ;  /* 0x00000fa000007945 */ /* 0x000fe20003800000 */
[----:B------:R-:W-:Y:S02]  /*1660*/  HADD2.F32 R89, -RZ, R36.H1_H1 ;  /* 0x30000024ff597230 */ /* 0x000fe40000004100 */
[----:B------:R-:W-:Y:S01]  /*1670*/  FFMA.FTZ R98, R95, R98, R100 ;  /* 0x000000625f627223 */ /* 0x000fe20000010064 */
[--C-:B------:R-:W-:Y:S02]  /*1680*/  HADD2.F32 R36, -RZ, R38.reuse.H0_H0 ;  /* 0x20000026ff247230 */ /* 0x100fe40000004100 */
[----:B------:R-:W-:-:S02]  /*1690*/  HADD2.F32 R93, -RZ, R38.H1_H1 ;  /* 0x30000026ff5d7230 */ /* 0x000fc40000004100 */
[--C-:B------:R-:W-:Y:S02]  /*16a0*/  HADD2.F32 R91, -RZ, R39.reuse.H0_H0 ;  /* 0x20000027ff5b7230 */ /* 0x100fe40000004100 */
[----:B------:R-:W-:Y:S02]  /*16b0*/  HADD2.F32 R38, -RZ, R39.H1_H1 ;  /* 0x30000027ff267230 */ /* 0x000fe40000004100 */
[----:B------:R-:W-:Y:S02]  /*16c0*/  HADD2.F32 R39, -RZ, R2.H1_H1 ;  /* 0x30000002ff277230 */ /* 0x000fe40000004100 */
[----:B------:R-:W-:Y:S02]  /*16d0*/  HADD2.F32 R2, -RZ, R40.H0_H0 ;  /* 0x20000028ff027230 */ /* 0x000fe40000004100 */
[----:B------:R-:W-:Y:S02]  /*16e0*/  HADD2.F32 R50, -RZ, R50.H1_H1 ;  /* 0x30000032ff327230 */ /* 0x000fe40000004100 */
[----:B------:R-:W-:-:S02]  /*16f0*/  HADD2.F32 R97, -RZ, R55.H0_H0 ;  /* 0x20000037ff617230 */ /* 0x000fc40000004100 */
        /* <DEDUP_REMOVED lines=10> */
[----:B------:R-:W-:Y:S02]  /*17a0*/  HADD2.F32 R2, -RZ, R51.H0_H0 ;  /* 0x20000033ff027230 */ /* 0x000fe40000004100 */
[----:B------:R-:W-:Y:S02]  /*17b0*/  HADD2.F32 R39, -RZ, R33.H0_H0 ;  /* 0x20000021ff277230 */ /* 0x000fe40000004100 */
[----:B------:R-:W-:Y:S01]  /*17c0*/  FFMA.FTZ R61, R61, R32, R58 ;  /* 0x000000203d3d7223 */ /* 0x000fe2000001003a */
[----:B------:R-:W-:Y:S02]  /*17d0*/  HADD2.F32 R44, -RZ, R44.H1_H1 ;  /* 0x3000002cff2c7230 */ /* 0x000fe40000004100 */
[----:B------:R-:W-:-:S02]  /*17e0*/  HADD2.F32 R59, -RZ, R59.H1_H1 ;  /* 0x3000003bff3b7230 */ /* 0x000fc40000004100 */
        /* <DEDUP_REMOVED lines=12> */
[----:B------:R-:W-:Y:S01]  /*18b0*/  FFMA.FTZ R50, R32, R47, R99 ;  /* 0x0000002f20327223 */ /* 0x000fe20000010063 */
[----:B------:R-:W-:Y:S02]  /*18c0*/  HADD2.F32 R33, -RZ, R49.H0_H0 ;  /* 0x20000031ff217230 */ /* 0x000fe40000004100 */
[----:B------:R-:W-:-:S02]  /*18d0*/  HADD2.F32 R40, -RZ, R60.H0_H0 ;  /* 0x2000003cff287230 */ /* 0x000fc40000004100 */
        /* <DEDUP_REMOVED lines=19> */
[----:B------:R-:W-:Y:S02]  /*1a10*/  HADD2.F32 R49, -RZ, R49.H1_H1 ;  /* 0x30000031ff317230 */ /* 0x000fe40000004100 */
[----:B------:R-:W-:Y:S02]  /*1a20*/  HADD2.F32 R53, -RZ, R53.H1_H1 ;  /* 0x30000035ff357230 */ /* 0x000fe40000004100 */
[----:B------:R-:W-:-:S02]  /*1a30*/  HADD2.F32 R60, -RZ, R60.H1_H1 ;  /* 0x3000003cff3c7230 */ /* 0x000fc40000004100 */
[----:B------:R-:W-:Y:S02]  /*1a40*/  HADD2.F32 R34, -RZ, R35.H1_H1 ;  /* 0x30000023ff227230 */ /* 0x000fe40000004100 */
[--C-:B------:R-:W-:Y:S02]  /*1a50*/  HADD2.F32 R67, -RZ, R5.reuse.H0_H0 ;  /* 0x20000005ff437230 */ /* 0x100fe40000004100 */
[----:B------:R-:W-:Y:S01]  /*1a60*/  FFMA.FTZ R40, R49, R60, R40 ;  /* 0x0000003c31287223 */ /* 0x000fe20000010028 */
[----:B------:R-:W-:Y:S02]  /*1a70*/  HADD2.F32 R70, -RZ, R5.H1_H1 ;  /* 0x30000005ff467230 */ /* 0x000fe40000004100 */
[----:B------:R-:W-:Y:S01]  /*1a80*/  FFMA.FTZ R2, R53, R34, R2 ;  /* 0x0000002235027223 */ /* 0x000fe20000010002 */
[--C-:B------:R-:W-:Y:S02]  /*1a90*/  HADD2.F32 R4, -RZ, R6.reuse.H0_H0 ;  /* 0x20000006ff047230 */ /* 0x100fe40000004100 */
[----:B------:R-:W-:-:S02]  /*1aa0*/  HADD2.F32 R71, -RZ, R6.H1_H1 ;  /* 0x30000006ff477230 */ /* 0x000fc40000004100 */
[--C-:B------:R-:W-:Y:S02]  /*1ab0*/  HADD2.F32 R76, -RZ, R24.reuse.H0_H0 ;  /* 0x20000018ff4c7230 */ /* 0x100fe40000004100 */
[----:B------:R-:W-:Y:S02]  /*1ac0*/  HADD2.F32 R77, -RZ, R24.H1_H1 ;  /* 0x30000018ff4d7230 */ /* 0x000fe40000004100 */
[----:B------:R-:W-:Y:S02]  /*1ad0*/  HADD2.F32 R63, -RZ, R20.H0_H0 ;  /* 0x20000014ff3f7230 */ /* 0x000fe40000004100 */
[--C-:B------:R-:W-:Y:S02]  /*1ae0*/  HADD2.F32 R5, -RZ, R7.reuse.H0_H0 ;  /* 0x20000007ff057230 */ /* 0x100fe40000004100 */
[----:B------:R-:W-:Y:S02]  /*1af0*/  HADD2.F32 R6, -RZ, R7.H1_H1 ;  /* 0x30000007ff067230 */ /* 0x000fe40000004100 */
[----:B------:R-:W-:Y:S01]  /*1b00*/  FFMA.FTZ R63, R63, R68, R50 ;  /* 0x000000443f3f7223 */ /* 0x000fe20000010032 */
[----:B------:R-:W-:-:S02]  /*1b10*/  HADD2.F32 R75, -RZ, R25.H0_H0 ;  /* 0x20000019ff4b7230 */ /* 0x000fc40000004100 */
[----:B------:R-:W-:Y:S02]  /*1b20*/  HADD2.F32 R80, -RZ, R25.H1_H1 ;  /* 0x30000019ff507230 */ /* 0x000fe40000004100 */
[--C-:B------:R-:W-:Y:S02]  /*1b30*/  HADD2.F32 R24, -RZ, R26.reuse.H0_H0 ;  /* 0x2000001aff187230 */ /* 0x100fe40000004100 */
[----:B------:R-:W-:Y:S02]  /*1b40*/  HADD2.F32 R79, -RZ, R26.H1_H1 ;  /* 0x3000001aff4f7230 */ /* 0x000fe40000004100 */
[----:B------:R-:W-:Y:S02]  /*1b50*/  HADD2.F32 R7, -RZ, R16.H0_H0 ;  /* 0x20000010ff077230 */ /* 0x000fe40000004100 */
[--C-:B------:R-:W-:Y:S02]  /*1b60*/  HADD2.F32 R25, -RZ, R27.reuse.H0_H0 ;  /* 0x2000001bff197230 */ /* 0x100fe40000004100 */
[----:B------:R-:W-:-:S02]  /*1b70*/  HADD2.F32 R26, -RZ, R27.H1_H1 ;  /* 0x3000001bff1a7230 */ /* 0x000fc40000004100 */
[----:B------:R-:W-:Y:S01]  /*1b80*/  FFMA.FTZ R7, R7, R76, R32 ;  /* 0x0000004c07077223 */ /* 0x000fe20000010020 */
[--C-:B------:R-:W-:Y:S02]  /*1b90*/  HADD2.F32 R87, -RZ, R31.reuse.H0_H0 ;  /* 0x2000001fff577230 */ /* 0x100fe40000004100 */
[----:B------:R-:W-:Y:S02]  /*1ba0*/  HADD2.F32 R88, -RZ, R31.H1_H1 ;  /* 0x3000001fff587230 */ /* 0x000fe40000004100 */
[----:B------:R-:W-:Y:S02]  /*1bb0*/  HADD2.F32 R27, -RZ, R12.H0_H0 ;  /* 0x2000000cff1b7230 */ /* 0x000fe40000004100 */
[----:B------:R-:W-:Y:S02]  /*1bc0*/  HADD2.F32 R84, -RZ, R28.H0_H0 ;  /* 0x2000001cff547230 */ /* 0x000fe40000004100 */
[----:B------:R-:W-:Y:S02]  /*1bd0*/  HADD2.F32 R31, -RZ, R8.H0_H0 ;  /* 0x20000008ff1f7230 */ /* 0x000fe40000004100 */
[----:B------:R-:W-:-:S02]  /*1be0*/  HADD2.F32 R64, -RZ, R20.H1_H1 ;  /* 0x30000014ff407230 */ /* 0x000fc40000004100 */
[----:B------:R-:W-:Y:S01]  /*1bf0*/  FFMA.FTZ R40, R27, R84, R40 ;  /* 0x000000541b287223 */ /* 0x000fe20000010028 */
[----:B------:R-:W-:Y:S02]  /*1c00*/  HADD2.F32 R72, -RZ, R16.H1_H1 ;  /* 0x30000010ff487230 */ /* 0x000fe40000004100 */
[----:B------:R-:W-:Y:S01]  /*1c10*/  FFMA.FTZ R31, R31, R54, R2 ;  /* 0x000000361f1f7223 */ /* 0x000fe20000010002 */
[----:B------:R-:W-:Y:S02]  /*1c20*/  HADD2.F32 R81, -RZ, R12.H1_H1 ;  /* 0x3000000cff517230 */ /* 0x000fe40000004100 */
[----:B------:R-:W-:Y:S01]  /*1c30*/  FFMA.FTZ R63, R64, R69, R63 ;  /* 0x00000045403f7223 */ /* 0x000fe2000001003f */
[----:B------:R-:W-:Y:S02]  /*1c40*/  HADD2.F32 R28, -RZ, R28.H1_H1 ;  /* 0x3000001cff1c7230 */ /* 0x000fe40000004100 */
[----:B------:R-:W-:Y:S01]  /*1c50*/  FFMA.FTZ R7, R72, R77, R7 ;  /* 0x0000004d48077223 */ /* 0x000fe20000010007 */
[----:B------:R-:W-:-:S02]  /*1c60*/  HADD2.F32 R42, -RZ, R8.H1_H1 ;  /* 0x30000008ff2a7230 */ /* 0x000fc40000004100 */
[----:B------:R-:W-:Y:S02]  /*1c70*/  HADD2.F32 R20, -RZ, R21.H0_H0 ;  /* 0x20000015ff147230 */ /* 0x000fe40000004100 */
[----:B------:R-:W-:Y:S01]  /*1c80*/  FFMA.FTZ R81, R81, R28, R40 ;  /* 0x0000001c51517223 */ /* 0x000fe20000010028 */
[----:B------:R-:W-:Y:S02]  /*1c90*/  HADD2.F32 R16, -RZ, R17.H0_H0 ;  /* 0x20000011ff107230 */ /* 0x000fe40000004100 */
[----:B------:R-:W-:Y:S01]  /*1ca0*/  FFMA.FTZ R31, R42, R89, R31 ;  /* 0x000000592a1f7223 */ /* 0x000fe2000001001f */
[----:B------:R-:W-:Y:S02]  /*1cb0*/  HADD2.F32 R12, -RZ, R13.H0_H0 ;  /* 0x2000000dff0c7230 */ /* 0x000fe40000004100 */
[----:B------:R-:W-:Y:S01]  /*1cc0*/  FFMA.FTZ R20, R20, R67, R63 ;  /* 0x0000004314147223 */ /* 0x000fe2000001003f */
        /* <DEDUP_REMOVED lines=9> */
[----:B------:R-:W-:Y:S01]  /*1d60*/  FFMA.FTZ R20, R65, R70, R20 ;  /* 0x0000004641147223 */ /* 0x000fe20000010014 */
        /* <DEDUP_REMOVED lines=9> */
[----:B------:R-:W-:Y:S01]  /*1e00*/  FFMA.FTZ R21, R21, R4, R20 ;  /* 0x0000000415157223 */ /* 0x000fe20000010014 */
[----:B------:R-:W-:Y:S02]  /*1e10*/  HADD2.F32 R86, -RZ, R30.H0_H0 ;  /* 0x2000001eff567230 */ /* 0x000fe40000004100 */
[----:B------:R-:W-:Y:S01]  /*1e20*/  FFMA.FTZ R17, R17, R24, R16 ;  /* 0x0000001811117223 */ /* 0x000fe20000010010 */
[----:B------:R-:W-:Y:S02]  /*1e30*/  HADD2.F32 R9, -RZ, R10.H0_H0 ;  /* 0x2000000aff097230 */ /* 0x000fe40000004100 */
[----:B------:R-:W-:Y:S02]  /*1e40*/  HADD2.F32 R66, -RZ, R22.H1_H1 ;  /* 0x30000016ff427230 */ /* 0x000fe40000004100 */
[----:B------:R-:W-:Y:S01]  /*1e50*/  FFMA.FTZ R82, R13, R86, R82 ;  /* 0x000000560d527223 */ /* 0x000fe20000010052 */
[----:B------:R-:W-:Y:S02]  /*1e60*/  HADD2.F32 R74, -RZ, R18.H1_H1 ;  /* 0x30000012ff4a7230 */ /* 0x000fe40000004100 */
[----:B------:R-:W-:Y:S01]  /*1e70*/  FFMA.FTZ R9, R9, R36, R56 ;  /* 0x0000002409097223 */ /* 0x000fe20000010038 */
[----:B------:R-:W-:-:S02]  /*1e80*/  HADD2.F32 R83, -RZ, R14.H1_H1 ;  /* 0x3000000eff537230 */ /* 0x000fc40000004100 */
[----:B------:R-:W-:Y:S01]  /*1e90*/  FFMA.FTZ R21, R66, R71, R21 ;  /* 0x0000004742157223 */ /* 0x000fe20000010015 */
[----:B------:R-:W-:Y:S02]  /*1ea0*/  HADD2.F32 R30, -RZ, R30.H1_H1 ;  /* 0x3000001eff1e7230 */ /* 0x000fe40000004100 */
[----:B------:R-:W-:Y:S01]  /*1eb0*/  FFMA.FTZ R17, R74, R79, R17 ;  /* 0x0000004f4a117223 */ /* 0x000fe20000010011 */
[----:B------:R-:W-:Y:S02]  /*1ec0*/  HADD2.F32 R90, -RZ, R10.H1_H1 ;  /* 0x3000000aff5a7230 */ /* 0x000fe40000004100 */
[----:B------:R-:W-:Y:S02]  /*1ed0*/  HADD2.F32 R22, -RZ, R23.H0_H0 ;  /* 0x20000017ff167230 */ /* 0x000fe40000004100 */
[----:B------:R-:W-:Y:S01]  /*1ee0*/  FFMA.FTZ R83, R83, R30, R82 ;  /* 0x0000001e53537223 */ /* 0x000fe20000010052 */
[----:B------:R-:W-:Y:S02]  /*1ef0*/  HADD2.F32 R18, -RZ, R19.H0_H0 ;  /* 0x20000013ff127230 */ /* 0x000fe40000004100 */
[----:B------:R-:W-:Y:S01]  /*1f00*/  FFMA.FTZ R9, R90, R93, R9 ;  /* 0x0000005d5a097223 */ /* 0x000fe20000010009 */
[----:B------:R-:W-:-:S02]  /*1f10*/  HADD2.F32 R14, -RZ, R15.H0_H0 ;  /* 0x2000000fff0e7230 */ /* 0x000fc40000004100 */
[----:B------:R-:W-:Y:S01]  /*1f20*/  FFMA.FTZ R22, R22, R5, R21 ;  /* 0x0000000516167223 */ /* 0x000fe20000010015 */
[----:B------:R-:W-:Y:S02]  /*1f30*/  HADD2.F32 R10, -RZ, R11.H0_H0 ;  /* 0x2000000bff0a7230 */ /* 0x000fe40000004100 */
[----:B------:R-:W-:Y:S01]  /*1f40*/  FFMA.FTZ R18, R18, R25, R17 ;  /* 0x0000001912127223 */ /* 0x000fe20000010011 */
        /* <DEDUP_REMOVED lines=8> */
[----:B------:R-:W0:Y:S01]  /*1fd0*/  S2R R21, SR_TID.X ;  /* 0x0000000000157919 */ /* 0x000e220000002100 */
[----:B------:R-:W-:Y:S01]  /*1fe0*/  FFMA.FTZ R14, R15, R88, R14 ;  /* 0x000000580f0e7223 */ /* 0x000fe2000001000e */
[----:B------:R-:W1:Y:S01]  /*1ff0*/  LDC.64 R16, c[0x0][0x2d0] ;  /* 0x0000b400ff107b82 */ /* 0x000e620000000a00 */
[----:B------:R-:W-:Y:S01]  /*2000*/  FFMA.FTZ R10, R11, R38, R10 ;  /* 0x000000260b0a7223 */ /* 0x000fe2000001000a */
[----:B------:R-:W2:Y:S04]  /*2010*/  SHFL.BFLY PT, R5, R6, 0x8, 0x1f ;  /* 0x0d001f0006057f89 */ /* 0x000ea800000e0000 */
[----:B------:R-:W3:Y:S04]  /*2020*/  SHFL.BFLY PT, R7, R18, 0x8, 0x1f ;  /* 0x0d001f0012077f89 */ /* 0x000ee800000e0000 */
[----:B------:R-:W4:Y:S04]  /*2030*/  SHFL.BFLY PT, R9, R14, 0x8, 0x1f ;  /* 0x0d001f000e097f89 */ /* 0x000f2800000e0000 */
[----:B------:R-:W0:Y:S01]  /*2040*/  SHFL.BFLY PT, R11, R10, 0x8, 0x1f ;  /* 0x0d001f000a0b7f89 */ /* 0x000e2200000e0000 */
[----:B--2---:R-:W-:Y:S01]  /*2050*/  FADD.FTZ R5, R6, R5 ;  /* 0x0000000506057221 */ /* 0x004fe20000010000 */
[----:B---3--:R-:W-:-:S04]  /*2060*/  FADD.FTZ R4, R18, R7 ;  /* 0x0000000712047221 */ /* 0x008fc80000010000 */
[----:B------:R-:W2:Y:S01]  /*2070*/  SHFL.BFLY PT, R2, R5, 0x4, 0x1f ;  /* 0x0c801f0005027f89 */ /* 0x000ea200000e0000 */
[----:B------:R-:W3:Y:S01]  /*2080*/  LDC.64 R18, c[0x0][0x2d8] ;  /* 0x0000b600ff127b82 */ /* 0x000ee20000000a00 */
[----:B----4-:R-:W-:Y:S02]  /*2090*/  FADD.FTZ R8, R14, R9 ;  /* 0x000000090e087221 */ /* 0x010fe40000010000 */
[----:B------:R-:W4:Y:S01]  /*20a0*/  SHFL.BFLY PT, R7, R4, 0x4, 0x1f ;  /* 0x0c801f0004077f89 */ /* 0x000f2200000e0000 */
[----:B0-----:R-:W-:Y:S01]  /*20b0*/  SHF.R.S32.HI R14, RZ, 0x1f, R21 ;  /* 0x0000001fff0e7819 */ /* 0x001fe20000011415 */
[----:B------:R-:W-:Y:S02]  /*20c0*/  FADD.FTZ R12, R10, R11 ;  /* 0x0000000b0a0c7221 */ /* 0x000fe40000010000 */
[----:B------:R-:W0:Y:S01]  /*20d0*/  SHFL.BFLY PT, R9, R8, 0x4, 0x1f ;  /* 0x0c801f0008097f89 */ /* 0x000e2200000e0000 */
[----:B------:R-:W-:-:S03]  /*20e0*/  LEA.HI R20, R14, R21, RZ, 0x4 ;  /* 0x000000150e147211 */ /* 0x000fc600078f20ff */
[----:B------:R-:W1:Y:S01]  /*20f0*/  SHFL.BFLY PT, R11, R12, 0x4, 0x1f ;  /* 0x0c801f000c0b7f89 */ /* 0x000e6200000e0000 */
[----:B--2---:R-:W-:Y:S01]  /*2100*/  FADD.FTZ R2, R5, R2 ;  /* 0x0000000205027221 */ /* 0x004fe20000010000 */
[----:B------:R-:W-:Y:S01]  /*2110*/  SHF.L.U32 R5, R0, 0xe, RZ ;  /* 0x0000000e00057819 */ /* 0x000fe200000006ff */
[----:B----4-:R-:W-:Y:S01]  /*2120*/  FADD.FTZ R6, R4, R7 ;  /* 0x0000000704067221 */ /* 0x010fe20000010000 */
[----:B------:R-:W-:Y:S02]  /*2130*/  SHF.L.U32 R4, R21, 0x2, RZ ;  /* 0x0000000215047819 */ /* 0x000fe400000006ff */
[----:B------:R-:W2:Y:S01]  /*2140*/  SHFL.BFLY PT, R7, R2, 0x2, 0x1f ;  /* 0x0c401f0002077f89 */ /* 0x000ea200000e0000 */
[----:B0-----:R-:W-:-:S03]  /*2150*/  FADD.FTZ R10, R8, R9 ;  /* 0x00000009080a7221 */ /* 0x001fc60000010000 */
[----:B------:R-:W0:Y:S01]  /*2160*/  SHFL.BFLY PT, R9, R6, 0x2, 0x1f ;  /* 0x0c401f0006097f89 */ /* 0x000e2200000e0000 */
[----:B-1----:R-:W-:Y:S01]  /*2170*/  FADD.FTZ R13, R12, R11 ;  /* 0x0000000b0c0d7221 */ /* 0x002fe20000010000 */
[----:B------:R-:W-:Y:S02]  /*2180*/  SHF.R.S32.HI R12, RZ, 0x1f, R4 ;  /* 0x0000001fff0c7819 */ /* 0x000fe40000011404 */
[----:B------:R-:W1:Y:S01]  /*2190*/  SHFL.BFLY PT, R11, R10, 0x2, 0x1f ;  /* 0x0c401f000a0b7f89 */ /* 0x000e6200000e0000 */
[----:B------:R-:W-:-:S03]  /*21a0*/  IADD3 R4, P0, R5, R4, RZ ;  /* 0x0000000405047210 */ /* 0x000fc60007f1e0ff */
[----:B------:R-:W4:Y:S01]  /*21b0*/  SHFL.BFLY PT, R8, R13, 0x2, 0x1f ;  /* 0x0c401f000d087f89 */ /* 0x000f2200000e0000 */
[----:B------:R-:W-:-:S03]  /*21c0*/  LEA.HI.X.SX32 R5, R5, R12, 0x1, P0 ;  /* 0x0000000c05057211 */ /* 0x000fc600000f0eff */
[----:B------:R-:W-:-:S04]  /*21d0*/  IMAD.WIDE.U32 R4, R16, UR6, R4 ;  /* 0x0000000610047c25 */ /* 0x000fc8000f8e0004 */
[----:B--2---:R-:W-:Y:S01]  /*21e0*/  FADD.FTZ R7, R2, R7 ;  /* 0x0000000702077221 */ /* 0x004fe20000010000 */
[----:B------:R-:W-:Y:S01]  /*21f0*/  IMAD R2, R16, UR12, RZ ;  /* 0x0000000c10027c24 */ /* 0x000fe2000f8e02ff */
[----:B------:R-:W-:Y:S01]  /*2200*/  LOP3.LUT R16, R20, 0xfffffff0, RZ, 0xc0, !PT ;  /* 0xfffffff014107812 */ /* 0x000fe200078ec0ff */
[----:B0-----:R-:W-:Y:S01]  /*2210*/  FADD.FTZ R6, R6, R9 ;  /* 0x0000000906067221 */ /* 0x001fe20000010000 */
[----:B------:R-:W-:Y:S01]  /*2220*/  IADD3 R9, R3, 0x3f, RZ ;  /* 0x0000003f03097810 */ /* 0x000fe20007ffe0ff */
[----:B------:R-:W-:Y:S01]  /*2230*/  IMAD R17, R17, UR6, R2 ;  /* 0x0000000611117c24 */ /* 0x000fe2000f8e0202 */
[----:B------:R-:W-:Y:S01]  /*2240*/  IADD3 R16, -R16, R21, RZ ;  /* 0x0000001510107210 */ /* 0x000fe20007ffe1ff */
[----:B-1----:R-:W-:Y:S01]  /*2250*/  FADD.FTZ R10, R10, R11 ;  /* 0x0000000b0a0a7221 */ /* 0x002fe20000010000 */
[----:B------:R-:W0:Y:S01]  /*2260*/  SHFL.BFLY PT, R2, R7, 0x1, 0x1f ;  /* 0x0c201f0007027f89 */ /* 0x000e2200000e0000 */
[--C-:B------:R-:W-:Y:S01]  /*2270*/  IMAD R14, R0, -0x40, R9.reuse ;  /* 0xffffffc0000e7824 */ /* 0x100fe200078e0209 */
[----:B------:R-:W-:Y:S01]  /*2280*/  ISETP.NE.AND P1, PT, R16, RZ, PT ;  /* 0x000000ff1000720c */ /* 0x000fe20003f25270 */
[----:B----4-:R-:W-:Y:S01]  /*2290*/  FADD.FTZ R12, R13, R8 ;  /* 0x000000080d0c7221 */ /* 0x010fe20000010000 */
[----:B------:R-:W1:Y:S01]  /*22a0*/  SHFL.BFLY PT, R11, R6, 0x1, 0x1f ;  /* 0x0c201f00060b7f89 */ /* 0x000e6200000e0000 */
[----:B------:R-:W-:-:S02]  /*22b0*/  SHF.R.S32.HI R8, RZ, 0x1f, R9 ;  /* 0x0000001fff087819 */ /* 0x000fc40000011409 */
[----:B------:R-:W-:Y:S01]  /*22c0*/  IADD3 R5, R5, R17, RZ ;  /* 0x0000001105057210 */ /* 0x000fe20007ffe0ff */
[----:B------:R-:W2:Y:S01]  /*22d0*/  SHFL.BFLY PT, R13, R10, 0x1, 0x1f ;  /* 0x0c201f000a0d7f89 */ /* 0x000ea200000e0000 */
[----:B------:R-:W-:-:S03]  /*22e0*/  LEA.HI R8, R8, R9, RZ, 0x6 ;  /* 0x0000000908087211 */ /* 0x000fc600078f30ff */
[----:B------:R-:W4:Y:S01]  /*22f0*/  SHFL.BFLY PT, R15, R12, 0x1, 0x1f ;  /* 0x0c201f000c0f7f89 */ /* 0x000f2200000e0000 */
[----:B------:R-:W-:-:S04]  /*2300*/  LOP3.LUT R8, R8, 0xffffffc0, RZ, 0xc0, !PT ;  /* 0xffffffc008087812 */ /* 0x000fc800078ec0ff */
[----:B------:R-:W-:Y:S01]  /*2310*/  IADD3 R8, R14, R8, -R9 ;  /* 0x000000080e087210 */ /* 0x000fe20007ffe809 */
[----:B---3--:R-:W-:-:S03]  /*2320*/  IMAD R14, R18, UR13, RZ ;  /* 0x0000000d120e7c24 */ /* 0x008fc6000f8e02ff */
[----:B------:R-:W-:Y:S01]  /*2330*/  ISETP.GE.AND P0, PT, R21, R8, PT ;  /* 0x000000081500720c */ /* 0x000fe20003f06270 */
[----:B------:R-:W-:Y:S02]  /*2340*/  IMAD R17, R19, UR7, R14 ;  /* 0x0000000713117c24 */ /* 0x000fe4000f8e020e */
[----:B------:R-:W-:Y:S01]  /*2350*/  IMAD.WIDE.U32 R8, R18, UR7, R4 ;  /* 0x0000000712087c25 */ /* 0x000fe2000f8e0004 */
[----:B------:R-:W-:-:S03]  /*2360*/  ISETP.GT.OR P0, PT, R21, 0x3f, P0 ;  /* 0x0000003f1500780c */ /* 0x000fc60000704670 */
[----:B0-----:R-:W-:Y:S01]  /*2370*/  FADD.FTZ R14, R7, R2 ;  /* 0x00000002070e7221 */ /* 0x001fe20000010000 */
[----:B-1----:R-:W-:Y:S01]  /*2380*/  FADD.FTZ R16, R6, R11 ;  /* 0x0000000b06107221 */ /* 0x002fe20000010000 */
[----:B------:R-:W-:Y:S02]  /*2390*/  IADD3 R17, R9, R17, RZ ;  /* 0x0000001109117210 */ /* 0x000fe40007ffe0ff */
[----:B------:R-:W-:Y:S01]  /*23a0*/  SHF.L.U32 R6, R0, 0x6, RZ ;  /* 0x0000000600067819 */ /* 0x000fe200000006ff */
[----:B--2---:R-:W-:Y:S01]  /*23b0*/  FADD.FTZ R18, R10, R13 ;  /* 0x0000000d0a127221 */ /* 0x004fe20000010000 */
[----:B----4-:R-:W-:Y:S01]  /*23c0*/  FADD.FTZ R15, R12, R15 ;  /* 0x0000000f0c0f7221 */ /* 0x010fe20000010000 */
[----:B------:R-:W-:Y:S06]  /*23d0*/  @P1 BRA `(.L_x_76) ;  /* 0x0000000000841947 */ /* 0x000fec0003800000 */
[----:B------:R-:W0:Y:S01]  /*23e0*/  LDC.64 R10, c[0x0][0x278] ;  /* 0x00009e00ff0a7b82 */ /* 0x000e220000000a00 */
[----:B------:R-:W-:Y:S01]  /*23f0*/  SHF.R.S32.HI R7, RZ, 0x1f, R6 ;  /* 0x0000001fff077819 */ /* 0x000fe20000011406 */
[----:B------:R-:W-:Y:S01]  /*2400*/  ULDC.64 UR8, c[0x0][0x260] ;  /* 0x0000980000087ab9 */ /* 0x000fe20000000a00 */
[----:B------:R-:W-:-:S05]  /*2410*/  SHF.R.S32.HI R19, RZ, 0x4, R20 ;  /* 0x00000004ff137819 */ /* 0x000fca0000011414 */
[----:B------:R-:W1:Y:S01]  /*2420*/  LDC.64 R12, c[0x0][0x280] ;  /* 0x0000a000ff0c7b82 */ /* 0x000e620000000a00 */
[C---:B0-----:R-:W-:Y:S02]  /*2430*/  IMAD R2, R10.reuse, UR12, RZ ;  /* 0x0000000c0a027c24 */ /* 0x041fe4000f8e02ff */
[----:B------:R-:W-:-:S04]  /*2440*/  IMAD.WIDE.U32 R4, R10, UR6, R6 ;  /* 0x000000060a047c25 */ /* 0x000fc8000f8e0006 */
[----:B------:R-:W-:Y:S02]  /*2450*/  IMAD R11, R11, UR6, R2 ;  /* 0x000000060b0b7c24 */ /* 0x000fe4000f8e0202 */
[----:B-1----:R-:W-:Y:S02]  /*2460*/  IMAD R2, R12, UR13, RZ ;  /* 0x0000000d0c027c24 */ /* 0x002fe4000f8e02ff */
[----:B------:R-:W-:Y:S01]  /*2470*/  IMAD R10, R0, -0x40, R3 ;  /* 0xffffffc0000a7824 */ /* 0x000fe200078e0203 */
[----:B------:R-:W-:Y:S01]  /*2480*/  IADD3 R5, R5, R11, RZ ;  /* 0x0000000b05057210 */ /* 0x000fe20007ffe0ff */
[----:B------:R-:W-:Y:S01]  /*2490*/  IMAD R11, R13, UR7, R2 ;  /* 0x000000070d0b7c24 */ /* 0x000fe2000f8e0202 */
[----:B------:R-:W-:Y:S02]  /*24a0*/  SHF.R.S32.HI R2, RZ, 0x1f, R19 ;  /* 0x0000001fff027819 */ /* 0x000fe40000011413 */
[----:B------:R-:W-:Y:S01]  /*24b0*/  ISETP.GE.AND P4, PT, R19, R10, PT ;  /* 0x0000000a1300720c */ /* 0x000fe20003f86270 */
[----:B------:R-:W-:-:S03]  /*24c0*/  IMAD.WIDE.U32 R4, R12, UR7, R4 ;  /* 0x000000070c047c25 */ /* 0x000fc6000f8e0004 */
[----:B------:R-:W-:-:S04]  /*24d0*/  IADD3 R3, P1, R19, R4, RZ ;  /* 0x0000000413037210 */ /* 0x000fc80007f3e0ff */
[----:B------:R-:W-:Y:S02]  /*24e0*/  IADD3.X R4, R2, R5, R11, P1, !PT ;  /* 0x0000000502047210 */ /* 0x000fe40000ffe40b */
[C---:B------:R-:W-:Y:S02]  /*24f0*/  IADD3 R5, R19.reuse, 0x30, RZ ;  /* 0x0000003013057810 */ /* 0x040fe40007ffe0ff */
[C---:B------:R-:W-:Y:S02]  /*2500*/  IADD3 R11, R19.reuse, 0x10, RZ ;  /* 0x00000010130b7810 */ /* 0x040fe40007ffe0ff */
[----:B------:R-:W-:Y:S02]  /*2510*/  IADD3 R19, R19, 0x20, RZ ;  /* 0x0000002013137810 */ /* 0x000fe40007ffe0ff */
[----:B------:R-:W-:Y:S02]  /*2520*/  LEA R2, P5, R3, UR8, 0x2 ;  /* 0x0000000803027c11 */ /* 0x000fe4000f8a10ff */
[----:B------:R-:W-:-:S02]  /*2530*/  ISETP.GE.AND P1, PT, R5, R10, PT ;  /* 0x0000000a0500720c */ /* 0x000fc40003f26270 */
[-C--:B------:R-:W-:Y:S02]  /*2540*/  ISETP.GE.AND P3, PT, R11, R10.reuse, PT ;  /* 0x0000000a0b00720c */ /* 0x080fe40003f66270 */
[----:B------:R-:W-:Y:S02]  /*2550*/  ISETP.GE.AND P2, PT, R19, R10, PT ;  /* 0x0000000a1300720c */ /* 0x000fe40003f46270 */
[----:B------:R-:W-:Y:S02]  /*2560*/  LEA.HI.X R3, R3, UR9, R4, 0x2, P5 ;  /* 0x0000000903037c11 */ /* 0x000fe4000a8f1404 */
[----:B------:R-:W-:Y:S02]  /*2570*/  FSEL R5, R14, RZ, !P4 ;  /* 0x000000ff0e057208 */ /* 0x000fe40006000000 */
[----:B------:R-:W-:Y:S02]  /*2580*/  FSEL R11, R16, RZ, !P3 ;  /* 0x000000ff100b7208 */ /* 0x000fe40005800000 */
[----:B------:R-:W-:Y:S01]  /*2590*/  FSEL R13, R18, RZ, !P2 ;  /* 0x000000ff120d7208 */ /* 0x000fe20005000000 */
[----:B------:R0:W-:Y:S01]  /*25a0*/  STG.E desc[UR4][R2.64], R5 ;  /* 0x0000000502007986 */ /* 0x0001e2000c101904 */
[----:B------:R-:W-:-:S03]  /*25b0*/  FSEL R15, R15, RZ, !P1 ;  /* 0x000000ff0f0f7208 */ /* 0x000fc60004800000 */
[----:B------:R0:W-:Y:S04]  /*25c0*/  STG.E desc[UR4][R2.64+0x40], R11 ;  /* 0x0000400b02007986 */ /* 0x0001e8000c101904 */
[----:B------:R0:W-:Y:S04]  /*25d0*/  STG.E desc[UR4][R2.64+0x80], R13 ;  /* 0x0000800d02007986 */ /* 0x0001e8000c101904 */
[----:B------:R0:W-:Y:S02]  /*25e0*/  STG.E desc[UR4][R2.64+0xc0], R15 ;  /* 0x0000c00f02007986 */ /* 0x0001e4000c101904 */
.L_x_76:
[----:B------:R-:W-:Y:S05]  /*25f0*/  BSYNC B0 ;  /* 0x0000000000007941 */ /* 0x000fea0003800000 */
.L_x_75:
[----:B------:R-:W-:Y:S04]  /*2600*/  BSSY B0, `(.L_x_77) ;  /* 0x0000016000007945 */ /* 0x000fe80003800000 */
[----:B------:R-:W-:Y:S05]  /*2610*/  @P0 BRA `(.L_x_78) ;  /* 0x0000000000500947 */ /* 0x000fea0003800000 */
[----:B0-----:R-:W0:Y:S01]  /*2620*/  LDC.64 R10, c[0x0][0x2a8] ;  /* 0x0000aa00ff0a7b82 */ /* 0x001e220000000a00 */
[----:B------:R-:W-:Y:S01]  /*2630*/  SHF.R.S32.HI R3, RZ, 0x1f, R21 ;  /* 0x0000001fff037819 */ /* 0x000fe20000011415 */
[----:B------:R-:W-:Y:S01]  /*2640*/  ULDC.64 UR8, c[0x0][0x2a0] ;  /* 0x0000a80000087ab9 */ /* 0x000fe20000000a00 */
[----:B------:R-:W-:-:S04]  /*2650*/  IADD3 R2, P0, R6, R21, RZ ;  /* 0x0000001506027210 */ /* 0x000fc80007f1e0ff */
[----:B------:R-:W-:Y:S01]  /*2660*/  LEA.HI.X.SX32 R3, R6, R3, 0x1, P0 ;  /* 0x0000000306037211 */ /* 0x000fe200000f0eff */
[----:B------:R-:W1:Y:S01]  /*2670*/  LDC.64 R12, c[0x0][0x2b0] ;  /* 0x0000ac00ff0c7b82 */ /* 0x000e620000000a00 */
[C---:B------:R-:W-:Y:S01]  /*2680*/  FMUL.FTZ R6, R78.reuse, 1.4426950216293334961 ;  /* 0x3fb8aa3b4e067820 */ /* 0x040fe20000410000 */
[----:B------:R-:W-:Y:S01]  /*2690*/  FSETP.NEU.FTZ.AND P0, PT, R78, -INF , PT ;  /* 0xff8000004e00780b */ /* 0x000fe20003f1d000 */
[C---:B0-----:R-:W-:Y:S02]  /*26a0*/  IMAD R4, R10.reuse, UR12, RZ ;  /* 0x0000000c0a047c24 */ /* 0x041fe4000f8e02ff */
[----:B------:R-:W-:-:S04]  /*26b0*/  IMAD.WIDE.U32 R2, R10, UR6, R2 ;  /* 0x000000060a027c25 */ /* 0x000fc8000f8e0002 */
[----:B------:R-:W-:Y:S02]  /*26c0*/  IMAD R5, R11, UR6, R4 ;  /* 0x000000060b057c24 */ /* 0x000fe4000f8e0204 */
[----:B-1----:R-:W-:-:S03]  /*26d0*/  IMAD R4, R12, UR13, RZ ;  /* 0x0000000d0c047c24 */ /* 0x002fc6000f8e02ff */
[----:B------:R-:W-:Y:S01]  /*26e0*/  IADD3 R3, R3, R5, RZ ;  /* 0x0000000503037210 */ /* 0x000fe20007ffe0ff */
[----:B------:R-:W-:Y:S02]  /*26f0*/  IMAD R5, R13, UR7, R4 ;  /* 0x000000070d057c24 */ /* 0x000fe4000f8e0204 */
[----:B------:R-:W-:-:S05]  /*2700*/  IMAD.WIDE.U32 R2, R12, UR7, R2 ;  /* 0x000000070c027c25 */ /* 0x000fca000f8e0002 */
[----:B------:R-:W-:Y:S02]  /*2710*/  IADD3 R3, R3, R5, RZ ;  /* 0x0000000503037210 */ /* 0x000fe40007ffe0ff */
[----:B------:R-:W-:-:S04]  /*2720*/  LEA R4, P1, R2, UR8, 0x2 ;  /* 0x0000000802047c11 */ /* 0x000fc8000f8210ff */
[----:B------:R-:W-:Y:S02]  /*2730*/  LEA.HI.X R5, R2, UR9, R3, 0x2, P1 ;  /* 0x0000000902057c11 */ /* 0x000fe400088f1403 */
[----:B------:R-:W-:-:S05]  /*2740*/  FSEL R3, R6, RZ, P0 ;  /* 0x000000ff06037208 */ /* 0x000fca0000000000 */
[----:B------:R1:W-:Y:S02]  /*2750*/  STG.E desc[UR4][R4.64], R3 ;  /* 0x0000000304007986 */ /* 0x0003e4000c101904 */
.L_x_78:
[----:B------:R-:W-:Y:S05]  /*2760*/  BSYNC B0 ;  /* 0x0000000000007941 */ /* 0x000fea0003800000 */
.L_x_77:
[----:B------:R-:W-:Y:S01]  /*2770*/  ULDC.64 UR10, c[0x0][0x2e8] ;  /* 0x0000ba00000a7ab9 */ /* 0x000fe20000000a00 */
[----:B------:R-:W-:Y:S01]  /*2780*/  ULDC.64 UR8, c[0x0][0x2b8] ;  /* 0x0000ae0000087ab9 */ /* 0x000fe20000000a00 */
[----:B------:R-:W-:Y:S02]  /*2790*/  ISETP.NE.U32.AND P0, PT, RZ, UR10, PT ;  /* 0x0000000aff007c0c */ /* 0x000fe4000bf05070 */
[C---:B0-----:R-:W-:Y:S02]  /*27a0*/  LEA R2, P1, R8.reuse, UR8, 0x2 ;  /* 0x0000000808027c11 */ /* 0x041fe4000f8210ff */
[----:B------:R-:W-:Y:S02]  /*27b0*/  ISETP.NE.AND.EX P0, PT, RZ, UR11, PT, P0 ;  /* 0x0000000bff007c0c */ /* 0x000fe4000bf05300 */
[----:B-1----:R-:W-:Y:S02]  /*27c0*/  LEA.HI.X R3, R8, UR9, R17, 0x2, P1 ;  /* 0x0000000908037c11 */ /* 0x002fe400088f1411 */
        /* <DEDUP_REMOVED lines=26> */
.L_x_79:
        /* <DEDUP_REMOVED lines=9> */
.L_x_151:


//--------------------- .text._ZN7cutlass13device_kernelIN5flash19enable_sm80_to_sm89INS1_16FlashAttnBwdSm80INS1_25CollectiveMainloopBwdSm80ILi1ELi1EN4cute5tupleIJNS5_1CILi64EEES8_NS7_ILi256EEEEEENS_6half_tEfNS_4arch4Sm80ELb1ELb0ELb0ELb1ELb0ELb0ELb0ELb0ELi2ELi4ELi2ELi2ELb0EEENS1_21CollectiveEpilogueBwdISA_SB_SD_Li256ELb1ELb0ELi4EEENS1_25SingleTileBwdLPTSchedulerILb1ELi64ELb0EEEEEEEEEvNT_6ParamsE --------------------------
	.section	.text._ZN7cutlass13device_kernelIN5flash19enable_sm80_to_sm89INS1_16FlashAttnBwdSm80INS1_25CollectiveMainloopBwdSm80ILi1ELi1EN4cute5tupleIJNS5_1CILi64EEES8_NS7_ILi256EEEEEENS_6half_tEfNS_4arch4Sm80ELb1ELb0ELb0ELb1ELb0ELb0ELb0ELb0ELi2ELi4ELi2ELi2ELb0EEENS1_21CollectiveEpilogueBwdISA_SB_SD_Li256ELb1ELb0ELi4EEENS1_25SingleTileBwdLPTSchedulerILb1ELi64ELb0EEEEEEEEEvNT_6ParamsE,"ax",@progbits
	.align	128
.text._ZN7cutlass13device_kernelIN5flash19enable_sm80_to_sm89INS1_16FlashAttnBwdSm80INS1_25CollectiveMainloopBwdSm80ILi1ELi1EN4cute5tupleIJNS5_1CILi64EEES8_NS7_ILi256EEEEEENS_6half_tEfNS_4arch4Sm80ELb1ELb0ELb0ELb1ELb0ELb0ELb0ELb0ELi2ELi4ELi2ELi2ELb0EEENS1_21CollectiveEpilogueBwdISA_SB_SD_Li256ELb1ELb0ELi4EEENS1_25SingleTileBwdLPTSchedulerILb1ELi64ELb0EEEEEEEEEvNT_6ParamsE:
        .type           _ZN7cutlass13device_kernelIN5flash19enable_sm80_to_sm89INS1_16FlashAttnBwdSm80INS1_25CollectiveMainloopBwdSm80ILi1ELi1EN4cute5tupleIJNS5_1CILi64EEES8_NS7_ILi256EEEEEENS_6half_tEfNS_4arch4Sm80ELb1ELb0ELb0ELb1ELb0ELb0ELb0ELb0ELi2ELi4ELi2ELi2ELb0EEENS1_21CollectiveEpilogueBwdISA_SB_SD_Li256ELb1ELb0ELi4EEENS1_25SingleTileBwdLPTSchedulerILb1ELi64ELb0EEEEEEEEEvNT_6ParamsE,@function
        .size           _ZN7cutlass13device_kernelIN5flash19enable_sm80_to_sm89INS1_16FlashAttnBwdSm80INS1_25CollectiveMainloopBwdSm80ILi1ELi1EN4cute5tupleIJNS5_1CILi64EEES8_NS7_ILi256EEEEEENS_6half_tEfNS_4arch4Sm80ELb1ELb0ELb0ELb1ELb0ELb0ELb0ELb0ELi2ELi4ELi2ELi2ELb0EEENS1_21CollectiveEpilogueBwdISA_SB_SD_Li256ELb1ELb0ELi4EEENS1_25SingleTileBwdLPTSchedulerILb1ELi64ELb0EEEEEEEEEvNT_6ParamsE,(.L_x_152 - _ZN7cutlass13device_kernelIN5flash19enable_sm80_to_sm89INS1_16FlashAttnBwdSm80INS1_25CollectiveMainloopBwdSm80ILi1ELi1EN4cute5tupleIJNS5_1CILi64EEES8_NS7_ILi256EEEEEENS_6half_tEfNS_4arch4Sm80ELb1ELb0ELb0ELb1ELb0ELb0ELb0ELb0ELi2ELi4ELi2ELi2ELb0EEENS1_21CollectiveEpilogueBwdISA_SB_SD_Li256ELb1ELb0ELi4EEENS1_25SingleTileBwdLPTSchedulerILb1ELi64ELb0EEEEEEEEEvNT_6ParamsE)
        .other          _ZN7cutlass13device_kernelIN5flash19enable_sm80_to_sm89INS1_16FlashAttnBwdSm80INS1_25CollectiveMainloopBwdSm80ILi1ELi1EN4cute5tupleIJNS5_1CILi64EEES8_NS7_ILi256EEEEEENS_6half_tEfNS_4arch4Sm80ELb1ELb0ELb0ELb1ELb0ELb0ELb0ELb0ELi2ELi4ELi2ELi2ELb0EEENS1_21CollectiveEpilogueBwdISA_SB_SD_Li256ELb1ELb0ELi4EEENS1_25SingleTileBwdLPTSchedulerILb1ELi64ELb0EEEEEEEEEvNT_6ParamsE,@"STO_CUDA_ENTRY STV_DEFAULT"
_ZN7cutlass13device_kernelIN5flash19enable_sm80_to_sm89INS1_16FlashAttnBwdSm80INS1_25CollectiveMainloopBwdSm80ILi1ELi1EN4cute5tupleIJNS5_1CILi64EEES8_NS7_ILi256EEEEEENS_6half_tEfNS_4arch4Sm80ELb1ELb0ELb0ELb1ELb0ELb0ELb0ELb0ELi2ELi4ELi2ELi2ELb0EEENS1_21CollectiveEpilogueBwdISA_SB_SD_Li256ELb1ELb0ELi4EEENS1_25SingleTileBwdLPTSchedulerILb1ELi64ELb0EEEEEEEEEvNT_6ParamsE:
[----:B------:R-:W-:Y:S01]  /*0000*/  LDC R1, c[0x0][0x28] ;  /* 0x00000a00ff017b82 */ /* 0x000fe20000000800 */
[----:B------:R-:W-:Y:S05]  /*0010*/  EXIT ;  /* 0x000000000000794d */ /* 0x000fea0003800000 */
.L_x_80:
        /* <DEDUP_REMOVED lines=14> */
.L_x_152:


//--------------------- .text._ZN7cutlass13device_kernelIN5flash32FlashAttnBwdPostprocessConvertdQIN4cute5tupleIJNS3_1CILi64EEENS5_ILi256EEEEEENS_6half_tEfNS_4arch4Sm80ELi256ENS3_8TiledMMAINS3_8MMA_AtomIJNS3_28SM80_16x8x16_F32F16F16F32_TNEEEENS3_6LayoutINS4_IJNS5_ILi2EEENS5_ILi4EEENS5_ILi1EEEEEENS4_IJSJ_SH_NS5_ILi0EEEEEEEENS4_IJNS5_ILi32EEES6_NS5_ILi16EEEEEEEELb0EEEEEvNT_6ParamsE --------------------------
	.section	.text._ZN7cutlass13device_kernelIN5flash32FlashAttnBwdPostprocessConvertdQIN4cute5tupleIJNS3_1CILi64EEENS5_ILi256EEEEEENS_6half_tEfNS_4arch4Sm80ELi256ENS3_8TiledMMAINS3_8MMA_AtomIJNS3_28SM80_16x8x16_F32F16F16F32_TNEEEENS3_6LayoutINS4_IJNS5_ILi2EEENS5_ILi4EEENS5_ILi1EEEEEENS4_IJSJ_SH_NS5_ILi0EEEEEEEENS4_IJNS5_ILi32EEES6_NS5_ILi16EEEEEEEELb0EEEEEvNT_6ParamsE,"ax",@progbits
	.align	128
.text._ZN7cutlass13device_kernelIN5flash32FlashAttnBwdPostprocessConvertdQIN4cute5tupleIJNS3_1CILi64EEENS5_ILi256EEEEEENS_6half_tEfNS_4arch4Sm80ELi256ENS3_8TiledMMAINS3_8MMA_AtomIJNS3_28SM80_16x8x16_F32F16F16F32_TNEEEENS3_6LayoutINS4_IJNS5_ILi2EEENS5_ILi4EEENS5_ILi1EEEEEENS4_IJSJ_SH_NS5_ILi0EEEEEEEENS4_IJNS5_ILi32EEES6_NS5_ILi16EEEEEEEELb0EEEEEvNT_6ParamsE:
        .type           _ZN7cutlass13device_kernelIN5flash32FlashAttnBwdPostprocessConvertdQIN4cute5tupleIJNS3_1CILi64EEENS5_ILi256EEEEEENS_6half_tEfNS_4arch4Sm80ELi256ENS3_8TiledMMAINS3_8MMA_AtomIJNS3_28SM80_16x8x16_F32F16F16F32_TNEEEENS3_6LayoutINS4_IJNS5_ILi2EEENS5_ILi4EEENS5_ILi1EEEEEENS4_IJSJ_SH_NS5_ILi0EEEEEEEENS4_IJNS5_ILi32EEES6_NS5_ILi16EEEEEEEELb0EEEEEvNT_6ParamsE,@function
        .size           _ZN7cutlass13device_kernelIN5flash32FlashAttnBwdPostprocessConvertdQIN4cute5tupleIJNS3_1CILi64EEENS5_ILi256EEEEEENS_6half_tEfNS_4arch4Sm80ELi256ENS3_8TiledMMAINS3_8MMA_AtomIJNS3_28SM80_16x8x16_F32F16F16F32_TNEEEENS3_6LayoutINS4_IJNS5_ILi2EEENS5_ILi4EEENS5_ILi1EEEEEENS4_IJSJ_SH_NS5_ILi0EEEEEEEENS4_IJNS5_ILi32EEES6_NS5_ILi16EEEEEEEELb0EEEEEvNT_6ParamsE,(.L_x_153 - _ZN7cutlass13device_kernelIN5flash32FlashAttnBwdPostprocessConvertdQIN4cute5tupleIJNS3_1CILi64EEENS5_ILi256EEEEEENS_6half_tEfNS_4arch4Sm80ELi256ENS3_8TiledMMAINS3_8MMA_AtomIJNS3_28SM80_16x8x16_F32F16F16F32_TNEEEENS3_6LayoutINS4_IJNS5_ILi2EEENS5_ILi4EEENS5_ILi1EEEEEENS4_IJSJ_SH_NS5_ILi0EEEEEEEENS4_IJNS5_ILi32EEES6_NS5_ILi16EEEEEEEELb0EEEEEvNT_6ParamsE)
        .other          _ZN7cutlass13device_kernelIN5flash32FlashAttnBwdPostprocessConvertdQIN4cute5tupleIJNS3_1CILi64EEENS5_ILi256EEEEEENS_6half_tEfNS_4arch4Sm80ELi256ENS3_8TiledMMAINS3_8MMA_AtomIJNS3_28SM80_16x8x16_F32F16F16F32_TNEEEENS3_6LayoutINS4_IJNS5_ILi2EEENS5_ILi4EEENS5_ILi1EEEEEENS4_IJSJ_SH_NS5_ILi0EEEEEEEENS4_IJNS5_ILi32EEES6_NS5_ILi16EEEEEEEELb0EEEEEvNT_6ParamsE,@"STO_CUDA_ENTRY STV_DEFAULT"
_ZN7cutlass13device_kernelIN5flash32FlashAttnBwdPostprocessConvertdQIN4cute5tupleIJNS3_1CILi64EEENS5_ILi256EEEEEENS_6half_tEfNS_4arch4Sm80ELi256ENS3_8TiledMMAINS3_8MMA_AtomIJNS3_28SM80_16x8x16_F32F16F16F32_TNEEEENS3_6LayoutINS4_IJNS5_ILi2EEENS5_ILi4EEENS5_ILi1EEEEEENS4_IJSJ_SH_NS5_ILi0EEEEEEEENS4_IJNS5_ILi32EEES6_NS5_ILi16EEEEEEEELb0EEEEEvNT_6ParamsE:
        /* <DEDUP_REMOVED lines=21> */
[----:B------:R-:W2:Y:S04]  /*0150*/  LDG.E R2, desc[UR6][R4.64] ;  /* 0x0000000604027981 */ /* 0x000ea8000c1e1900 */
[----:B-----5:R-:W2:Y:S02]  /*0160*/  LDG.E R3, desc[UR6][R4.64+0x4] ;  /* 0x0000040604037981 */ /* 0x020ea4000c1e1900 */
[----:B--2---:R-:W-:-:S07]  /*0170*/  IADD3 R3, -R2, R3, RZ ;  /* 0x0000000302037210 */ /* 0x004fce0007ffe1ff */
.L_x_81:
[----:B------:R-:W-:Y:S02]  /*0180*/  ISETP.NE.U32.AND P1, PT, RZ, UR4, PT ;  /* 0x00000004ff007c0c */ /* 0x000fe4000bf25070 */
[----:B-----5:R-:W-:Y:S02]  /*0190*/  ISETP.LE.AND P2, PT, R3, R0, PT ;  /* 0x000000000300720c */ /* 0x020fe40003f43270 */
[----:B------:R-:W-:-:S13]  /*01a0*/  ISETP.NE.AND.EX P1, PT, RZ, UR5, PT, P1 ;  /* 0x00000005ff007c0c */ /* 0x000fda000bf25310 */
[----:B------:R-:W-:Y:S05]  /*01b0*/  @P1 EXIT P2 ;  /* 0x000000000000194d */ /* 0x000fea0001000000 */
[----:B------:R-:W0:Y:S01]  /*01c0*/  S2R R73, SR_TID.X ;  /* 0x0000000000497919 */ /* 0x000e220000002100 */
[C---:B------:R-:W-:Y:S01]  /*01d0*/  @P0 IMAD R2, R69.reuse, 0x40, R72 ;  /* 0x0000004045020824 */ /* 0x040fe200078e0248 */
[----:B------:R-:W2:Y:S01]  /*01e0*/  S2UR UR8, SR_CTAID.Y ;  /* 0x00000000000879c3 */ /* 0x000ea20000002600 */
[----:B------:R-:W-:Y:S01]  /*01f0*/  SHF.R.S32.HI R70, RZ, 0x1f, R69 ;  /* 0x0000001fff467819 */ /* 0x000fe20000011445 */
[----:B------:R-:W-:Y:S01]  /*0200*/  ULDC.64 UR4, c[0x0][0x230] ;  /* 0x00008c0000047ab9 */ /* 0x000fe20000000a00 */
[----:B------:R-:W-:Y:S02]  /*0210*/  SEL R69, R69, RZ, !P1 ;  /* 0x000000ff45457207 */ /* 0x000fe40004800000 */
[----:B-1----:R-:W-:Y:S02]  /*0220*/  @P0 SHF.R.S32.HI R5, RZ, 0x1f, R2 ;  /* 0x0000001fff050819 */ /* 0x002fe40000011402 */
[----:B------:R-:W-:Y:S01]  /*0230*/  SEL R70, R70, RZ, !P1 ;  /* 0x000000ff46467207 */ /* 0x000fe20004800000 */
[----:B------:R-:W1:Y:S01]  /*0240*/  LDC.64 R8, c[0x0][0x228] ;  /* 0x00008a00ff087b82 */ /* 0x000e620000000a00 */
[----:B------:R-:W-:-:S02]  /*0250*/  @P0 LEA.HI R5, R5, R2, RZ, 0x6 ;  /* 0x0000000205050211 */ /* 0x000fc400078f30ff */
[----:B------:R-:W-:-:S03]  /*0260*/  SHF.L.U32 R2, R68, 0xe, RZ ;  /* 0x0000000e44027819 */ /* 0x000fc600000006ff */
[----:B------:R-:W-:-:S05]  /*0270*/  @P0 IMAD.SHL.U32 R5, R5, 0x100, RZ ;  /* 0x0000010005050824 */ /* 0x000fca00078e00ff */
[----:B------:R-:W-:Y:S02]  /*0280*/  @P0 LOP3.LUT R7, R5, 0xffffc000, RZ, 0xc0, !PT ;  /* 0xffffc00005070812 */ /* 0x000fe400078ec0ff */
[----:B------:R-:W-:Y:S02]  /*0290*/  CS2R R4, SRZ ;  /* 0x0000000000047805 */ /* 0x000fe4000001ff00 */
[--C-:B------:R-:W-:Y:S01]  /*02a0*/  @P0 SHF.R.S32.HI R5, RZ, 0x1f, R7.reuse ;  /* 0x0000001fff050819 */ /* 0x100fe20000011407 */
[----:B------:R-:W-:Y:S01]  /*02b0*/  @P0 IMAD.MOV.U32 R4, RZ, RZ, R7 ;  /* 0x000000ffff040224 */ /* 0x000fe200078e0007 */
[----:B--2---:R-:W-:Y:S01]  /*02c0*/  USHF.R.S32.HI UR9, URZ, 0x1f, UR8 ;  /* 0x0000001f3f097899 */ /* 0x004fe20008011408 */
[----:B------:R-:W-:Y:S01]  /*02d0*/  SHF.R.S32.HI R7, RZ, 0x1f, R2 ;  /* 0x0000001fff077819 */ /* 0x000fe20000011402 */
[----:B0-----:R-:W-:-:S04]  /*02e0*/  IMAD.SHL.U32 R71, R73, 0x4, RZ ;  /* 0x0000000449477824 */ /* 0x001fc800078e00ff */
[----:B-1----:R-:W-:Y:S01]  /*02f0*/  IMAD R6, R8, UR9, RZ ;  /* 0x0000000908067c24 */ /* 0x002fe2000f8e02ff */
[----:B------:R-:W-:Y:S02]  /*0300*/  IADD3 R4, P2, P3, R4, R71, R2 ;  /* 0x0000004704047210 */ /* 0x000fe40007b5e002 */
[----:B------:R-:W-:-:S04]  /*0310*/  SHF.R.S32.HI R2, RZ, 0x1f, R71 ;  /* 0x0000001fff027819 */ /* 0x000fc80000011447 */
[----:B------:R-:W-:Y:S01]  /*0320*/  IADD3.X R5, R5, R2, R7, P2, P3 ;  /* 0x0000000205057210 */ /* 0x000fe200017e6407 */
[----:B------:R-:W-:Y:S02]  /*0330*/  IMAD R7, R9, UR8, R6 ;  /* 0x0000000809077c24 */ /* 0x000fe4000f8e0206 */
[----:B------:R-:W-:Y:S02]  /*0340*/  IMAD R2, R70, UR4, RZ ;  /* 0x0000000446027c24 */ /* 0x000fe4000f8e02ff */
[----:B------:R-:W-:-:S05]  /*0350*/  IMAD.WIDE.U32 R4, R8, UR8, R4 ;  /* 0x0000000808047c25 */ /* 0x000fca000f8e0004 */
[----:B------:R-:W-:Y:S01]  /*0360*/  IADD3 R5, R5, R7, RZ ;  /* 0x0000000705057210 */ /* 0x000fe20007ffe0ff */
        /* <DEDUP_REMOVED lines=25> */
[----:B------:R-:W-:Y:S03]  /*0500*/  BSSY B0, `(.L_x_82) ;  /* 0x0000137000007945 */ /* 0x000fe60003800000 */
[----:B------:R-:W-:-:S02]  /*0510*/  LEA.HI R77, R74, R73, RZ, 0x5 ;  /* 0x000000494a4d7211 */ /* 0x000fc400078f28ff */
[CC--:B------:R-:W-:Y:S02]  /*0520*/  LEA.HI R76, R74.reuse, R73.reuse, RZ, 0x2 ;  /* 0x000000494a4c7211 */ /* 0x0c0fe400078f10ff */
[----:B------:R-:W-:Y:S02]  /*0530*/  SHF.R.S32.HI R2, RZ, 0x5, R77 ;  /* 0x00000005ff027819 */ /* 0x000fe4000001144d */
[----:B------:R-:W-:Y:S02]  /*0540*/  LEA.HI R81, R74, R73, RZ, 0x7 ;  /* 0x000000494a517211 */ /* 0x000fe400078f38ff */
[----:B0-----:R-:W-:Y:S02]  /*0550*/  LEA.HI R78, R77, R2, RZ, 0x1 ;  /* 0x000000024d4e7211 */ /* 0x001fe400078f08ff */
[--C-:B------:R-:W-:Y:S02]  /*0560*/  SHF.R.S32.HI R80, RZ, 0x2, R76.reuse ;  /* 0x00000002ff507819 */ /* 0x100fe4000001144c */
[----:B------:R-:W-:-:S02]  /*0570*/  SHF.R.S32.HI R79, RZ, 0x1f, R76 ;  /* 0x0000001fff4f7819 */ /* 0x000fc4000001144c */
[----:B------:R-:W-:Y:S02]  /*0580*/  SHF.R.S32.HI R83, RZ, 0x7, R81 ;  /* 0x00000007ff537819 */ /* 0x000fe40000011451 */
[----:B------:R-:W-:Y:S01]  /*0590*/  LOP3.LUT R76, R76, 0x7ffffffc, RZ, 0xc0, !PT ;  /* 0x7ffffffc4c4c7812 */ /* 0x000fe200078ec0ff */
[----:B-1----:R-:W-:Y:S01]  /*05a0*/  ULEA UR4, UR5, UR4, 0x18 ;  /* 0x0000000405047291 */ /* 0x002fe2000f8ec03f */
[----:B------:R-:W-:Y:S02]  /*05b0*/  LOP3.LUT R81, R78, 0xfffffe, RZ, 0xc0, !PT ;  /* 0x00fffffe4e517812 */ /* 0x000fe400078ec0ff */
[----:B------:R-:W-:Y:S01]  /*05c0*/  LOP3.LUT R78, R77, 0xffffffe0, RZ, 0xc0, !PT ;  /* 0xffffffe04d4e7812 */ /* 0x000fe200078ec0ff */
[C---:B------:R-:W-:Y:S01]  /*05d0*/  IMAD.IADD R76, R73.reuse, 0x1, -R76 ;  /* 0x00000001494c7824 */ /* 0x040fe200078e0a4c */
[----:B------:R-:W-:Y:S01]  /*05e0*/  SHF.R.S32.HI R77, RZ, 0x1f, R77 ;  /* 0x0000001fff4d7819 */ /* 0x000fe2000001144d */
[----:B------:R-:W-:Y:S01]  /*05f0*/  IMAD.IADD R81, R2, 0x1, -R81 ;  /* 0x0000000102517824 */ /* 0x000fe200078e0a51 */
[C---:B------:R-:W-:Y:S01]  /*0600*/  LEA R75, R73.reuse, UR4, 0x4 ;  /* 0x00000004494b7c11 */ /* 0x040fe2000f8e20ff */
[----:B------:R-:W-:Y:S01]  /*0610*/  IMAD.IADD R78, R73, 0x1, -R78 ;  /* 0x00000001494e7824 */ /* 0x000fe200078e0a4e */
[C---:B------:R-:W-:Y:S01]  /*0620*/  LEA R82, R83.reuse, R76, 0x9 ;  /* 0x0000004c53527211 */ /* 0x040fe200078e48ff */
[----:B------:R-:W-:Y:S01]  /*0630*/  IMAD.SHL.U32 R83, R83, 0x40, RZ ;  /* 0x0000004053537824 */ /* 0x000fe200078e00ff */
[----:B------:R-:W-:Y:S01]  /*0640*/  LEA.HI R77, R77, R2, RZ, 0x2 ;  /* 0x000000024d4d7211 */ /* 0x000fe200078f10ff */
[----:B------:R-:W-:Y:S01]  /*0650*/  ULDC UR5, c[0x0][0x268] ;  /* 0x00009a0000057ab9 */ /* 0x000fe20000000800 */
[----:B------:R-:W-:-:S02]  /*0660*/  LEA.HI R79, R79, R80, RZ, 0x3 ;  /* 0x000000504f4f7211 */ /* 0x000fc400078f18ff */
[----:B------:R-:W-:Y:S02]  /*0670*/  LOP3.LUT R83, R83, 0x40, RZ, 0xc0, !PT ;  /* 0x0000004053537812 */ /* 0x000fe400078ec0ff */
[----:B------:R-:W-:Y:S02]  /*0680*/  LOP3.LUT R77, R77, 0x7fffffc, RZ, 0xc0, !PT ;  /* 0x07fffffc4d4d7812 */ /* 0x000fe400078ec0ff */
[----:B------:R-:W-:Y:S02]  /*0690*/  LOP3.LUT R79, R79, 0xfffffff8, RZ, 0xc0, !PT ;  /* 0xfffffff84f4f7812 */ /* 0x000fe400078ec0ff */
[----:B------:R-:W-:Y:S01]  /*06a0*/  LEA.HI R76, R74, R73, RZ, 0x6 ;  /* 0x000000494a4c7211 */ /* 0x000fe200078f30ff */
[----:B------:R-:W-:Y:S01]  /*06b0*/  IMAD R73, R81, 0x80, R82 ;  /* 0x0000008051497824 */ /* 0x000fe200078e0252 */
[----:B------:R-:W-:Y:S01]  /*06c0*/  IADD3 R74, R80, -R79, RZ ;  /* 0x8000004f504a7210 */ /* 0x000fe20007ffe0ff */
[----:B--2---:R0:W-:Y:S04]  /*06d0*/  STS.128 [R75], R4 ;  /* 0x000000044b007388 */ /* 0x0041e80000000c00 */
[----:B---3--:R1:W-:Y:S04]  /*06e0*/  STS.128 [R75+0x1000], R8 ;  /* 0x001000084b007388 */ /* 0x0083e80000000c00 */
[----:B----4-:R2:W-:Y:S04]  /*06f0*/  STS.128 [R75+0x2000], R12 ;  /* 0x0020000c4b007388 */ /* 0x0105e80000000c00 */
[----:B-----5:R-:W-:Y:S04]  /*0700*/  STS.128 [R75+0x3000], R16 ;  /* 0x003000104b007388 */ /* 0x020fe80000000c00 */
[----:B------:R-:W-:Y:S01]  /*0710*/  STS.128 [R75+0x4000], R20 ;  /* 0x004000144b007388 */ /* 0x000fe20000000c00 */
[----:B0-----:R-:W-:-:S02]  /*0720*/  LEA.HI R4, R78, R78, RZ, 0x1 ;  /* 0x0000004e4e047211 */ /* 0x001fc400078f08ff */
[----:B------:R-:W-:Y:S01]  /*0730*/  SHF.R.S32.HI R5, RZ, 0x1f, R74 ;  /* 0x0000001fff057819 */ /* 0x000fe2000001144a */
[----:B------:R-:W-:Y:S01]  /*0740*/  STS.128 [R75+0x5000], R24 ;  /* 0x005000184b007388 */ /* 0x000fe20000000c00 */
[----:B-1----:R-:W-:Y:S02]  /*0750*/  SHF.L.U32 R8, R78, 0x3, RZ ;  /* 0x000000034e087819 */ /* 0x002fe400000006ff */
[----:B------:R-:W-:Y:S01]  /*0760*/  LEA.HI R5, R5, R74, RZ, 0x2 ;  /* 0x0000004a05057211 */ /* 0x000fe200078f10ff */
[----:B------:R-:W-:Y:S01]  /*0770*/  STS.128 [R75+0x6000], R28 ;  /* 0x0060001c4b007388 */ /* 0x000fe20000000c00 */
[----:B--2---:R-:W-:Y:S01]  /*0780*/  IMAD.SHL.U32 R13, R4, 0x200, RZ ;  /* 0x00000200040d7824 */ /* 0x004fe200078e00ff */
[----:B------:R-:W-:Y:S01]  /*0790*/  LOP3.LUT R12, R83, 0x8, R8, 0xf8, !PT ;  /* 0x00000008530c7812 */ /* 0x000fe200078ef808 */
[----:B------:R-:W-:Y:S01]  /*07a0*/  IMAD.IADD R14, R2, 0x1, -R77 ;  /* 0x00000001020e7824 */ /* 0x000fe200078e0a4d */
[----:B------:R0:W-:Y:S01]  /*07b0*/  STS.128 [R75+0x7000], R32 ;  /* 0x007000204b007388 */ /* 0x0001e20000000c00 */
[----:B------:R-:W-:-:S02]  /*07c0*/  SHF.R.U32.HI R83, RZ, 0x3, R83 ;  /* 0x00000003ff537819 */ /* 0x000fc40000011653 */
[----:B------:R-:W-:Y:S01]  /*07d0*/  LOP3.LUT R13, R13, 0x7ffffc00, RZ, 0xc0, !PT ;  /* 0x7ffffc000d0d7812 */ /* 0x000fe200078ec0ff */
[----:B------:R-:W-:Y:S01]  /*07e0*/  STS.128 [R75+0x8000], R36 ;  /* 0x008000244b007388 */ /* 0x000fe20000000c00 */
[----:B------:R-:W-:Y:S02]  /*07f0*/  LOP3.LUT R83, R12, R83, RZ, 0x3c, !PT ;  /* 0x000000530c537212 */ /* 0x000fe400078e3cff */
[C---:B------:R-:W-:Y:S01]  /*0800*/  SHF.L.U32 R10, R5.reuse, 0x4, RZ ;  /* 0x00000004050a7819 */ /* 0x040fe200000006ff */
[----:B------:R-:W-:Y:S01]  /*0810*/  STS.128 [R75+0x9000], R40 ;  /* 0x009000284b007388 */ /* 0x000fe20000000c00 */
[----:B------:R-:W-:Y:S01]  /*0820*/  IMAD R12, R14, 0x10, R13 ;  /* 0x000000100e0c7824 */ /* 0x000fe200078e020d */
[----:B------:R-:W-:Y:S02]  /*0830*/  LOP3.LUT R5, R5, 0x7fffffc, RZ, 0xc0, !PT ;  /* 0x07fffffc05057812 */ /* 0x000fe400078ec0ff */
[----:B------:R-:W-:Y:S01]  /*0840*/  STS.128 [R75+0xa000], R44 ;  /* 0x00a0002c4b007388 */ /* 0x000fe20000000c00 */
[----:B------:R-:W-:Y:S01]  /*0850*/  SHF.R.U32.HI R11, RZ, 0x3, R76 ;  /* 0x00000003ff0b7819 */ /* 0x000fe2000001164c */
[----:B------:R-:W-:Y:S01]  /*0860*/  IMAD.IADD R12, R12, 0x1, R83 ;  /* 0x000000010c0c7824 */ /* 0x000fe200078e0253 */
[----:B------:R-:W-:Y:S01]  /*0870*/  LOP3.LUT R10, R10, 0x40, RZ, 0xc0, !PT ;  /* 0x000000400a0a7812 */ /* 0x000fe200078ec0ff */
[----:B------:R-:W-:Y:S01]  /*0880*/  STS.128 [R75+0xb000], R48 ;  /* 0x00b000304b007388 */ /* 0x000fe20000000c00 */
[----:B------:R-:W-:-:S02]  /*0890*/  IMAD.IADD R74, R74, 0x1, -R5 ;  /* 0x000000014a4a7824 */ /* 0x000fc400078e0a05 */
[----:B------:R-:W-:Y:S01]  /*08a0*/  LOP3.LUT R11, R10, 0x8, R11, 0xf8, !PT ;  /* 0x000000080a0b7812 */ /* 0x000fe200078ef80b */
[----:B------:R-:W-:Y:S01]  /*08b0*/  STS.128 [R75+0xc000], R52 ;  /* 0x00c000344b007388 */ /* 0x000fe20000000c00 */
[----:B------:R-:W-:Y:S02]  /*08c0*/  SHF.R.U32.HI R10, RZ, 0x3, R10 ;  /* 0x00000003ff0a7819 */ /* 0x000fe4000001160a */
[----:B------:R-:W-:Y:S01]  /*08d0*/  LEA R73, R74, R73, 0x3 ;  /* 0x000000494a497211 */ /* 0x000fe200078e18ff */
[----:B------:R-:W-:Y:S01]  /*08e0*/  STS.128 [R75+0xd000], R56 ;  /* 0x00d000384b007388 */ /* 0x000fe20000000c00 */
[----:B0-----:R-:W-:Y:S02]  /*08f0*/  LOP3.LUT R34, R11, R10, RZ, 0x3c, !PT ;  /* 0x0000000a0b227212 */ /* 0x001fe400078e3cff */
[----:B------:R-:W-:Y:S01]  /*0900*/  CS2R R10, SRZ ;  /* 0x00000000000a7805 */ /* 0x000fe2000001ff00 */
[----:B------:R-:W-:Y:S01]  /*0910*/  STS.128 [R75+0xe000], R60 ;  /* 0x00e0003c4b007388 */ /* 0x000fe20000000c00 */
[--C-:B------:R-:W-:Y:S01]  /*0920*/  @P0 IMAD.MOV.U32 R10, RZ, RZ, R72.reuse ;  /* 0x000000ffff0a0224 */ /* 0x100fe200078e0048 */
[----:B------:R-:W-:-:S02]  /*0930*/  @P0 SHF.R.S32.HI R11, RZ, 0x1f, R72 ;  /* 0x0000001fff0b0819 */ /* 0x000fc40000011448 */
[----:B------:R-:W-:Y:S01]  /*0940*/  STS.128 [R75+0xf000], R64 ;  /* 0x00f000404b007388 */ /* 0x000fe20000000c00 */
[----:B------:R-:W-:Y:S01]  /*0950*/  BAR.SYNC.DEFER_BLOCKING 0x0 ;  /* 0x0000000000007b1d */ /* 0x000fe20000010000 */
[----:B------:R-:W-:-:S04]  /*0960*/  IADD3 R10, P1, R2, R10, RZ ;  /* 0x0000000a020a7210 */ /* 0x000fc80007f3e0ff */
[----:B------:R-:W-:Y:S01]  /*0970*/  LEA.HI.X.SX32 R11, R2, R11, 0x1, P1 ;  /* 0x0000000b020b7211 */ /* 0x000fe200008f0eff */
[----:B------:R-:W0:Y:S04]  /*0980*/  LDS R4, [R71+UR4] ;  /* 0x0000000447047984 */ /* 0x000e280008000800 */
[----:B------:R-:W1:Y:S04]  /*0990*/  LDS R6, [R71+UR4+0x400] ;  /* 0x0004000447067984 */ /* 0x000e680008000800 */
[----:B------:R-:W2:Y:S04]  /*09a0*/  LDS R7, [R71+UR4+0x800] ;  /* 0x0008000447077984 */ /* 0x000ea80008000800 */
[----:B------:R-:W3:Y:S04]  /*09b0*/  LDS R9, [R71+UR4+0xc00] ;  /* 0x000c000447097984 */ /* 0x000ee80008000800 */
[----:B------:R-:W4:Y:S04]  /*09c0*/  LDS R13, [R71+UR4+0x1000] ;  /* 0x00100004470d7984 */ /* 0x000f280008000800 */
[----:B------:R-:W5:Y:S04]  /*09d0*/  LDS R18, [R71+UR4+0x2000] ;  /* 0x0020000447127984 */ /* 0x000f680008000800 */
[----:B------:R-:W5:Y:S04]  /*09e0*/  LDS R19, [R71+UR4+0x2400] ;  /* 0x0024000447137984 */ /* 0x000f680008000800 */
[----:B------:R-:W5:Y:S04]  /*09f0*/  LDS R16, [R71+UR4+0x1800] ;  /* 0x0018000447107984 */ /* 0x000f680008000800 */
[----:B------:R-:W5:Y:S04]  /*0a00*/  LDS R15, [R71+UR4+0x1400] ;  /* 0x00140004470f7984 */ /* 0x000f680008000800 */
[----:B------:R-:W5:Y:S04]  /*0a10*/  LDS R17, [R71+UR4+0x1c00] ;  /* 0x001c000447117984 */ /* 0x000f680008000800 */
[----:B------:R-:W5:Y:S01]  /*0a20*/  LDS R20, [R71+UR4+0x2800] ;  /* 0x0028000447147984 */ /* 0x000f620008000800 */
[----:B0-----:R-:W-:Y:S01]  /*0a30*/  FMUL.FTZ R5, R4, UR5 ;  /* 0x0000000504057c20 */ /* 0x001fe20008410000 */
[----:B------:R-:W-:-:S02]  /*0a40*/  LEA R4, R73, R34, 0x1 ;  /* 0x0000002249047211 */ /* 0x000fc400078e08ff */
[----:B------:R-:W0:Y:S01]  /*0a50*/  LDS R21, [R71+UR4+0x2c00] ;  /* 0x002c000447157984 */ /* 0x000e220008000800 */
[----:B-1----:R-:W-:-:S03]  /*0a60*/  FMUL.FTZ R6, R6, UR5 ;  /* 0x0000000506067c20 */ /* 0x002fc60008410000 */
[----:B------:R-:W1:Y:S01]  /*0a70*/  LDS R26, [R71+UR4+0x4000] ;  /* 0x00400004471a7984 */ /* 0x000e620008000800 */
[----:B--2---:R-:W-:Y:S01]  /*0a80*/  FMUL.FTZ R7, R7, UR5 ;  /* 0x0000000507077c20 */ /* 0x004fe20008410000 */
[----:B------:R-:W-:Y:S02]  /*0a90*/  F2FP.F16.F32.PACK_AB R5, R6, R5 ;  /* 0x000000050605723e */ /* 0x000fe400000000ff */
[----:B------:R-:W2:Y:S01]  /*0aa0*/  LDS R27, [R71+UR4+0x4400] ;  /* 0x00440004471b7984 */ /* 0x000ea20008000800 */
[----:B---3--:R-:W-:-:S03]  /*0ab0*/  FMUL.FTZ R14, R9, UR5 ;  /* 0x00000005090e7c20 */ /* 0x008fc60008410000 */
[----:B------:R-:W3:Y:S02]  /*0ac0*/  LDS R28, [R71+UR4+0x4800] ;  /* 0x00480004471c7984 */ /* 0x000ee40008000800 */
[----:B------:R-:W-:Y:S01]  /*0ad0*/  F2FP.F16.F32.PACK_AB R6, R14, R7 ;  /* 0x000000070e06723e */ /* 0x000fe200000000ff */
[----:B----4-:R-:W-:Y:S01]  /*0ae0*/  FMUL.FTZ R7, R13, UR5 ;  /* 0x000000050d077c20 */ /* 0x010fe20008410000 */
[----:B------:R-:W4:Y:S01]  /*0af0*/  LDS R29, [R71+UR4+0x4c00] ;  /* 0x004c0004471d7984 */ /* 0x000f220008000800 */
[----:B-----5:R-:W-:-:S03]  /*0b00*/  FMUL.FTZ R13, R18, UR5 ;  /* 0x00000005120d7c20 */ /* 0x020fc60008410000 */
[----:B------:R-:W5:Y:S01]  /*0b10*/  LDS R31, [R71+UR4+0x5400] ;  /* 0x00540004471f7984 */ /* 0x000f620008000800 */
[----:B------:R-:W-:-:S03]  /*0b20*/  FMUL.FTZ R18, R19, UR5 ;  /* 0x0000000513127c20 */ /* 0x000fc60008410000 */
[----:B------:R-:W5:Y:S01]  /*0b30*/  LDS R22, [R71+UR4+0x3000] ;  /* 0x0030000447167984 */ /* 0x000f620008000800 */
[----:B------:R-:W-:Y:S01]  /*0b40*/  FMUL.FTZ R9, R16, UR5 ;  /* 0x0000000510097c20 */ /* 0x000fe20008410000 */
[----:B------:R-:W-:Y:S02]  /*0b50*/  F2FP.F16.F32.PACK_AB R13, R18, R13 ;  /* 0x0000000d120d723e */ /* 0x000fe400000000ff */
[----:B------:R-:W5:Y:S01]  /*0b60*/  LDS R23, [R71+UR4+0x3400] ;  /* 0x0034000447177984 */ /* 0x000f620008000800 */
[----:B------:R-:W-:-:S03]  /*0b70*/  FMUL.FTZ R14, R15, UR5 ;  /* 0x000000050f0e7c20 */ /* 0x000fc60008410000 */
[----:B------:R-:W5:Y:S01]  /*0b80*/  LDS R34, [R71+UR4+0x6000] ;  /* 0x0060000447227984 */ /* 0x000f620008000800 */
[----:B------:R-:W-:Y:S01]  /*0b90*/  FMUL.FTZ R16, R17, UR5 ;  /* 0x0000000511107c20 */ /* 0x000fe20008410000 */
[----:B------:R-:W-:Y:S02]  /*0ba0*/  F2FP.F16.F32.PACK_AB R7, R14, R7 ;  /* 0x000000070e07723e */ /* 0x000fe400000000ff */
[----:B------:R-:W5:Y:S01]  /*0bb0*/  LDS R35, [R71+UR4+0x6400] ;  /* 0x0064000447237984 */ /* 0x000f620008000800 */
[----:B------:R-:W-:Y:S01]  /*0bc0*/  FMUL.FTZ R20, R20, UR5 ;  /* 0x0000000514147c20 */ /* 0x000fe20008410000 */
[----:B------:R-:W-:Y:S02]  /*0bd0*/  F2FP.F16.F32.PACK_AB R9, R16, R9 ;  /* 0x000000091009723e */ /* 0x000fe400000000ff */
[----:B------:R-:W5:Y:S01]  /*0be0*/  LDS R36, [R71+UR4+0x6800] ;  /* 0x0068000447247984 */ /* 0x000f620008000800 */
[----:B0-----:R-:W-:-:S03]  /*0bf0*/  FMUL.FTZ R21, R21, UR5 ;  /* 0x0000000515157c20 */ /* 0x001fc60008410000 */
[----:B------:R-:W0:Y:S01]  /*0c00*/  LDS R37, [R71+UR4+0x6c00] ;  /* 0x006c000447257984 */ /* 0x000e220008000800 */
[----:B-1----:R-:W-:Y:S01]  /*0c10*/  FMUL.FTZ R17, R26, UR5 ;  /* 0x000000051a117c20 */ /* 0x002fe20008410000 */
[----:B------:R-:W-:Y:S02]  /*0c20*/  F2FP.F16.F32.PACK_AB R14, R21, R20 ;  /* 0x00000014150e723e */ /* 0x000fe400000000ff */
[----:B------:R-:W1:Y:S01]  /*0c30*/  LDS R24, [R71+UR4+0x3800] ;  /* 0x0038000447187984 */ /* 0x000e620008000800 */
[----:B--2---:R-:W-:-:S03]  /*0c40*/  FMUL.FTZ R18, R27, UR5 ;  /* 0x000000051b127c20 */ /* 0x004fc60008410000 */
[----:B------:R-:W2:Y:S01]  /*0c50*/  LDS R38, [R71+UR4+0x7000] ;  /* 0x0070000447267984 */ /* 0x000ea20008000800 */
[----:B---3--:R-:W-:Y:S01]  /*0c60*/  FMUL.FTZ R28, R28, UR5 ;  /* 0x000000051c1c7c20 */ /* 0x008fe20008410000 */
[----:B------:R-:W-:Y:S02]  /*0c70*/  F2FP.F16.F32.PACK_AB R17, R18, R17 ;  /* 0x000000111211723e */ /* 0x000fe400000000ff */
[----:B------:R-:W3:Y:S01]  /*0c80*/  LDS R39, [R71+UR4+0x7400] ;  /* 0x0074000447277984 */ /* 0x000ee20008000800 */
[----:B----4-:R-:W-:-:S03]  /*0c90*/  FMUL.FTZ R29, R29, UR5 ;  /* 0x000000051d1d7c20 */ /* 0x010fc60008410000 */
[----:B------:R-:W4:Y:S01]  /*0ca0*/  LDS R30, [R71+UR4+0x5000] ;  /* 0x00500004471e7984 */ /* 0x000f220008000800 */
[----:B-----5:R-:W-:Y:S01]  /*0cb0*/  FMUL.FTZ R20, R31, UR5 ;  /* 0x000000051f147c20 */ /* 0x020fe20008410000 */
[----:B------:R-:W-:Y:S02]  /*0cc0*/  F2FP.F16.F32.PACK_AB R18, R29, R28 ;  /* 0x0000001c1d12723e */ /* 0x000fe400000000ff */
[----:B------:R-:W5:Y:S01]  /*0cd0*/  LDS R25, [R71+UR4+0x3c00] ;  /* 0x003c000447197984 */ /* 0x000f620008000800 */
[----:B------:R-:W-:-:S03]  /*0ce0*/  FMUL.FTZ R15, R22, UR5 ;  /* 0x00000005160f7c20 */ /* 0x000fc60008410000 */
        /* <DEDUP_REMOVED lines=11> */
[----:B0-----:R-:W-:-:S03]  /*0da0*/  FMUL.FTZ R37, R37, UR5 ;  /* 0x0000000525257c20 */ /* 0x001fc60008410000 */
[----:B------:R-:W0:Y:S01]  /*0db0*/  LDS R31, [R71+UR4+0x8800] ;  /* 0x00880004471f7984 */ /* 0x000e220008000800 */
[----:B-1----:R-:W-:Y:S01]  /*0dc0*/  FMUL.FTZ R16, R24, UR5 ;  /* 0x0000000518107c20 */ /* 0x002fe20008410000 */
[----:B------:R-:W-:Y:S01]  /*0dd0*/  F2FP.F16.F32.PACK_AB R22, R37, R36 ;  /* 0x000000242516723e */ /* 0x000fe200000000ff */
[----:B--2---:R-:W-:Y:S01]  /*0de0*/  FMUL.FTZ R23, R38, UR5 ;  /* 0x0000000526177c20 */ /* 0x004fe20008410000 */
[----:B------:R-:W1:Y:S01]  /*0df0*/  LDS R36, [R71+UR4+0xb800] ;  /* 0x00b8000447247984 */ /* 0x000e620008000800 */
[----:B---3--:R-:W-:-:S03]  /*0e00*/  FMUL.FTZ R24, R39, UR5 ;  /* 0x0000000527187c20 */ /* 0x008fc60008410000 */
[----:B------:R-:W2:Y:S01]  /*0e10*/  LDS R51, [R71+UR4+0xbc00] ;  /* 0x00bc000447337984 */ /* 0x000ea20008000800 */
[----:B----4-:R-:W-:Y:S01]  /*0e20*/  FMUL.FTZ R19, R30, UR5 ;  /* 0x000000051e137c20 */ /* 0x010fe20008410000 */
[----:B------:R-:W-:Y:S02]  /*0e30*/  F2FP.F16.F32.PACK_AB R23, R24, R23 ;  /* 0x000000171817723e */ /* 0x000fe400000000ff */
[----:B------:R-:W3:Y:S01]  /*0e40*/  LDS R56, [R71+UR4+0xd400] ;  /* 0x00d4000447387984 */ /* 0x000ee20008000800 */
[----:B-----5:R-:W-:Y:S01]  /*0e50*/  FMUL.FTZ R25, R25, UR5 ;  /* 0x0000000519197c20 */ /* 0x020fe20008410000 */
[----:B------:R-:W-:Y:S02]  /*0e60*/  F2FP.F16.F32.PACK_AB R19, R20, R19 ;  /* 0x000000131413723e */ /* 0x000fe400000000ff */
[----:B------:R-:W4:Y:S01]  /*0e70*/  LDS R41, [R71+UR4+0x7c00] ;  /* 0x007c000447297984 */ /* 0x000f220008000800 */
[----:B------:R-:W-:Y:S01]  /*0e80*/  FMUL.FTZ R32, R32, UR5 ;  /* 0x0000000520207c20 */ /* 0x000fe20008410000 */
[----:B------:R-:W-:-:S02]  /*0e90*/  F2FP.F16.F32.PACK_AB R16, R25, R16 ;  /* 0x000000101910723e */ /* 0x000fc400000000ff */
        /* <DEDUP_REMOVED lines=8> */
[----:B------:R-:W-:-:S03]  /*0f20*/  FMUL.FTZ R35, R29, UR5 ;  /* 0x000000051d237c20 */ /* 0x000fc60008410000 */
[----:B------:R-:W5:Y:S01]  /*0f30*/  LDS R45, [R71+UR4+0x9800] ;  /* 0x00980004472d7984 */ /* 0x000f620008000800 */
[----:B0-----:R-:W-:Y:S01]  /*0f40*/  FMUL.FTZ R34, R31, UR5 ;  /* 0x000000051f227c20 */ /* 0x001fe20008410000 */
[----:B------:R-:W-:Y:S02]  /*0f50*/  F2FP.F16.F32.PACK_AB R30, R35, R30 ;  /* 0x0000001e231e723e */ /* 0x000fe400000000ff */
[----:B------:R-:W0:Y:S01]  /*0f60*/  LDS R46, [R71+UR4+0x9c00] ;  /* 0x009c0004472e7984 */ /* 0x000e220008000800 */
[----:B-1----:R-:W-:-:S03]  /*0f70*/  FMUL.FTZ R36, R36, UR5 ;  /* 0x0000000524247c20 */ /* 0x002fc60008410000 */
[----:B------:R-:W1:Y:S01]  /*0f80*/  LDS R47, [R71+UR4+0xa000] ;  /* 0x00a00004472f7984 */ /* 0x000e620008000800 */
[----:B--2---:R-:W-:-:S03]  /*0f90*/  FMUL.FTZ R51, R51, UR5 ;  /* 0x0000000533337c20 */ /* 0x004fc60008410000 */
[----:B------:R-:W2:Y:S04]  /*0fa0*/  LDS R48, [R71+UR4+0xa400] ;  /* 0x00a4000447307984 */ /* 0x000ea80008000800 */
        /* <DEDUP_REMOVED lines=20> */
[----:B0-----:R-:W-:Y:S01]  /*10f0*/  FMUL.FTZ R46, R46, UR5 ;  /* 0x000000052e2e7c20 */ /* 0x001fe20008410000 */
[----:B------:R-:W-:-:S02]  /*1100*/  LEA R40, R4, UR4, 0x1 ;  /* 0x0000000404287c11 */ /* 0x000fc4000f8e08ff */
[----:B------:R-:W0:Y:S01]  /*1110*/  LDS R57, [R71+UR4+0xd800] ;  /* 0x00d8000447397984 */ /* 0x000e220008000800 */
[----:B-1----:R-:W-:Y:S01]  /*1120*/  FMUL.FTZ R47, R47, UR5 ;  /* 0x000000052f2f7c20 */ /* 0x002fe20008410000 */
[----:B------:R-:W-:Y:S02]  /*1130*/  F2FP.F16.F32.PACK_AB R45, R46, R45 ;  /* 0x0000002d2e2d723e */ /* 0x000fe400000000ff */
[----:B------:R-:W1:Y:S01]  /*1140*/  LDS R58, [R71+UR4+0xdc00] ;  /* 0x00dc0004473a7984 */ /* 0x000e620008000800 */
[----:B--2---:R-:W-:-:S03]  /*1150*/  FMUL.FTZ R48, R48, UR5 ;  /* 0x0000000530307c20 */ /* 0x004fc60008410000 */
[----:B------:R-:W2:Y:S01]  /*1160*/  LDS R33, [R71+UR4+0xe000] ;  /* 0x00e0000447217984 */ /* 0x000ea20008000800 */
[----:B------:R-:W-:Y:S01]  /*1170*/  FMUL.FTZ R49, R49, UR5 ;  /* 0x0000000531317c20 */ /* 0x000fe20008410000 */
[----:B------:R-:W-:Y:S02]  /*1180*/  F2FP.F16.F32.PACK_AB R47, R48, R47 ;  /* 0x0000002f302f723e */ /* 0x000fe400000000ff */
[----:B------:R-:W2:Y:S01]  /*1190*/  LDS R32, [R71+UR4+0xe400] ;  /* 0x00e4000447207984 */ /* 0x000ea20008000800 */
[----:B---3--:R-:W-:-:S03]  /*11a0*/  FMUL.FTZ R50, R50, UR5 ;  /* 0x0000000532327c20 */ /* 0x008fc60008410000 */
[----:B------:R-:W3:Y:S01]  /*11b0*/  LDS R27, [R71+UR4+0xe800] ;  /* 0x00e80004471b7984 */ /* 0x000ee20008000800 */
[----:B----4-:R-:W-:Y:S01]  /*11c0*/  FMUL.FTZ R38, R38, UR5 ;  /* 0x0000000526267c20 */ /* 0x010fe20008410000 */
[----:B------:R-:W-:Y:S02]  /*11d0*/  F2FP.F16.F32.PACK_AB R49, R50, R49 ;  /* 0x000000313231723e */ /* 0x000fe400000000ff */
[----:B------:R-:W4:Y:S01]  /*11e0*/  LDS R26, [R71+UR4+0xec00] ;  /* 0x00ec0004471a7984 */ /* 0x000f220008000800 */
[----:B-----5:R-:W-:-:S03]  /*11f0*/  FMUL.FTZ R39, R39, UR5 ;  /* 0x0000000527277c20 */ /* 0x020fc60008410000 */
        /* <DEDUP_REMOVED lines=10> */
[----:B0-----:R-:W-:Y:S02]  /*12a0*/  FMUL.FTZ R57, R57, UR5 ;  /* 0x0000000539397c20 */ /* 0x001fe40008410000 */
[----:B------:R-:W-:Y:S02]  /*12b0*/  STS [R40+0x10000], R5 ;  /* 0x0100000528007388 */ /* 0x000fe40000000800 */
[----:B------:R-:W-:Y:S01]  /*12c0*/  F2FP.F16.F32.PACK_AB R54, R55, R54 ;  /* 0x000000363736723e */ /* 0x000fe200000000ff */
[----:B-1----:R-:W-:Y:S01]  /*12d0*/  FMUL.FTZ R58, R58, UR5 ;  /* 0x000000053a3a7c20 */ /* 0x002fe20008410000 */
[----:B------:R-:W-:Y:S01]  /*12e0*/  STS [R40+0x10100], R6 ;  /* 0x0101000628007388 */ /* 0x000fe20000000800 */
[----:B--2---:R-:W-:-:S03]  /*12f0*/  FMUL.FTZ R33, R33, UR5 ;  /* 0x0000000521217c20 */ /* 0x004fc60008410000 */
[----:B------:R-:W-:Y:S01]  /*1300*/  F2FP.F16.F32.PACK_AB R57, R58, R57 ;  /* 0x000000393a39723e */ /* 0x000fe200000000ff */
[----:B------:R0:W-:Y:S01]  /*1310*/  STS [R40+0x11000], R13 ;  /* 0x0110000d28007388 */ /* 0x0001e20000000800 */
[----:B------:R-:W-:-:S03]  /*1320*/  FMUL.FTZ R32, R32, UR5 ;  /* 0x0000000520207c20 */ /* 0x000fc60008410000 */
[----:B------:R-:W-:Y:S01]  /*1330*/  STS [R40+0x11100], R14 ;  /* 0x0111000e28007388 */ /* 0x000fe20000000800 */
[----:B---3--:R-:W-:Y:S01]  /*1340*/  FMUL.FTZ R27, R27, UR5 ;  /* 0x000000051b1b7c20 */ /* 0x008fe20008410000 */
[----:B------:R-:W-:Y:S02]  /*1350*/  F2FP.F16.F32.PACK_AB R32, R32, R33 ;  /* 0x000000212020723e */ /* 0x000fe400000000ff */
[----:B------:R-:W-:Y:S01]  /*1360*/  STS [R40+0x10400], R7 ;  /* 0x0104000728007388 */ /* 0x000fe20000000800 */
[----:B----4-:R-:W-:Y:S01]  /*1370*/  FMUL.FTZ R26, R26, UR5 ;  /* 0x000000051a1a7c20 */ /* 0x010fe20008410000 */
[----:B0-----:R-:W-:Y:S02]  /*1380*/  LEA R13, R12, UR4, 0x1 ;  /* 0x000000040c0d7c11 */ /* 0x001fe4000f8e08ff */
[----:B------:R0:W-:Y:S01]  /*1390*/  STS [R40+0x10500], R9 ;  /* 0x0105000928007388 */ /* 0x0001e20000000800 */
[----:B------:R-:W-:Y:S01]  /*13a0*/  UIADD3 UR4, UR4, 0x10000, URZ ;  /* 0x0001000004047890 */ /* 0x000fe2000fffe03f */
[----:B-----5:R-:W-:Y:S01]  /*13b0*/  FMUL.FTZ R25, R25, UR5 ;  /* 0x0000000519197c20 */ /* 0x020fe20008410000 */
[----:B------:R-:W-:Y:S01]  /*13c0*/  F2FP.F16.F32.PACK_AB R26, R26, R27 ;  /* 0x0000001b1a1a723e */ /* 0x000fe200000000ff */
[----:B------:R-:W-:Y:S01]  /*13d0*/  STS [R40+0x11400], R15 ;  /* 0x0114000f28007388 */ /* 0x000fe20000000800 */
[----:B------:R-:W-:-:S03]  /*13e0*/  FMUL.FTZ R36, R31, UR5 ;  /* 0x000000051f247c20 */ /* 0x000fc60008410000 */
[----:B------:R1:W-:Y:S01]  /*13f0*/  STS [R40+0x11500], R16 ;  /* 0x0115001028007388 */ /* 0x0003e20000000800 */
[----:B------:R-:W-:Y:S01]  /*1400*/  FMUL.FTZ R29, R29, UR5 ;  /* 0x000000051d1d7c20 */ /* 0x000fe20008410000 */
[----:B------:R-:W-:Y:S02]  /*1410*/  F2FP.F16.F32.PACK_AB R25, R36, R25 ;  /* 0x000000192419723e */ /* 0x000fe400000000ff */
[----:B------:R-:W-:Y:S01]  /*1420*/  STS [R40+0x12000], R17 ;  /* 0x0120001128007388 */ /* 0x000fe20000000800 */
[----:B------:R-:W2:Y:S01]  /*1430*/  LDC.64 R36, c[0x0][0x258] ;  /* 0x00009600ff247b82 */ /* 0x000ea20000000a00 */
[----:B------:R-:W-:Y:S01]  /*1440*/  FMUL.FTZ R28, R28, UR5 ;  /* 0x000000051c1c7c20 */ /* 0x000fe20008410000 */
[----:B------:R-:W-:Y:S01]  /*1450*/  ULDC UR5, c[0x0][0x244] ;  /* 0x0000910000057ab9 */ /* 0x000fe20000000800 */
[----:B------:R-:W-:Y:S01]  /*1460*/  STS [R40+0x12100], R18 ;  /* 0x0121001228007388 */ /* 0x000fe20000000800 */
[----:B0-----:R-:W-:Y:S02]  /*1470*/  SHF.R.S32.HI R9, RZ, 0x1f, R8 ;  /* 0x0000001fff097819 */ /* 0x001fe40000011408 */
[----:B------:R-:W-:Y:S01]  /*1480*/  F2FP.F16.F32.PACK_AB R28, R29, R28 ;  /* 0x0000001c1d1c723e */ /* 0x000fe200000000ff */
[----:B------:R0:W-:Y:S01]  /*1490*/  STS [R40+0x13000], R21 ;  /* 0x0130001528007388 */ /* 0x0001e20000000800 */
[----:B------:R-:W-:-:S02]  /*14a0*/  ISETP.GE.AND P0, PT, R8, UR5, PT ;  /* 0x0000000508007c0c */ /* 0x000fc4000bf06270 */
[----:B-1----:R-:W-:Y:S01]  /*14b0*/  LEA R16, R12, UR4, 0x1 ;  /* 0x000000040c107c11 */ /* 0x002fe2000f8e08ff */
[----:B------:R-:W-:Y:S04]  /*14c0*/  STS [R40+0x13100], R22 ;  /* 0x0131001628007388 */ /* 0x000fe80000000800 */
[----:B------:R-:W-:Y:S01]  /*14d0*/  STS [R40+0x12400], R19 ;  /* 0x0124001328007388 */ /* 0x000fe20000000800 */
[----:B0-----:R-:W-:Y:S01]  /*14e0*/  VIADDMNMX R21, R3, -R0, 0x40, PT ;  /* 0x0000004003157446 */ /* 0x001fe20003800900 */
[C---:B------:R-:W-:Y:S02]  /*14f0*/  VIADD R0, R2.reuse, 0x8 ;  /* 0x0000000802007836 */ /* 0x040fe40000000000 */
[----:B------:R0:W-:Y:S01]  /*1500*/  STS [R40+0x12500], R20 ;  /* 0x0125001428007388 */ /* 0x0001e20000000800 */
[----:B------:R-:W-:-:S02]  /*1510*/  IADD3 R3, R2, 0x18, RZ ;  /* 0x0000001802037810 */ /* 0x000fc40007ffe0ff */
[-C--:B------:R-:W-:Y:S01]  /*1520*/  ISETP.GE.OR P1, PT, R2, R21.reuse, P0 ;  /* 0x000000150200720c */ /* 0x080fe20000726670 */
[----:B------:R1:W-:Y:S01]  /*1530*/  STS [R40+0x13400], R23 ;  /* 0x0134001728007388 */ /* 0x0003e20000000800 */
[----:B--2---:R-:W-:Y:S01]  /*1540*/  IMAD R14, R36, UR9, RZ ;  /* 0x00000009240e7c24 */ /* 0x004fe2000f8e02ff */
[-C--:B------:R-:W-:Y:S01]  /*1550*/  ISETP.GE.OR P6, PT, R0, R21.reuse, P0 ;  /* 0x000000150000720c */ /* 0x080fe200007c6670 */
[----:B------:R-:W-:Y:S01]  /*1560*/  IMAD.WIDE.U32 R8, R36, UR8, R8 ;  /* 0x0000000824087c25 */ /* 0x000fe2000f8e0008 */
[----:B------:R1:W-:Y:S01]  /*1570*/  STS [R40+0x13500], R24 ;  /* 0x0135001828007388 */ /* 0x0003e20000000800 */
[----:B------:R-:W-:Y:S02]  /*1580*/  ISETP.GE.OR P4, PT, R3, R21, P0 ;  /* 0x000000150300720c */ /* 0x000fe40000786670 */
[----:B------:R-:W-:Y:S01]  /*1590*/  IMAD R15, R37, UR8, R14 ;  /* 0x00000008250f7c24 */ /* 0x000fe2000f8e020e */
[----:B------:R1:W-:Y:S01]  /*15a0*/  STS [R40+0x14000], R30 ;  /* 0x0140001e28007388 */ /* 0x0003e20000000800 */
[C---:B------:R-:W-:Y:S01]  /*15b0*/  VIADD R0, R2.reuse, 0x10 ;  /* 0x0000001002007836 */ /* 0x040fe20000000000 */
[----:B------:R-:W-:Y:S01]  /*15c0*/  ULDC.64 UR8, c[0x0][0x260] ;  /* 0x0000980000087ab9 */ /* 0x000fe20000000a00 */
[----:B------:R-:W-:Y:S01]  /*15d0*/  VIADD R3, R2, 0x28 ;  /* 0x0000002802037836 */ /* 0x000fe20000000000 */
[----:B------:R1:W-:Y:S01]  /*15e0*/  STS [R40+0x14100], R34 ;  /* 0x0141002228007388 */ /* 0x0003e20000000800 */
[----:B------:R-:W-:Y:S01]  /*15f0*/  IADD3 R9, R9, R15, RZ ;  /* 0x0000000f09097210 */ /* 0x000fe20007ffe0ff */
[----:B------:R-:W-:Y:S01]  /*1600*/  IMAD R70, R70, UR8, RZ ;  /* 0x0000000846467c24 */ /* 0x000fe2000f8e02ff */
[-C--:B------:R-:W-:Y:S01]  /*1610*/  ISETP.GE.OR P5, PT, R0, R21.reuse, P0 ;  /* 0x000000150000720c */ /* 0x080fe200007a6670 */
[----:B------:R1:W-:Y:S01]  /*1620*/  STS [R40+0x15000], R47 ;  /* 0x0150002f28007388 */ /* 0x0003e20000000800 */
[----:B------:R-:W-:Y:S01]  /*1630*/  VIADD R0, R2, 0x20 ;  /* 0x0000002002007836 */ /* 0x000fe20000000000 */
[-C--:B------:R-:W-:Y:S01]  /*1640*/  ISETP.GE.OR P2, PT, R3, R21.reuse, P0 ;  /* 0x000000150300720c */ /* 0x080fe20000746670 */
[C---:B------:R-:W-:Y:S01]  /*1650*/  IMAD R3, R69.reuse, UR9, R70 ;  /* 0x0000000945037c24 */ /* 0x040fe2000f8e0246 */
[----:B------:R1:W-:Y:S01]  /*1660*/  STS [R40+0x15100], R49 ;  /* 0x0151003128007388 */ /* 0x0003e20000000800 */
[----:B------:R-:W-:Y:S01]  /*1670*/  IMAD.WIDE.U32 R8, R69, UR8, R8 ;  /* 0x0000000845087c25 */ /* 0x000fe2000f8e0008 */
[----:B------:R-:W-:-:S02]  /*1680*/  ISETP.GE.OR P3, PT, R0, R21, P0 ;  /* 0x000000150000720c */ /* 0x000fc40000766670 */
[----:B------:R1:W-:Y:S01]  /*1690*/  STS [R40+0x14400], R43 ;  /* 0x0144002b28007388 */ /* 0x0003e20000000800 */
[----:B------:R-:W-:Y:S01]  /*16a0*/  IMAD.WIDE R68, R68, 0x40, R10 ;  /* 0x0000004044447825 */ /* 0x000fe200078e020a */
[----:B------:R-:W-:Y:S02]  /*16b0*/  IADD3 R3, R9, R3, RZ ;  /* 0x0000000309037210 */ /* 0x000fe40007ffe0ff */
[----:B------:R1:W-:Y:S01]  /*16c0*/  STS [R40+0x14500], R45 ;  /* 0x0145002d28007388 */ /* 0x0003e20000000800 */
[C---:B------:R-:W-:Y:S02]  /*16d0*/  VIADD R0, R2.reuse, 0x30 ;  /* 0x0000003002007836 */ /* 0x040fe40000000000 */
[----:B0-----:R-:W-:Y:S01]  /*16e0*/  VIADD R20, R2, 0x38 ;  /* 0x0000003802147836 */ /* 0x001fe20000000000 */
[----:B------:R1:W-:Y:S04]  /*16f0*/  STS [R40+0x15400], R38 ;  /* 0x0154002628007388 */ /* 0x0003e80000000800 */
        /* <DEDUP_REMOVED lines=8> */
[----:B------:R1:W-:Y:S01]  /*1780*/  STS [R40+0x17500], R28 ;  /* 0x0175001c28007388 */ /* 0x0003e20000000800 */
[----:B------:R-:W-:Y:S06]  /*1790*/  BAR.SYNC.DEFER_BLOCKING 0x0 ;  /* 0x0000000000007b1d */ /* 0x000fec0000010000 */
[----:B------:R1:W0:Y:S01]  /*17a0*/  LDS.128 R4, [R13+0x10700] ;  /* 0x010700000d047984 */ /* 0x0002220000000c00 */
[----:B------:R-:W-:Y:S05]  /*17b0*/  @P1 BRA `(.L_x_83) ;  /* 0x00000000002c1947 */ /* 0x000fea0003800000 */
[----:B------:R-:W2:Y:S01]  /*17c0*/  LDS.128 R16, [R16] ;  /* 0x0000000010107984 */ /* 0x000ea20000000c00 */
[----:B------:R-:W-:Y:S01]  /*17d0*/  ULDC.64 UR4, c[0x0][0x250] ;  /* 0x0000940000047ab9 */ /* 0x000fe20000000a00 */
[----:B------:R-:W-:Y:S02]  /*17e0*/  IMAD.MOV.U32 R2, RZ, RZ, R8 ;  /* 0x000000ffff027224 */ /* 0x000fe400078e0008 */
[----:B------:R-:W-:Y:S02]  /*17f0*/  IMAD R15, R69, UR4, RZ ;  /* 0x00000004450f7c24 */ /* 0x000fe4000f8e02ff */
[----:B------:R-:W-:-:S04]  /*1800*/  IMAD.WIDE.U32 R10, R68, UR4, R2 ;  /* 0x00000004440a7c25 */ /* 0x000fc8000f8e0002 */
[----:B------:R-:W-:Y:S01]  /*1810*/  IMAD R15, R68, UR5, R15 ;  /* 0x00000005440f7c24 */ /* 0x000fe2000f8e020f */
[----:B------:R-:W-:Y:S02]  /*1820*/  ULDC.64 UR4, c[0x0][0x238] ;  /* 0x00008e0000047ab9 */ /* 0x000fe40000000a00 */
[----:B------:R-:W-:Y:S01]  /*1830*/  LEA R14, P1, R10, UR4, 0x1 ;  /* 0x000000040a0e7c11 */ /* 0x000fe2000f8208ff */
[----:B------:R-:W-:-:S05]  /*1840*/  IMAD.IADD R11, R11, 0x1, R15 ;  /* 0x000000010b0b7824 */ /* 0x000fca00078e020f */
[----:B------:R-:W-:-:S05]  /*1850*/  LEA.HI.X R15, R10, UR5, R11, 0x1, P1 ;  /* 0x000000050a0f7c11 */ /* 0x000fca00088f0c0b */
[----:B--2---:R2:W-:Y:S02]  /*1860*/  STG.E.128 desc[UR6][R14.64], R16 ;  /* 0x000000100e007986 */ /* 0x0045e4000c101d06 */
.L_x_83:
[----:B------:R-:W-:Y:S05]  /*1870*/  BSYNC B0 ;  /* 0x0000000000007941 */ /* 0x000fea0003800000 */
.L_x_82:
[----:B--2---:R2:W3:Y:S01]  /*1880*/  LDS.128 R16, [R13+0x10100] ;  /* 0x010100000d107984 */ /* 0x0044e20000000c00 */
[----:B------:R-:W-:Y:S01]  /*1890*/  BSSY B0, `(.L_x_84) ;  /* 0x0000011000007945 */ /* 0x000fe20003800000 */
[-C--:B------:R-:W-:Y:S02]  /*18a0*/  ISETP.GE.OR P1, PT, R0, R21.reuse, P0 ;  /* 0x000000150000720c */ /* 0x080fe40000726670 */
[----:B------:R-:W-:Y:S01]  /*18b0*/  ISETP.GE.OR P0, PT, R20, R21, P0 ;  /* 0x000000151400720c */ /* 0x000fe20000706670 */
[----:B------:R-:W-:-:S12]  /*18c0*/  @P6 BRA `(.L_x_85) ;  /* 0x0000000000346947 */ /* 0x000fd80003800000 */
[----:B------:R-:W-:Y:S01]  /*18d0*/  IADD3 R15, P6, R68, 0x8, RZ ;  /* 0x00000008440f7810 */ /* 0x000fe20007fde0ff */
        /* <DEDUP_REMOVED lines=8> */
[----:B------:R-:W-:Y:S02]  /*1960*/  LEA R14, P6, R10, UR4, 0x1 ;  /* 0x000000040a0e7c11 */ /* 0x000fe4000f8c08ff */
[----:B------:R-:W-:-:S04]  /*1970*/  IADD3 R11, R11, R15, RZ ;  /* 0x0000000f0b0b7210 */ /* 0x000fc80007ffe0ff */
[----:B------:R-:W-:-:S05]  /*1980*/  LEA.HI.X R15, R10, UR5, R11, 0x1, P6 ;  /* 0x000000050a0f7c11 */ /* 0x000fca000b0f0c0b */
[----:B---3--:R4:W-:Y:S02]  /*1990*/  STG.E.128 desc[UR6][R14.64], R16 ;  /* 0x000000100e007986 */ /* 0x0089e4000c101d06 */
.L_x_85:
[----:B------:R-:W-:Y:S05]  /*19a0*/  BSYNC B0 ;  /* 0x0000000000007941 */ /* 0x000fea0003800000 */
.L_x_84:
[----:B---34-:R3:W4:Y:S01]  /*19b0*/  LDS.128 R16, [R13+0x10200] ;  /* 0x010200000d107984 */ /* 0x0187220000000c00 */
[----:B------:R-:W-:Y:S04]  /*19c0*/  BSSY B0, `(.L_x_86) ;  /* 0x000000f000007945 */ /* 0x000fe80003800000 */
[----:B------:R-:W-:Y:S05]  /*19d0*/  @P5 BRA `(.L_x_87) ;  /* 0x0000000000345947 */ /* 0x000fea0003800000 */
[----:B------:R-:W-:Y:S01]  /*19e0*/  IADD3 R15, P5, R68, 0x10, RZ ;  /* 0x00000010440f7810 */ /* 0x000fe20007fbe0ff */
[----:B------:R-:W-:Y:S01]  /*19f0*/  ULDC.64 UR4, c[0x0][0x250] ;  /* 0x0000940000047ab9 */ /* 0x000fe20000000a00 */
[----:B------:R-:W-:Y:S01]  /*1a00*/  MOV R11, R3 ;  /* 0x00000003000b7202 */ /* 0x000fe20000000f00 */
        /* <DEDUP_REMOVED lines=10> */
.L_x_87:
[----:B------:R-:W-:Y:S05]  /*1ab0*/  BSYNC B0 ;  /* 0x0000000000007941 */ /* 0x000fea0003800000 */
.L_x_86:
[----:B----4-:R4:W0:Y:S01]  /*1ac0*/  LDS.128 R16, [R13+0x10300] ;  /* 0x010300000d107984 */ /* 0x0108220000000c00 */
        /* <DEDUP_REMOVED lines=14> */
[----:B0-----:R0:W-:Y:S02]  /*1bb0*/  STG.E.128 desc[UR6][R14.64], R16 ;  /* 0x000000100e007986 */ /* 0x0011e4000c101d06 */
.L_x_89:
[----:B------:R-:W-:Y:S05]  /*1bc0*/  BSYNC B0 ;  /* 0x0000000000007941 */ /* 0x000fea0003800000 */
.L_x_88:
[----:B0-----:R0:W0:Y:S01]  /*1bd0*/  LDS.128 R16, [R13+0x10400] ;  /* 0x010400000d107984 */ /* 0x0010220000000c00 */
[----:B------:R-:W-:Y:S04]  /*1be0*/  BSSY B0, `(.L_x_90) ;  /* 0x000000f000007945 */ /* 0x000fe80003800000 */
[----:B------:R-:W-:Y:S05]  /*1bf0*/  @P3 BRA `(.L_x_91) ;  /* 0x0000000000343947 */ /* 0x000fea0003800000 */
        /* <DEDUP_REMOVED lines=12> */
[----:B0-----:R0:W-:Y:S02]  /*1cc0*/  STG.E.128 desc[UR6][R14.64], R16 ;  /* 0x000000100e007986 */ /* 0x0011e4000c101d06 */
.L_x_91:
[----:B------:R-:W-:Y:S05]  /*1cd0*/  BSYNC B0 ;  /* 0x0000000000007941 */ /* 0x000fea0003800000 */
.L_x_90:
[----:B0-----:R0:W0:Y:S01]  /*1ce0*/  LDS.128 R16, [R13+0x10500] ;  /* 0x010500000d107984 */ /* 0x0010220000000c00 */
        /* <DEDUP_REMOVED lines=15> */
.L_x_93:
[----:B------:R-:W-:Y:S05]  /*1de0*/  BSYNC B0 ;  /* 0x0000000000007941 */ /* 0x000fea0003800000 */
.L_x_92:
[----:B01234-:R-:W0:Y:S01]  /*1df0*/  LDS.128 R12, [R13+0x10600] ;  /* 0x010600000d0c7984 */ /* 0x01fe220000000c00 */
        /* <DEDUP_REMOVED lines=15> */
.L_x_95:
[----:B------:R-:W-:Y:S05]  /*1ef0*/  BSYNC B0 ;  /* 0x0000000000007941 */ /* 0x000fea0003800000 */
.L_x_94:
[----:B------:R-:W-:Y:S05]  /*1f00*/  @P0 EXIT ;  /* 0x000000000000094d */ /* 0x000fea0003800000 */
[----:B------:R-:W-:Y:S01]  /*1f10*/  IADD3 R9, P0, R68, 0x38, RZ ;  /* 0x0000003844097810 */ /* 0x000fe20007f1e0ff */
[----:B------:R-:W-:Y:S01]  /*1f20*/  ULDC.64 UR4, c[0x0][0x250] ;  /* 0x0000940000047ab9 */ /* 0x000fe20000000a00 */
[----:B------:R-:W-:Y:S02]  /*1f30*/  IMAD.MOV.U32 R2, RZ, RZ, R8 ;  /* 0x000000ffff027224 */ /* 0x000fe400078e0008 */
[----:B------:R-:W-:Y:S02]  /*1f40*/  IADD3.X R68, RZ, R69, RZ, P0, !PT ;  /* 0x00000045ff447210 */ /* 0x000fe400007fe4ff */
[----:B------:R-:W-:-:S04]  /*1f50*/  IMAD.WIDE.U32 R2, R9, UR4, R2 ;  /* 0x0000000409027c25 */ /* 0x000fc8000f8e0002 */
[----:B------:R-:W-:-:S04]  /*1f60*/  IMAD R68, R68, UR4, RZ ;  /* 0x0000000444447c24 */ /* 0x000fc8000f8e02ff */
[----:B------:R-:W-:Y:S01]  /*1f70*/  IMAD R9, R9, UR5, R68 ;  /* 0x0000000509097c24 */ /* 0x000fe2000f8e0244 */
[----:B------:R-:W-:Y:S02]  /*1f80*/  ULDC.64 UR4, c[0x0][0x238] ;  /* 0x00008e0000047ab9 */ /* 0x000fe40000000a00 */
[----:B------:R-:W-:Y:S02]  /*1f90*/  LEA R8, P0, R2, UR4, 0x1 ;  /* 0x0000000402087c11 */ /* 0x000fe4000f8008ff */
[----:B------:R-:W-:-:S04]  /*1fa0*/  IADD3 R3, R3, R9, RZ ;  /* 0x0000000903037210 */ /* 0x000fc80007ffe0ff */
[----:B------:R-:W-:-:S05]  /*1fb0*/  LEA.HI.X R9, R2, UR5, R3, 0x1, P0 ;  /* 0x0000000502097c11 */ /* 0x000fca00080f0c03 */
[----:B------:R-:W-:Y:S01]  /*1fc0*/  STG.E.128 desc[UR6][R8.64], R4 ;  /* 0x0000000408007986 */ /* 0x000fe2000c101d06 */
[----:B------:R-:W-:Y:S05]  /*1fd0*/  EXIT ;  /* 0x000000000000794d */ /* 0x000fea0003800000 */
.L_x_96:
        /* <DEDUP_REMOVED lines=10> */
.L_x_153:


//--------------------- .text._ZN7cutlass13device_kernelIN5flash19enable_sm80_to_sm89INS1_16FlashAttnBwdSm80INS1_25CollectiveMainloopBwdSm80ILi1ELi1EN4cute5tupleIJNS5_1CILi64EEES8_NS7_ILi256EEEEEENS_6half_tEfNS_4arch4Sm80ELb1ELb0ELb0ELb1ELb0ELb0ELb0ELb0ELi2ELi4ELi2ELi2ELb0EEENS1_24CollectiveEpilogueBwdGQAISA_fSD_Li256ELb1ELb0EEENS1_25SingleTileBwdLPTSchedulerILb1ELi64ELb0EEEEEEEEEvNT_6ParamsE --------------------------
	.section	.text._ZN7cutlass13device_kernelIN5flash19enable_sm80_to_sm89INS1_16FlashAttnBwdSm80INS1_25CollectiveMainloopBwdSm80ILi1ELi1EN4cute5tupleIJNS5_1CILi64EEES8_NS7_ILi256EEEEEENS_6half_tEfNS_4arch4Sm80ELb1ELb0ELb0ELb1ELb0ELb0ELb0ELb0ELi2ELi4ELi2ELi2ELb0EEENS1_24CollectiveEpilogueBwdGQAISA_fSD_Li256ELb1ELb0EEENS1_25SingleTileBwdLPTSchedulerILb1ELi64ELb0EEEEEEEEEvNT_6ParamsE,"ax",@progbits
	.align	128
.text._ZN7cutlass13device_kernelIN5flash19enable_sm80_to_sm89INS1_16FlashAttnBwdSm80INS1_25CollectiveMainloopBwdSm80ILi1ELi1EN4cute5tupleIJNS5_1CILi64EEES8_NS7_ILi256EEEEEENS_6half_tEfNS_4arch4Sm80ELb1ELb0ELb0ELb1ELb0ELb0ELb0ELb0ELi2ELi4ELi2ELi2ELb0EEENS1_24CollectiveEpilogueBwdGQAISA_fSD_Li256ELb1ELb0EEENS1_25SingleTileBwdLPTSchedulerILb1ELi64ELb0EEEEEEEEEvNT_6ParamsE:
        .type           _ZN7cutlass13device_kernelIN5flash19enable_sm80_to_sm89INS1_16FlashAttnBwdSm80INS1_25CollectiveMainloopBwdSm80ILi1ELi1EN4cute5tupleIJNS5_1CILi64EEES8_NS7_ILi256EEEEEENS_6half_tEfNS_4arch4Sm80ELb1ELb0ELb0ELb1ELb0ELb0ELb0ELb0ELi2ELi4ELi2ELi2ELb0EEENS1_24CollectiveEpilogueBwdGQAISA_fSD_Li256ELb1ELb0EEENS1_25SingleTileBwdLPTSchedulerILb1ELi64ELb0EEEEEEEEEvNT_6ParamsE,@function
        .size           _ZN7cutlass13device_kernelIN5flash19enable_sm80_to_sm89INS1_16FlashAttnBwdSm80INS1_25CollectiveMainloopBwdSm80ILi1ELi1EN4cute5tupleIJNS5_1CILi64EEES8_NS7_ILi256EEEEEENS_6half_tEfNS_4arch4Sm80ELb1ELb0ELb0ELb1ELb0ELb0ELb0ELb0ELi2ELi4ELi2ELi2ELb0EEENS1_24CollectiveEpilogueBwdGQAISA_fSD_Li256ELb1ELb0EEENS1_25SingleTileBwdLPTSchedulerILb1ELi64ELb0EEEEEEEEEvNT_6ParamsE,(.L_x_154 - _ZN7cutlass13device_kernelIN5flash19enable_sm80_to_sm89INS1_16FlashAttnBwdSm80INS1_25CollectiveMainloopBwdSm80ILi1ELi1EN4cute5tupleIJNS5_1CILi64EEES8_NS7_ILi256EEEEEENS_6half_tEfNS_4arch4Sm80ELb1ELb0ELb0ELb1ELb0ELb0ELb0ELb0ELi2ELi4ELi2ELi2ELb0EEENS1_24CollectiveEpilogueBwdGQAISA_fSD_Li256ELb1ELb0EEENS1_25SingleTileBwdLPTSchedulerILb1ELi64ELb0EEEEEEEEEvNT_6ParamsE)
        .other          _ZN7cutlass13device_kernelIN5flash19enable_sm80_to_sm89INS1_16FlashAttnBwdSm80INS1_25CollectiveMainloopBwdSm80ILi1ELi1EN4cute5tupleIJNS5_1CILi64EEES8_NS7_ILi256EEEEEENS_6half_tEfNS_4arch4Sm80ELb1ELb0ELb0ELb1ELb0ELb0ELb0ELb0ELi2ELi4ELi2ELi2ELb0EEENS1_24CollectiveEpilogueBwdGQAISA_fSD_Li256ELb1ELb0EEENS1_25SingleTileBwdLPTSchedulerILb1ELi64ELb0EEEEEEEEEvNT_6ParamsE,@"STO_CUDA_ENTRY STV_DEFAULT"
_ZN7cutlass13device_kernelIN5flash19enable_sm80_to_sm89INS1_16FlashAttnBwdSm80INS1_25CollectiveMainloopBwdSm80ILi1ELi1EN4cute5tupleIJNS5_1CILi64EEES8_NS7_ILi256EEEEEENS_6half_tEfNS_4arch4Sm80ELb1ELb0ELb0ELb1ELb0ELb0ELb0ELb0ELi2ELi4ELi2ELi2ELb0EEENS1_24CollectiveEpilogueBwdGQAISA_fSD_Li256ELb1ELb0EEENS1_25SingleTileBwdLPTSchedulerILb1ELi64ELb0EEEEEEEEEvNT_6ParamsE:
[----:B------:R-:W-:Y:S01]  /*0000*/  LDC R1, c[0x0][0x28] ;  /* 0x00000a00ff017b82 */ /* 0x000fe20000000800 */
[----:B------:R-:W-:Y:S05]  /*0010*/  EXIT ;  /* 0x000000000000794d */ /* 0x000fea0003800000 */
.L_x_97:
        /* <DEDUP_REMOVED lines=14> */
.L_x_154:


//--------------------- .text._ZN7cutlass13device_kernelIN5flash22FlashAttnBwdPreprocessIN4cute5tupleIJNS3_1CILi64EEENS5_ILi256EEEEEENS_6half_tEfNS_4arch4Sm80ELb1ELb1EEEEEvNT_6ParamsE --------------------------
	.section	.text._ZN7cutlass13device_kernelIN5flash22FlashAttnBwdPreprocessIN4cute5tupleIJNS3_1CILi64EEENS5_ILi256EEEEEENS_6half_tEfNS_4arch4Sm80ELb1ELb1EEEEEvNT_6ParamsE,"ax",@progbits
	.align	128
.text._ZN7cutlass13device_kernelIN5flash22FlashAttnBwdPreprocessIN4cute5tupleIJNS3_1CILi64EEENS5_ILi256EEEEEENS_6half_tEfNS_4arch4Sm80ELb1ELb1EEEEEvNT_6ParamsE:
        .type           _ZN7cutlass13device_kernelIN5flash22FlashAttnBwdPreprocessIN4cute5tupleIJNS3_1CILi64EEENS5_ILi256EEEEEENS_6half_tEfNS_4arch4Sm80ELb1ELb1EEEEEvNT_6ParamsE,@function
        .size           _ZN7cutlass13device_kernelIN5flash22FlashAttnBwdPreprocessIN4cute5tupleIJNS3_1CILi64EEENS5_ILi256EEEEEENS_6half_tEfNS_4arch4Sm80ELb1ELb1EEEEEvNT_6ParamsE,(.L_x_155 - _ZN7cutlass13device_kernelIN5flash22FlashAttnBwdPreprocessIN4cute5tupleIJNS3_1CILi64EEENS5_ILi256EEEEEENS_6half_tEfNS_4arch4Sm80ELb1ELb1EEEEEvNT_6ParamsE)
        .other          _ZN7cutlass13device_kernelIN5flash22FlashAttnBwdPreprocessIN4cute5tupleIJNS3_1CILi64EEENS5_ILi256EEEEEENS_6half_tEfNS_4arch4Sm80ELb1ELb1EEEEEvNT_6ParamsE,@"STO_CUDA_ENTRY STV_DEFAULT"
_ZN7cutlass13device_kernelIN5flash22FlashAttnBwdPreprocessIN4cute5tupleIJNS3_1CILi64EEENS5_ILi256EEEEEENS_6half_tEfNS_4arch4Sm80ELb1ELb1EEEEEvNT_6ParamsE:
[----:B------:R-:W-:Y:S08]  /*0000*/  LDC R1, c[0x0][0x28] ;  /* 0x00000a00ff017b82 */ /* 0x000ff00000000800 */
[----:B------:R-:W0:Y:S01]  /*0010*/  S2UR UR12, SR_CTAID.Z ;  /* 0x00000000000c79c3 */ /* 0x000e220000002700 */
[----:B------:R-:W-:Y:S01]  /*0020*/  ULDC.64 UR18, c[0x0][0x2f0] ;  /* 0x0000bc0000127ab9 */ /* 0x000fe20000000a00 */
[----:B------:R-:W-:Y:S01]  /*0030*/  ULDC.64 UR4, c[0x0][0x2f0] ;  /* 0x0000bc0000047ab9 */ /* 0x000fe20000000a00 */
[----:B------:R-:W-:Y:S01]  /*0040*/  UISETP.NE.U32.AND UP0, UPT, UR18, URZ, UPT ;  /* 0x0000003f1200728c */ /* 0x000fe2000bf05070 */
[----:B------:R-:W-:Y:S01]  /*0050*/  ULDC.64 UR6, c[0x0][0x2f8] ;  /* 0x0000be0000067ab9 */ /* 0x000fe20000000a00 */
[----:B------:R-:W-:-:S02]  /*0060*/  ULDC.64 UR10, c[0x0][0x208] ;  /* 0x00008200000a7ab9 */ /* 0x000fc40000000a00 */
[----:B------:R-:W-:Y:S02]  /*0070*/  UISETP.NE.AND.EX UP0, UPT, UR19, URZ, UPT, UP0 ;  /* 0x0000003f1300728c */ /* 0x000fe4000bf05300 */
[----:B------:R-:W-:-:S04]  /*0080*/  UISETP.NE.U32.AND UP1, UPT, UR6, URZ, UPT ;  /* 0x0000003f0600728c */ /* 0x000fc8000bf25070 */
[----:B------:R-:W-:Y:S01]  /*0090*/  PLOP3.LUT P0, PT, PT, PT, UP0, 0x80, 0x0 ;  /* 0x000000000000781c */ /* 0x000fe20003f0f008 */
[----:B------:R-:W-:Y:S02]  /*00a0*/  UISETP.NE.AND.EX UP1, UPT, UR7, URZ, UPT, UP1 ;  /* 0x0000003f0700728c */ /* 0x000fe4000bf25310 */
[----:B0-----:R-:W-:-:S06]  /*00b0*/  UIMAD.WIDE UR4, UR12, 0x4, UR4 ;  /* 0x000000040c0478a5 */ /* 0x001fcc000f8e0204 */
[----:B------:R-:W-:Y:S02]  /*00c0*/  MOV R2, UR4 ;  /* 0x0000000400027c02 */ /* 0x000fe40008000f00 */
[----:B------:R-:W-:Y:S01]  /*00d0*/  MOV R3, UR5 ;  /* 0x0000000500037c02 */ /* 0x000fe20008000f00 */
[----:B------:R-:W-:-:S04]  /*00e0*/  @UP1 ULDC.64 UR4, c[0x0][0x2f8] ;  /* 0x0000be0000041ab9 */ /* 0x000fc80000000a00 */
[----:B------:R-:W2:Y:S01]  /*00f0*/  @P0 LDG.E R0, desc[UR10][R2.64] ;  /* 0x0000000a02000981 */ /* 0x000ea2000c1e1900 */
[----:B------:R-:W-:Y:S01]  /*0100*/  PLOP3.LUT P1, PT, PT, PT, UP1, 0x80, 0x0 ;  /* 0x000000000000781c */ /* 0x000fe20003f2f018 */
[----:B------:R-:W-:-:S06]  /*0110*/  @UP1 UIMAD.WIDE UR4, UR12, 0x4, UR4 ;  /* 0x000000040c0418a5 */ /* 0x000fcc000f8e0204 */
[----:B------:R-:W-:Y:S02]  /*0120*/  MOV R4, UR4 ;  /* 0x0000000400047c02 */ /* 0x000fe40008000f00 */
[----:B------:R-:W-:-:S05]  /*0130*/  MOV R5, UR5 ;  /* 0x0000000500057c02 */ /* 0x000fca0008000f00 */
[----:B------:R-:W3:Y:S01]  /*0140*/  @P1 LDG.E R4, desc[UR10][R4.64] ;  /* 0x0000000a04041981 */ /* 0x000ee2000c1e1900 */
[----:B------:R-:W0:Y:S01]  /*0150*/  S2UR UR13, SR_CTAID.X ;  /* 0x00000000000d79c3 */ /* 0x000e220000002500 */
[----:B------:R-:W-:Y:S01]  /*0160*/  ULDC UR8, c[0x0][0x218] ;  /* 0x0000860000087ab9 */ /* 0x000fe20000000800 */
[----:B------:R-:W-:Y:S01]  /*0170*/  UMOV UR6, URZ ;  /* 0x0000003f00067c82 */ /* 0x000fe20008000000 */
[----:B------:R-:W1:Y:S01]  /*0180*/  S2R R7, SR_TID.X ;  /* 0x0000000000077919 */ /* 0x000e620000002100 */
[----:B------:R-:W-:-:S04]  /*0190*/  UMOV UR7, URZ ;  /* 0x0000003f00077c82 */ /* 0x000fc80008000000 */
[----:B------:R-:W4:Y:S01]  /*01a0*/  S2UR UR16, SR_CTAID.Y ;  /* 0x00000000001079c3 */ /* 0x000f220000002600 */
[----:B0-----:R-:W-:Y:S01]  /*01b0*/  USHF.L.U32 UR15, UR13, 0x6, URZ ;  /* 0x000000060d0f7899 */ /* 0x001fe2000800063f */
[----:B--2---:R-:W-:-:S13]  /*01c0*/  @P0 R2UR UR9, R0 ;  /* 0x00000000000902ca */ /* 0x004fda00000e0000 */
[----:B------:R-:W-:Y:S02]  /*01d0*/  @UP0 ULEA UR4, UR12, UR9, 0x6 ;  /* 0x000000090c040291 */ /* 0x000fe4000f8e303f */
[----:B------:R-:W-:Y:S01]  /*01e0*/  @UP0 USHF.R.S32.HI UR14, URZ, 0x1f, UR9 ;  /* 0x0000001f3f0e0899 */ /* 0x000fe20008011409 */
[----:B---3--:R-:W-:Y:S01]  /*01f0*/  @P1 R2UR UR8, R4 ;  /* 0x00000000040812ca */ /* 0x008fe200000e0000 */
[----:B------:R-:W-:Y:S01]  /*0200*/  @UP0 USHF.R.S32.HI UR5, URZ, 0x1f, UR4 ;  /* 0x0000001f3f050899 */ /* 0x000fe20008011404 */
[----:B------:R-:W-:-:S03]  /*0210*/  @UP0 UMOV UR6, UR9 ;  /* 0x0000000900060c82 */ /* 0x000fc60008000000 */
[----:B------:R-:W-:Y:S01]  /*0220*/  @UP0 ULEA.HI UR5, UR5, UR4, URZ, 0x6 ;  /* 0x0000000405050291 */ /* 0x000fe2000f8f303f */
[----:B------:R-:W-:Y:S02]  /*0230*/  @UP0 UMOV UR7, UR14 ;  /* 0x0000000e00070c82 */ /* 0x000fe40008000000 */
[----:B------:R-:W-:Y:S01]  /*0240*/  UMOV UR4, URZ ;  /* 0x0000003f00047c82 */ /* 0x000fe20008000000 */
[----:B------:R-:W-:Y:S01]  /*0250*/  @UP0 ULOP3.LUT UR4, UR5, 0xffffffc0, URZ, 0xc0, !UPT ;  /* 0xffffffc005040892 */ /* 0x000fe2000f8ec03f */
[----:B-1--4-:R-:W-:Y:S11]  /*0260*/  @P1 BRA `(.L_x_98) ;  /* 0x0000000000181947 */ /* 0x012ff60003800000 */
[----:B------:R-:W-:Y:S05]  /*0270*/  @!P0 BRA `(.L_x_98) ;  /* 0x0000000000148947 */ /* 0x000fea0003800000 */
[----:B------:R-:W2:Y:S04]  /*0280*/  LDG.E R4, desc[UR10][R2.64] ;  /* 0x0000000a02047981 */ /* 0x000ea8000c1e1900 */
[----:B------:R-:W3:Y:S01]  /*0290*/  LDG.E R0, desc[UR10][R2.64+0x4] ;  /* 0x0000040a02007981 */ /* 0x000ee2000c1e1900 */
[----:B--2---:R-:W-:Y:S02]  /*02a0*/  R2UR UR5, R4 ;  /* 0x00000000040572ca */ /* 0x004fe400000e0000 */
[----:B---3--:R-:W-:-:S13]  /*02b0*/  R2UR UR8, R0 ;  /* 0x00000000000872ca */ /* 0x008fda00000e0000 */
[----:B------:R-:W-:-:S12]  /*02c0*/  UIADD3 UR8, -UR5, UR8, URZ ;  /* 0x0000000805087290 */ /* 0x000fd8000fffe13f */
.L_x_98:
[----:B------:R-:W-:Y:S01]  /*02d0*/  UISETP.NE.U32.AND UP0, UPT, UR18, URZ, UPT ;  /* 0x0000003f1200728c */ /* 0x000fe2000bf05070 */
[----:B------:R-:W-:-:S03]  /*02e0*/  MOV R0, UR15 ;  /* 0x0000000f00007c02 */ /* 0x000fc60008000f00 */
[----:B------:R-:W-:Y:S01]  /*02f0*/  UISETP.NE.AND.EX UP0, UPT, UR19, URZ, UPT, UP0 ;  /* 0x0000003f1300728c */ /* 0x000fe2000bf05300 */
[----:B------:R-:W-:-:S05]  /*0300*/  ISETP.GE.AND P1, PT, R0, UR8, PT ;  /* 0x0000000800007c0c */ /* 0x000fca000bf26270 */
[----:B------:R-:W-:-:S13]  /*0310*/  PLOP3.LUT P0, PT, PT, PT, UP0, 0x80, 0x0 ;  /* 0x000000000000781c */ /* 0x000fda0003f0f008 */
[----:B------:R-:W-:Y:S05]  /*0320*/  @P0 EXIT P1 ;  /* 0x000000000000094d */ /* 0x000fea0000800000 */
[----:B------:R-:W-:Y:S01]  /*0330*/  UIADD3 UR20, -UR15, UR8, URZ ;  /* 0x000000080f147290 */ /* 0x000fe2000fffe13f */
[----:B------:R-:W-:Y:S01]  /*0340*/  SHF.R.S32.HI R36, RZ, 0x1f, R7 ;  /* 0x0000001fff247819 */ /* 0x000fe20000011407 */
[----:B------:R-:W-:Y:S01]  /*0350*/  USHF.R.S32.HI UR5, URZ, 0x1f, UR12 ;  /* 0x0000001f3f057899 */ /* 0x000fe2000801140c */
[----:B------:R-:W-:Y:S01]  /*0360*/  BSSY B0, `(.L_x_99) ;  /* 0x0000025000007945 */ /* 0x000fe20003800000 */
[----:B------:R-:W-:Y:S01]  /*0370*/  USHF.R.S32.HI UR14, URZ, 0x1f, UR16 ;  /* 0x0000001f3f0e7899 */ /* 0x000fe20008011410 */
[----:B------:R-:W-:Y:S01]  /*0380*/  LEA.HI R36, R36, R7, RZ, 0x4 ;  /* 0x0000000724247211 */ /* 0x000fe200078f20ff */
[----:B------:R-:W-:Y:S01]  /*0390*/  USEL UR17, UR12, URZ, !UP0 ;  /* 0x0000003f0c117287 */ /* 0x000fe2000c000000 */
[C---:B------:R-:W-:Y:S01]  /*03a0*/  ISETP.GE.AND P0, PT, R7.reuse, UR20, PT ;  /* 0x0000001407007c0c */ /* 0x040fe2000bf06270 */
[----:B------:R-:W-:Y:S01]  /*03b0*/  USEL UR5, UR5, URZ, !UP0 ;  /* 0x0000003f05057287 */ /* 0x000fe2000c000000 */
[----:B------:R-:W-:Y:S02]  /*03c0*/  SHF.R.S32.HI R0, RZ, 0x4, R36 ;  /* 0x00000004ff007819 */ /* 0x000fe40000011424 */
[----:B------:R-:W-:-:S02]  /*03d0*/  ISETP.GT.OR P0, PT, R7, 0x3f, P0 ;  /* 0x0000003f0700780c */ /* 0x000fc40000704670 */
[----:B------:R-:W-:Y:S02]  /*03e0*/  LOP3.LUT R10, R36, 0xfffffff0, RZ, 0xc0, !PT ;  /* 0xfffffff0240a7812 */ /* 0x000fe400078ec0ff */
[----:B------:R-:W-:Y:S02]  /*03f0*/  SHF.R.S32.HI R2, RZ, 0x1f, R0 ;  /* 0x0000001fff027819 */ /* 0x000fe40000011400 */
[----:B------:R-:W-:Y:S02]  /*0400*/  IADD3 R72, P1, R0, UR6, RZ ;  /* 0x0000000600487c10 */ /* 0x000fe4000ff3e0ff */
[----:B------:R-:W-:Y:S02]  /*0410*/  MOV R12, 0x7f800000 ;  /* 0x7f800000000c7802 */ /* 0x000fe40000000f00 */
[----:B------:R-:W-:Y:S02]  /*0420*/  MOV R11, UR13 ;  /* 0x0000000d000b7c02 */ /* 0x000fe40008000f00 */
[----:B------:R-:W-:-:S02]  /*0430*/  IADD3 R10, -R10, R7, RZ ;  /* 0x000000070a0a7210 */ /* 0x000fc40007ffe1ff */
[----:B------:R-:W-:Y:S01]  /*0440*/  IADD3.X R73, R2, UR7, RZ, P1, !PT ;  /* 0x0000000702497c10 */ /* 0x000fe20008ffe4ff */
[----:B------:R-:W-:Y:S06]  /*0450*/  @P0 BRA `(.L_x_100) ;  /* 0x0000000000540947 */ /* 0x000fec0003800000 */
[----:B------:R-:W0:Y:S01]  /*0460*/  LDC.64 R8, c[0x0][0x290] ;  /* 0x0000a400ff087b82 */ /* 0x000e220000000a00 */
[----:B------:R-:W-:Y:S02]  /*0470*/  USHF.R.S32.HI UR9, URZ, 0x1f, UR15 ;  /* 0x0000001f3f097899 */ /* 0x000fe4000801140f */
[----:B------:R-:W-:Y:S01]  /*0480*/  MOV R2, UR15 ;  /* 0x0000000f00027c02 */ /* 0x000fe20008000f00 */
[----:B------:R-:W-:-:S03]  /*0490*/  ULDC.64 UR18, c[0x0][0x298] ;  /* 0x0000a60000127ab9 */ /* 0x000fc60000000a00 */
[--C-:B------:R-:W-:Y:S02]  /*04a0*/  IADD3 R2, P0, P1, R2, UR6, R7.reuse ;  /* 0x0000000602027c10 */ /* 0x100fe4000f91e007 */
[----:B------:R-:W-:Y:S02]  /*04b0*/  SHF.R.S32.HI R7, RZ, 0x1f, R7 ;  /* 0x0000001fff077819 */ /* 0x000fe40000011407 */
[----:B------:R-:W-:Y:S01]  /*04c0*/  MOV R6, UR9 ;  /* 0x0000000900067c02 */ /* 0x000fe20008000f00 */
[----:B------:R-:W-:-:S03]  /*04d0*/  UIMAD UR9, UR5, UR18, URZ ;  /* 0x00000012050972a4 */ /* 0x000fc6000f8e023f */
[----:B------:R-:W-:Y:S01]  /*04e0*/  IADD3.X R3, R6, UR7, R7, P0, P1 ;  /* 0x0000000706037c10 */ /* 0x000fe200087e2407 */
[----:B------:R-:W-:Y:S01]  /*04f0*/  UIMAD UR9, UR17, UR19, UR9 ;  /* 0x00000013110972a4 */ /* 0x000fe2000f8e0209 */
[C---:B0-----:R-:W-:Y:S02]  /*0500*/  IMAD R4, R8.reuse, UR14, RZ ;  /* 0x0000000e08047c24 */ /* 0x041fe4000f8e02ff */
[----:B------:R-:W-:-:S04]  /*0510*/  IMAD.WIDE.U32 R2, R8, UR16, R2 ;  /* 0x0000001008027c25 */ /* 0x000fc8000f8e0002 */
[----:B------:R-:W-:-:S05]  /*0520*/  IMAD R5, R9, UR16, R4 ;  /* 0x0000001009057c24 */ /* 0x000fca000f8e0204 */
[----:B------:R-:W-:Y:S02]  /*0530*/  IADD3 R3, R3, R5, RZ ;  /* 0x0000000503037210 */ /* 0x000fe40007ffe0ff */
[----:B------:R-:W-:Y:S01]  /*0540*/  MOV R5, UR18 ;  /* 0x0000001200057c02 */ /* 0x000fe20008000f00 */
[----:B------:R-:W-:-:S04]  /*0550*/  ULDC.64 UR18, c[0x0][0x288] ;  /* 0x0000a20000127ab9 */ /* 0x000fc80000000a00 */
[----:B------:R-:W-:-:S05]  /*0560*/  IMAD.WIDE.U32 R2, R5, UR17, R2 ;  /* 0x0000001105027c25 */ /* 0x000fca000f8e0002 */
[----:B------:R-:W-:Y:S02]  /*0570*/  IADD3 R3, R3, UR9, RZ ;  /* 0x0000000903037c10 */ /* 0x000fe4000fffe0ff */
[----:B------:R-:W-:-:S04]  /*0580*/  LEA R12, P0, R2, UR18, 0x2 ;  /* 0x00000012020c7c11 */ /* 0x000fc8000f8010ff */
[----:B------:R-:W-:-:S05]  /*0590*/  LEA.HI.X R13, R2, UR19, R3, 0x2, P0 ;  /* 0x00000013020d7c11 */ /* 0x000fca00080f1403 */
[----:B------:R0:W5:Y:S04]  /*05a0*/  LDG.E R12, desc[UR10][R12.64] ;  /* 0x0000000a0c0c7981 */ /* 0x000168000c1e1900 */
.L_x_100:
[----:B------:R-:W-:Y:S05]  /*05b0*/  BSYNC B0 ;  /* 0x0000000000007941 */ /* 0x000fea0003800000 */
.L_x_99:
[----:B------:R-:W-:Y:S01]  /*05c0*/  ISETP.GE.AND P1, PT, R0, UR20, PT ;  /* 0x0000001400007c0c */ /* 0x000fe2000bf26270 */
[----:B------:R-:W-:Y:S01]  /*05d0*/  BSSY B0, `(.L_x_101) ;  /* 0x0000022000007945 */ /* 0x000fe20003800000 */
[----:B------:R-:W-:Y:S01]  /*05e0*/  IMAD.WIDE R72, R11, 0x40, R72 ;  /* 0x000000400b487825 */ /* 0x000fe200078e0248 */
[----:B------:R-:W-:Y:S02]  /*05f0*/  CS2R R4, SRZ ;  /* 0x0000000000047805 */ /* 0x000fe4000001ff00 */
[----:B------:R-:W-:Y:S02]  /*0600*/  CS2R R6, SRZ ;  /* 0x0000000000067805 */ /* 0x000fe4000001ff00 */
[----:B------:R-:W-:Y:S02]  /*0610*/  CS2R R16, SRZ ;  /* 0x0000000000107805 */ /* 0x000fe4000001ff00 */
[----:B------:R-:W-:-:S04]  /*0620*/  CS2R R18, SRZ ;  /* 0x0000000000127805 */ /* 0x000fc8000001ff00 */
[----:B------:R-:W-:Y:S05]  /*0630*/  @P1 BRA `(.L_x_102) ;  /* 0x00000000006c1947 */ /* 0x000fea0003800000 */
[----:B------:R-:W1:Y:S01]  /*0640*/  LDC.64 R14, c[0x0][0x230] ;  /* 0x00008c00ff0e7b82 */ /* 0x000e620000000a00 */
[----:B------:R-:W-:Y:S01]  /*0650*/  SHF.L.U32 R8, R10, 0x3, RZ ;  /* 0x000000030a087819 */ /* 0x000fe200000006ff */
[----:B------:R-:W-:Y:S02]  /*0660*/  ULDC.64 UR18, c[0x0][0x238] ;  /* 0x00008e0000127ab9 */ /* 0x000fe40000000a00 */
[----:B------:R-:W-:Y:S01]  /*0670*/  UIMAD UR6, UR5, UR18, URZ ;  /* 0x00000012050672a4 */ /* 0x000fe2000f8e023f */
[----:B------:R-:W-:-:S03]  /*0680*/  SHF.R.S32.HI R9, RZ, 0x1f, R8 ;  /* 0x0000001fff097819 */ /* 0x000fc60000011408 */
[----:B------:R-:W-:Y:S01]  /*0690*/  UIMAD UR6, UR17, UR19, UR6 ;  /* 0x00000013110672a4 */ /* 0x000fe2000f8e0206 */
[----:B-1----:R-:W-:-:S04]  /*06a0*/  IMAD R2, R14, UR14, RZ ;  /* 0x0000000e0e027c24 */ /* 0x002fc8000f8e02ff */
[----:B------:R-:W-:Y:S02]  /*06b0*/  IMAD R11, R15, UR16, R2 ;  /* 0x000000100f0b7c24 */ /* 0x000fe4000f8e0202 */
[----:B------:R-:W-:Y:S01]  /*06c0*/  IMAD.WIDE.U32 R2, R14, UR16, R8 ;  /* 0x000000100e027c25 */ /* 0x000fe2000f8e0008 */
[----:B------:R-:W-:Y:S01]  /*06d0*/  MOV R9, UR18 ;  /* 0x0000001200097c02 */ /* 0x000fe20008000f00 */
[----:B------:R-:W-:-:S03]  /*06e0*/  ULDC.64 UR18, c[0x0][0x228] ;  /* 0x00008a0000127ab9 */ /* 0x000fc60000000a00 */
[----:B------:R-:W-:Y:S02]  /*06f0*/  IADD3 R3, R3, R11, RZ ;  /* 0x0000000b03037210 */ /* 0x000fe40007ffe0ff */
[----:B------:R-:W-:Y:S01]  /*0700*/  IADD3 R11, R8, 0x80, RZ ;  /* 0x00000080080b7810 */ /* 0x000fe20007ffe0ff */
[----:B------:R-:W-:-:S04]  /*0710*/  IMAD.WIDE.U32 R2, R9, UR17, R2 ;  /* 0x0000001109027c25 */ /* 0x000fc8000f8e0002 */
[----:B------:R-:W-:Y:S01]  /*0720*/  IMAD R9, R73, UR18, RZ ;  /* 0x0000001249097c24 */ /* 0x000fe2000f8e02ff */
[----:B------:R-:W-:Y:S01]  /*0730*/  IADD3 R3, R3, UR6, RZ ;  /* 0x0000000603037c10 */ /* 0x000fe2000fffe0ff */
[----:B------:R-:W-:Y:S02]  /*0740*/  ULDC UR6, c[0x0][0x21c] ;  /* 0x0000870000067ab9 */ /* 0x000fe40000000800 */
[----:B------:R-:W-:Y:S01]  /*0750*/  IMAD R9, R72, UR19, R9 ;  /* 0x0000001348097c24 */ /* 0x000fe2000f8e0209 */
[----:B------:R-:W-:Y:S01]  /*0760*/  ISETP.GE.AND P0, PT, R8, UR6, PT ;  /* 0x0000000608007c0c */ /* 0x000fe2000bf06270 */
[----:B------:R-:W-:Y:S01]  /*0770*/  IMAD.WIDE.U32 R2, R72, UR18, R2 ;  /* 0x0000001248027c25 */ /* 0x000fe2000f8e0002 */
[----:B------:R-:W-:Y:S01]  /*0780*/  ISETP.GE.AND P2, PT, R11, UR6, PT ;  /* 0x000000060b007c0c */ /* 0x000fe2000bf46270 */
[----:B------:R-:W-:-:S03]  /*0790*/  ULDC.64 UR6, c[0x0][0x210] ;  /* 0x0000840000067ab9 */ /* 0x000fc60000000a00 */
[----:B------:R-:W-:Y:S02]  /*07a0*/  IADD3 R3, R3, R9, RZ ;  /* 0x0000000903037210 */ /* 0x000fe40007ffe0ff */
[----:B------:R-:W-:-:S04]  /*07b0*/  LEA R8, P3, R2, UR6, 0x1 ;  /* 0x0000000602087c11 */ /* 0x000fc8000f8608ff */
[----:B------:R-:W-:-:S05]  /*07c0*/  LEA.HI.X R9, R2, UR7, R3, 0x1, P3 ;  /* 0x0000000702097c11 */ /* 0x000fca00098f0c03 */
[----:B------:R1:W5:Y:S04]  /*07d0*/  @!P0 LDG.E.128 R4, desc[UR10][R8.64] ;  /* 0x0000000a08048981 */ /* 0x000368000c1e1d00 */
[----:B------:R1:W5:Y:S02]  /*07e0*/  @!P2 LDG.E.128 R16, desc[UR10][R8.64+0x100] ;  /* 0x0001000a0810a981 */ /* 0x000364000c1e1d00 */
.L_x_102:
[----:B------:R-:W-:Y:S05]  /*07f0*/  BSYNC B0 ;  /* 0x0000000000007941 */ /* 0x000fea0003800000 */
.L_x_101:
[----:B------:R-:W-:Y:S01]  /*0800*/  UIMAD UR9, UR13, -0x40, UR8 ;  /* 0xffffffc00d0978a4 */ /* 0x000fe2000f8e0208 */
[----:B------:R-:W-:Y:S01]  /*0810*/  IADD3 R0, R0, 0x10, RZ ;  /* 0x0000001000007810 */ /* 0x000fe20007ffe0ff */
[----:B------:R-:W-:Y:S01]  /*0820*/  BSSY B0, `(.L_x_103) ;  /* 0x0000042000007945 */ /* 0x000fe20003800000 */
[----:B-----5:R-:W-:Y:S02]  /*0830*/  MOV R42, R4 ;  /* 0x00000004002a7202 */ /* 0x020fe40000000f00 */
[----:B------:R-:W-:Y:S02]  /*0840*/  CS2R R20, SRZ ;  /* 0x0000000000147805 */ /* 0x000fe4000001ff00 */
[----:B------:R-:W-:Y:S02]  /*0850*/  MOV R41, R5 ;  /* 0x0000000500297202 */ /* 0x000fe40000000f00 */
[----:B------:R-:W-:Y:S02]  /*0860*/  CS2R R4, SRZ ;  /* 0x0000000000047805 */ /* 0x000fe4000001ff00 */
[----:B------:R-:W-:-:S02]  /*0870*/  ISETP.GE.AND P0, PT, R0, UR9, PT ;  /* 0x0000000900007c0c */ /* 0x000fc4000bf06270 */
[----:B------:R-:W-:Y:S02]  /*0880*/  CS2R R22, SRZ ;  /* 0x0000000000167805 */ /* 0x000fe4000001ff00 */
[----:B-1----:R-:W-:Y:S02]  /*0890*/  MOV R8, R6 ;  /* 0x0000000600087202 */ /* 0x002fe40000000f00 */
[----:B------:R-:W-:Y:S02]  /*08a0*/  MOV R11, R7 ;  /* 0x00000007000b7202 */ /* 0x000fe40000000f00 */
[----:B------:R-:W-:-:S05]  /*08b0*/  CS2R R6, SRZ ;  /* 0x0000000000067805 */ /* 0x000fca000001ff00 */
[----:B------:R-:W-:Y:S05]  /*08c0*/  @P0 BRA `(.L_x_104) ;  /* 0x0000000000dc0947 */ /* 0x000fea0003800000 */
[----:B------:R-:W1:Y:S01]  /*08d0*/  LDC R3, c[0x0][0x21c] ;  /* 0x00008700ff037b82 */ /* 0x000e620000000800 */
[----:B------:R-:W-:Y:S01]  /*08e0*/  SHF.L.U32 R14, R10, 0x3, RZ ;  /* 0x000000030a0e7819 */ /* 0x000fe200000006ff */
[----:B------:R-:W-:Y:S03]  /*08f0*/  BSSY B1, `(.L_x_105) ;  /* 0x000001c000017945 */ /* 0x000fe60003800000 */
[C---:B------:R-:W-:Y:S02]  /*0900*/  IADD3 R0, R14.reuse, 0x80, RZ ;  /* 0x000000800e007810 */ /* 0x040fe40007ffe0ff */
[-C--:B-1----:R-:W-:Y:S02]  /*0910*/  ISETP.GE.AND P0, PT, R14, R3.reuse, PT ;  /* 0x000000030e00720c */ /* 0x082fe40003f06270 */
[----:B------:R-:W-:-:S11]  /*0920*/  ISETP.GE.AND P2, PT, R0, R3, PT ;  /* 0x000000030000720c */ /* 0x000fd60003f46270 */
[----:B------:R-:W-:Y:S05]  /*0930*/  @P0 BRA `(.L_x_106) ;  /* 0x00000000005c0947 */ /* 0x000fea0003800000 */
[----:B------:R-:W1:Y:S01]  /*0940*/  LDC.64 R4, c[0x0][0x230] ;  /* 0x00008c00ff047b82 */ /* 0x000e620000000a00 */
[----:B------:R-:W-:Y:S01]  /*0950*/  SHF.R.S32.HI R15, RZ, 0x1f, R14 ;  /* 0x0000001fff0f7819 */ /* 0x000fe2000001140e */
[----:B------:R-:W-:Y:S02]  /*0960*/  ULDC.64 UR18, c[0x0][0x238] ;  /* 0x00008e0000127ab9 */ /* 0x000fe40000000a00 */
[----:B------:R-:W-:Y:S02]  /*0970*/  UIMAD UR6, UR5, UR18, URZ ;  /* 0x00000012050672a4 */ /* 0x000fe4000f8e023f */
[----:B------:R-:W-:Y:S02]  /*0980*/  MOV R7, UR18 ;  /* 0x0000001200077c02 */ /* 0x000fe40008000f00 */
[----:B------:R-:W-:-:S03]  /*0990*/  UIMAD UR6, UR17, UR19, UR6 ;  /* 0x00000013110672a4 */ /* 0x000fc6000f8e0206 */
[----:B------:R-:W-:Y:S01]  /*09a0*/  ULDC.64 UR18, c[0x0][0x228] ;  /* 0x00008a0000127ab9 */ /* 0x000fe20000000a00 */
[C---:B-1----:R-:W-:Y:S02]  /*09b0*/  IMAD R0, R4.reuse, UR14, RZ ;  /* 0x0000000e04007c24 */ /* 0x042fe4000f8e02ff */
[----:B------:R-:W-:-:S04]  /*09c0*/  IMAD.WIDE.U32 R2, R4, UR16, R14 ;  /* 0x0000001004027c25 */ /* 0x000fc8000f8e000e */
[----:B------:R-:W-:-:S05]  /*09d0*/  IMAD R5, R5, UR16, R0 ;  /* 0x0000001005057c24 */ /* 0x000fca000f8e0200 */
[----:B------:R-:W-:Y:S02]  /*09e0*/  IADD3 R3, R3, R5, RZ ;  /* 0x0000000503037210 */ /* 0x000fe40007ffe0ff */
[----:B------:R-:W-:Y:S01]  /*09f0*/  IADD3 R5, P0, R72, 0x10, RZ ;  /* 0x0000001048057810 */ /* 0x000fe20007f1e0ff */
[----:B------:R-:W-:-:S03]  /*0a00*/  IMAD.WIDE.U32 R2, R7, UR17, R2 ;  /* 0x0000001107027c25 */ /* 0x000fc6000f8e0002 */
[----:B------:R-:W-:Y:S02]  /*0a10*/  IADD3.X R0, RZ, R73, RZ, P0, !PT ;  /* 0x00000049ff007210 */ /* 0x000fe400007fe4ff */
[----:B------:R-:W-:-:S03]  /*0a20*/  IADD3 R3, R3, UR6, RZ ;  /* 0x0000000603037c10 */ /* 0x000fc6000fffe0ff */
[----:B------:R-:W-:Y:S01]  /*0a30*/  IMAD R0, R0, UR18, RZ ;  /* 0x0000001200007c24 */ /* 0x000fe2000f8e02ff */
[----:B------:R-:W-:-:S03]  /*0a40*/  ULDC.64 UR6, c[0x0][0x210] ;  /* 0x0000840000067ab9 */ /* 0x000fc60000000a00 */
[C---:B------:R-:W-:Y:S02]  /*0a50*/  IMAD R7, R5.reuse, UR19, R0 ;  /* 0x0000001305077c24 */ /* 0x040fe4000f8e0200 */
[----:B------:R-:W-:-:S05]  /*0a60*/  IMAD.WIDE.U32 R2, R5, UR18, R2 ;  /* 0x0000001205027c25 */ /* 0x000fca000f8e0002 */
[----:B------:R-:W-:Y:S02]  /*0a70*/  IADD3 R3, R3, R7, RZ ;  /* 0x0000000703037210 */ /* 0x000fe40007ffe0ff */
[----:B------:R-:W-:-:S04]  /*0a80*/  LEA R4, P0, R2, UR6, 0x1 ;  /* 0x0000000602047c11 */ /* 0x000fc8000f8008ff */
[----:B------:R-:W-:-:S06]  /*0a90*/  LEA.HI.X R5, R2, UR7, R3, 0x1, P0 ;  /* 0x0000000702057c11 */ /* 0x000fcc00080f0c03 */
[----:B------:R-:W5:Y:S03]  /*0aa0*/  LDG.E.128 R4, desc[UR10][R4.64] ;  /* 0x0000000a04047981 */ /* 0x000f66000c1e1d00 */
.L_x_106:
[----:B------:R-:W-:Y:S05]  /*0ab0*/  BSYNC B1 ;  /* 0x0000000000017941 */ /* 0x000fea0003800000 */
.L_x_105:
        /* <DEDUP_REMOVED lines=24> */
.L_x_104:
[----:B------:R-:W-:Y:S05]  /*0c40*/  BSYNC B0 ;  /* 0x0000000000007941 */ /* 0x000fea0003800000 */
.L_x_103:
[----:B------:R-:W-:Y:S01]  /*0c50*/  LEA.HI.SX32 R0, R36, 0x20, 0x1c ;  /* 0x0000002024007811 */ /* 0x000fe200078fe2ff */
[----:B------:R-:W-:Y:S01]  /*0c60*/  BSSY B0, `(.L_x_107) ;  /* 0x0000040000007945 */ /* 0x000fe20003800000 */
[----:B-----5:R-:W-:Y:S02]  /*0c70*/  MOV R40, R4 ;  /* 0x0000000400287202 */ /* 0x020fe40000000f00 */
[----:B------:R-:W-:Y:S02]  /*0c80*/  CS2R R28, SRZ ;  /* 0x00000000001c7805 */ /* 0x000fe4000001ff00 */
[----:B------:R-:W-:Y:S02]  /*0c90*/  ISETP.GE.AND P2, PT, R0, UR9, PT ;  /* 0x0000000900007c0c */ /* 0x000fe4000bf46270 */
[----:B------:R-:W-:Y:S02]  /*0ca0*/  CS2R R30, SRZ ;  /* 0x00000000001e7805 */ /* 0x000fe4000001ff00 */
[----:B------:R-:W-:-:S02]  /*0cb0*/  MOV R9, R5 ;  /* 0x0000000500097202 */ /* 0x000fc40000000f00 */
[----:B------:R-:W-:Y:S02]  /*0cc0*/  CS2R R24, SRZ ;  /* 0x0000000000187805 */ /* 0x000fe4000001ff00 */
        /* <DEDUP_REMOVED lines=11> */
[----:B------:R-:W-:Y:S01]  /*0d80*/  ULDC.64 UR18, c[0x0][0x238] ;  /* 0x00008e0000127ab9 */ /* 0x000fe20000000a00 */
[----:B0-----:R-:W-:Y:S01]  /*0d90*/  IADD3 R13, P0, R72, 0x20, RZ ;  /* 0x00000020480d7810 */ /* 0x001fe20007f1e0ff */
[----:B------:R-:W-:-:S04]  /*0da0*/  UIMAD UR6, UR5, UR18, URZ ;  /* 0x00000012050672a4 */ /* 0x000fc8000f8e023f */
[----:B------:R-:W-:Y:S01]  /*0db0*/  UIMAD UR6, UR17, UR19, UR6 ;  /* 0x00000013110672a4 */ /* 0x000fe2000f8e0206 */
[C---:B-1----:R-:W-:Y:S02]  /*0dc0*/  IMAD R0, R14.reuse, UR14, RZ ;  /* 0x0000000e0e007c24 */ /* 0x042fe4000f8e02ff */
[----:B------:R-:W-:-:S04]  /*0dd0*/  IMAD.WIDE.U32 R2, R14, UR16, R4 ;  /* 0x000000100e027c25 */ /* 0x000fc8000f8e0004 */
[----:B------:R-:W-:Y:S01]  /*0de0*/  IMAD R15, R15, UR16, R0 ;  /* 0x000000100f0f7c24 */ /* 0x000fe2000f8e0200 */
[----:B------:R-:W-:-:S04]  /*0df0*/  IADD3.X R0, RZ, R73, RZ, P0, !PT ;  /* 0x00000049ff007210 */ /* 0x000fc800007fe4ff */
[----:B------:R-:W-:Y:S02]  /*0e00*/  IADD3 R3, R3, R15, RZ ;  /* 0x0000000f03037210 */ /* 0x000fe40007ffe0ff */
[----:B------:R-:W-:Y:S01]  /*0e10*/  MOV R15, UR18 ;  /* 0x00000012000f7c02 */ /* 0x000fe20008000f00 */
[----:B------:R-:W-:Y:S02]  /*0e20*/  ULDC.64 UR18, c[0x0][0x228] ;  /* 0x00008a0000127ab9 */ /* 0x000fe40000000a00 */
[----:B------:R-:W-:Y:S02]  /*0e30*/  IMAD R0, R0, UR18, RZ ;  /* 0x0000001200007c24 */ /* 0x000fe4000f8e02ff */
[----:B------:R-:W-:-:S04]  /*0e40*/  IMAD.WIDE.U32 R2, R15, UR17, R2 ;  /* 0x000000110f027c25 */ /* 0x000fc8000f8e0002 */
[----:B------:R-:W-:Y:S01]  /*0e50*/  IMAD R15, R13, UR19, R0 ;  /* 0x000000130d0f7c24 */ /* 0x000fe2000f8e0200 */
[----:B------:R-:W-:Y:S01]  /*0e60*/  IADD3 R3, R3, UR6, RZ ;  /* 0x0000000603037c10 */ /* 0x000fe2000fffe0ff */
[----:B------:R-:W-:Y:S02]  /*0e70*/  ULDC.64 UR6, c[0x0][0x210] ;  /* 0x0000840000067ab9 */ /* 0x000fe40000000a00 */
[----:B------:R-:W-:-:S05]  /*0e80*/  IMAD.WIDE.U32 R2, R13, UR18, R2 ;  /* 0x000000120d027c25 */ /* 0x000fca000f8e0002 */
[----:B------:R-:W-:Y:S02]  /*0e90*/  IADD3 R3, R3, R15, RZ ;  /* 0x0000000f03037210 */ /* 0x000fe40007ffe0ff */
[----:B------:R-:W-:-:S04]  /*0ea0*/  LEA R28, P0, R2, UR6, 0x1 ;  /* 0x00000006021c7c11 */ /* 0x000fc8000f8008ff */
[----:B------:R-:W-:-:S06]  /*0eb0*/  LEA.HI.X R29, R2, UR7, R3, 0x1, P0 ;  /* 0x00000007021d7c11 */ /* 0x000fcc00080f0c03 */
[----:B------:R-:W5:Y:S03]  /*0ec0*/  LDG.E.128 R28, desc[UR10][R28.64] ;  /* 0x0000000a1c1c7981 */ /* 0x000f66000c1e1d00 */
.L_x_110:
[----:B------:R-:W-:Y:S05]  /*0ed0*/  BSYNC B1 ;  /* 0x0000000000017941 */ /* 0x000fea0003800000 */
.L_x_109:
[----:B------:R-:W-:Y:S05]  /*0ee0*/  @P3 BRA `(.L_x_108) ;  /* 0x00000000005c3947 */ /* 0x000fea0003800000 */
[----:B------:R-:W1:Y:S01]  /*0ef0*/  LDC.64 R2, c[0x0][0x230] ;  /* 0x00008c00ff027b82 */ /* 0x000e620000000a00 */
[----:B------:R-:W-:Y:S01]  /*0f00*/  SHF.R.S32.HI R5, RZ, 0x1f, R4 ;  /* 0x0000001fff057819 */ /* 0x000fe20000011404 */
[----:B------:R-:W-:Y:S02]  /*0f10*/  ULDC.64 UR18, c[0x0][0x238] ;  /* 0x00008e0000127ab9 */ /* 0x000fe40000000a00 */
[----:B------:R-:W-:Y:S02]  /*0f20*/  UIMAD UR6, UR5, UR18, URZ ;  /* 0x00000012050672a4 */ /* 0x000fe4000f8e023f */
[----:B0-----:R-:W-:Y:S02]  /*0f30*/  MOV R13, UR18 ;  /* 0x00000012000d7c02 */ /* 0x001fe40008000f00 */
        /* <DEDUP_REMOVED lines=18> */
.L_x_108:
[----:B------:R-:W-:Y:S05]  /*1060*/  BSYNC B0 ;  /* 0x0000000000007941 */ /* 0x000fea0003800000 */
.L_x_107:
[----:B------:R-:W1:Y:S01]  /*1070*/  LDC.64 R38, c[0x0][0x250] ;  /* 0x00009400ff267b82 */ /* 0x000e620000000a00 */
[--C-:B------:R-:W-:Y:S01]  /*1080*/  HADD2.F32 R46, -RZ, R21.reuse.H0_H0 ;  /* 0x20000015ff2e7230 */ /* 0x100fe20000004100 */
[----:B------:R-:W-:Y:S01]  /*1090*/  SHF.L.U32 R74, R10, 0x3, RZ ;  /* 0x000000030a4a7819 */ /* 0x000fe200000006ff */
[----:B------:R-:W-:Y:S01]  /*10a0*/  HADD2.F32 R47, -RZ, R21.H1_H1 ;  /* 0x30000015ff2f7230 */ /* 0x000fe20000004100 */
[----:B------:R-:W-:Y:S01]  /*10b0*/  LEA.HI.SX32 R21, R36, 0x30, 0x1c ;  /* 0x0000003024157811 */ /* 0x000fe200078fe2ff */
[--C-:B------:R-:W-:Y:S01]  /*10c0*/  HADD2.F32 R44, -RZ, R20.reuse.H0_H0 ;  /* 0x20000014ff2c7230 */ /* 0x100fe20000004100 */
[----:B------:R-:W-:Y:S01]  /*10d0*/  SHF.R.S32.HI R75, RZ, 0x1f, R74 ;  /* 0x0000001fff4b7819 */ /* 0x000fe2000001144a */
[----:B------:R-:W-:Y:S01]  /*10e0*/  HADD2.F32 R45, -RZ, R20.H1_H1 ;  /* 0x30000014ff2d7230 */ /* 0x000fe20000004100 */
[----:B------:R-:W-:Y:S01]  /*10f0*/  ISETP.GE.AND P0, PT, R21, UR9, PT ;  /* 0x0000000915007c0c */ /* 0x000fe2000bf06270 */
[--C-:B------:R-:W-:Y:S01]  /*1100*/  HADD2.F32 R0, -RZ, R16.reuse.H0_H0 ;  /* 0x20000010ff007230 */ /* 0x100fe20000004100 */
[----:B------:R-:W-:Y:S01]  /*1110*/  BSSY B0, `(.L_x_111) ;  /* 0x000003b000007945 */ /* 0x000fe20003800000 */
[----:B0-----:R-:W-:Y:S01]  /*1120*/  HADD2.F32 R13, -RZ, R16.H1_H1 ;  /* 0x30000010ff0d7230 */ /* 0x001fe20000004100 */
[----:B-----5:R-:W-:Y:S01]  /*1130*/  MOV R4, R28 ;  /* 0x0000001c00047202 */ /* 0x020fe20000000f00 */
[--C-:B------:R-:W-:Y:S01]  /*1140*/  HADD2.F32 R14, -RZ, R17.reuse.H0_H0 ;  /* 0x20000011ff0e7230 */ /* 0x100fe20000004100 */
[----:B------:R-:W-:Y:S01]  /*1150*/  MOV R5, R29 ;  /* 0x0000001d00057202 */ /* 0x000fe20000000f00 */
[----:B------:R-:W-:Y:S01]  /*1160*/  HADD2.F32 R15, -RZ, R17.H1_H1 ;  /* 0x30000011ff0f7230 */ /* 0x000fe20000004100 */
[----:B------:R-:W-:Y:S01]  /*1170*/  MOV R2, R30 ;  /* 0x0000001e00027202 */ /* 0x000fe20000000f00 */
[--C-:B------:R-:W-:Y:S01]  /*1180*/  HADD2.F32 R16, -RZ, R18.reuse.H0_H0 ;  /* 0x20000012ff107230 */ /* 0x100fe20000004100 */
[----:B------:R-:W-:Y:S01]  /*1190*/  MOV R3, R31 ;  /* 0x0000001f00037202 */ /* 0x000fe20000000f00 */
[----:B------:R-:W-:Y:S01]  /*11a0*/  HADD2.F32 R17, -RZ, R18.H1_H1 ;  /* 0x30000012ff117230 */ /* 0x000fe20000004100 */
[----:B------:R-:W-:Y:S01]  /*11b0*/  CS2R R28, SRZ ;  /* 0x00000000001c7805 */ /* 0x000fe2000001ff00 */
[----:B------:R-:W-:Y:S01]  /*11c0*/  HADD2.F32 R18, -RZ, R19.H0_H0 ;  /* 0x20000013ff127230 */ /* 0x000fe20000004100 */
[----:B------:R-:W-:Y:S01]  /*11d0*/  CS2R R30, SRZ ;  /* 0x00000000001e7805 */ /* 0x000fe2000001ff00 */
[----:B------:R-:W-:-:S02]  /*11e0*/  HADD2.F32 R48, -RZ, R22.H0_H0 ;  /* 0x20000016ff307230 */ /* 0x000fc40000004100 */
[----:B-1----:R-:W-:Y:S02]  /*11f0*/  IMAD R20, R38, UR14, RZ ;  /* 0x0000000e26147c24 */ /* 0x002fe4000f8e02ff */
[----:B------:R-:W-:Y:S02]  /*1200*/  HADD2.F32 R49, -RZ, R22.H1_H1 ;  /* 0x30000016ff317230 */ /* 0x000fe40000004100 */
[--C-:B------:R-:W-:Y:S02]  /*1210*/  HADD2.F32 R50, -RZ, R23.reuse.H0_H0 ;  /* 0x20000017ff327230 */ /* 0x100fe40000004100 */
[----:B------:R-:W-:Y:S01]  /*1220*/  HADD2.F32 R51, -RZ, R23.H1_H1 ;  /* 0x30000017ff337230 */ /* 0x000fe20000004100 */
[----:B------:R-:W-:Y:S01]  /*1230*/  CS2R R22, SRZ ;  /* 0x0000000000167805 */ /* 0x000fe2000001ff00 */
[----:B------:R-:W-:Y:S01]  /*1240*/  IMAD R39, R39, UR16, R20 ;  /* 0x0000001027277c24 */ /* 0x000fe2000f8e0214 */
[----:B------:R-:W-:Y:S01]  /*1250*/  CS2R R20, SRZ ;  /* 0x0000000000147805 */ /* 0x000fe2000001ff00 */
[----:B------:R-:W-:-:S02]  /*1260*/  HADD2.F32 R19, -RZ, R19.H1_H1 ;  /* 0x30000013ff137230 */ /* 0x000fc40000004100 */
[----:B------:R-:W-:-:S04]  /*1270*/  IMAD.WIDE.U32 R32, R38, UR16, R74 ;  /* 0x0000001026207c25 */ /* 0x000fc8000f8e004a */
[--C-:B------:R-:W-:Y:S02]  /*1280*/  HADD2.F32 R52, -RZ, R24.reuse.H0_H0 ;  /* 0x20000018ff347230 */ /* 0x100fe40000004100 */
[----:B------:R-:W-:Y:S02]  /*1290*/  HADD2.F32 R54, -RZ, R24.H1_H1 ;  /* 0x30000018ff367230 */ /* 0x000fe40000004100 */
[--C-:B------:R-:W-:Y:S02]  /*12a0*/  HADD2.F32 R53, -RZ, R25.reuse.H0_H0 ;  /* 0x20000019ff357230 */ /* 0x100fe40000004100 */
[----:B------:R-:W-:Y:S02]  /*12b0*/  HADD2.F32 R62, -RZ, R25.H1_H1 ;  /* 0x30000019ff3e7230 */ /* 0x000fe40000004100 */
[--C-:B------:R-:W-:Y:S02]  /*12c0*/  HADD2.F32 R55, -RZ, R26.reuse.H0_H0 ;  /* 0x2000001aff377230 */ /* 0x100fe40000004100 */
[----:B------:R-:W-:Y:S01]  /*12d0*/  HADD2.F32 R64, -RZ, R26.H1_H1 ;  /* 0x3000001aff407230 */ /* 0x000fe20000004100 */
[----:B------:R-:W-:Y:S06]  /*12e0*/  @P0 BRA `(.L_x_112) ;  /* 0x0000000000740947 */ /* 0x000fec0003800000 */
[----:B------:R-:W0:Y:S01]  /*12f0*/  LDC.64 R34, c[0x0][0x230] ;  /* 0x00008c00ff227b82 */ /* 0x000e220000000a00 */
[----:B------:R-:W-:Y:S01]  /*1300*/  SHF.L.U32 R24, R10, 0x3, RZ ;  /* 0x000000030a187819 */ /* 0x000fe200000006ff */
[----:B------:R-:W-:Y:S02]  /*1310*/  ULDC.64 UR18, c[0x0][0x238] ;  /* 0x00008e0000127ab9 */ /* 0x000fe40000000a00 */
[----:B------:R-:W-:Y:S01]  /*1320*/  UIMAD UR6, UR5, UR18, URZ ;  /* 0x00000012050672a4 */ /* 0x000fe2000f8e023f */
[----:B------:R-:W-:Y:S02]  /*1330*/  SHF.R.S32.HI R25, RZ, 0x1f, R24 ;  /* 0x0000001fff197819 */ /* 0x000fe40000011418 */
[----:B------:R-:W-:Y:S01]  /*1340*/  IADD3 R38, R24, 0x80, RZ ;  /* 0x0000008018267810 */ /* 0x000fe20007ffe0ff */
[----:B------:R-:W-:Y:S01]  /*1350*/  UIMAD UR6, UR17, UR19, UR6 ;  /* 0x00000013110672a4 */ /* 0x000fe2000f8e0206 */
[----:B0-----:R-:W-:-:S04]  /*1360*/  IMAD R26, R34, UR14, RZ ;  /* 0x0000000e221a7c24 */ /* 0x001fc8000f8e02ff */
[----:B------:R-:W-:Y:S02]  /*1370*/  IMAD R37, R35, UR16, R26 ;  /* 0x0000001023257c24 */ /* 0x000fe4000f8e021a */
[----:B------:R-:W-:Y:S01]  /*1380*/  IMAD.WIDE.U32 R34, R34, UR16, R24 ;  /* 0x0000001022227c25 */ /* 0x000fe2000f8e0018 */
[----:B------:R-:W-:-:S04]  /*1390*/  IADD3 R25, P3, R72, 0x30, RZ ;  /* 0x0000003048197810 */ /* 0x000fc80007f7e0ff */
[----:B------:R-:W-:Y:S02]  /*13a0*/  IADD3 R35, R35, R37, RZ ;  /* 0x0000002523237210 */ /* 0x000fe40007ffe0ff */
[----:B------:R-:W-:Y:S01]  /*13b0*/  MOV R37, UR18 ;  /* 0x0000001200257c02 */ /* 0x000fe20008000f00 */
[----:B------:R-:W-:Y:S01]  /*13c0*/  ULDC.64 UR18, c[0x0][0x228] ;  /* 0x00008a0000127ab9 */ /* 0x000fe20000000a00 */
[----:B------:R-:W-:-:S03]  /*13d0*/  IADD3.X R26, RZ, R73, RZ, P3, !PT ;  /* 0x00000049ff1a7210 */ /* 0x000fc60001ffe4ff */
[----:B------:R-:W-:-:S04]  /*13e0*/  IMAD.WIDE.U32 R34, R37, UR17, R34 ;  /* 0x0000001125227c25 */ /* 0x000fc8000f8e0022 */
[----:B------:R-:W-:Y:S01]  /*13f0*/  IMAD R26, R26, UR18, RZ ;  /* 0x000000121a1a7c24 */ /* 0x000fe2000f8e02ff */
[----:B------:R-:W-:Y:S01]  /*1400*/  IADD3 R35, R35, UR6, RZ ;  /* 0x0000000623237c10 */ /* 0x000fe2000fffe0ff */
[----:B------:R-:W-:Y:S02]  /*1410*/  ULDC UR6, c[0x0][0x21c] ;  /* 0x0000870000067ab9 */ /* 0x000fe40000000800 */
[C---:B------:R-:W-:Y:S01]  /*1420*/  IMAD R37, R25.reuse, UR19, R26 ;  /* 0x0000001319257c24 */ /* 0x040fe2000f8e021a */
        /* <DEDUP_REMOVED lines=9> */
.L_x_112:
[----:B------:R-:W-:Y:S05]  /*14c0*/  BSYNC B0 ;  /* 0x0000000000007941 */ /* 0x000fea0003800000 */
.L_x_111:
[----:B------:R-:W-:Y:S01]  /*14d0*/  ULDC.64 UR6, c[0x0][0x258] ;  /* 0x0000960000067ab9 */ /* 0x000fe20000000a00 */
[----:B------:R-:W-:Y:S01]  /*14e0*/  IADD3 R33, R33, R39, RZ ;  /* 0x0000002721217210 */ /* 0x000fe20007ffe0ff */
[----:B------:R-:W-:Y:S01]  /*14f0*/  BSSY B0, `(.L_x_113) ;  /* 0x000001d000007945 */ /* 0x000fe20003800000 */
[----:B------:R-:W-:Y:S01]  /*1500*/  MOV R81, UR6 ;  /* 0x0000000600517c02 */ /* 0x000fe20008000f00 */
[----:B------:R-:W-:Y:S01]  /*1510*/  UIMAD UR6, UR5, UR6, URZ ;  /* 0x00000006050672a4 */ /* 0x000fe2000f8e023f */
[--C-:B------:R-:W-:Y:S01]  /*1520*/  HADD2.F32 R63, -RZ, R27.reuse.H0_H0 ;  /* 0x2000001bff3f7230 */ /* 0x100fe20000004100 */
[----:B------:R-:W-:Y:S01]  /*1530*/  LEA.HI.SX32 R43, R36, 0x10, 0x1c ;  /* 0x00000010242b7811 */ /* 0x000fe200078fe2ff */
[----:B------:R-:W-:Y:S01]  /*1540*/  HADD2.F32 R66, -RZ, R27.H1_H1 ;  /* 0x3000001bff427230 */ /* 0x000fe20000004100 */
[----:B------:R-:W-:Y:S02]  /*1550*/  UIMAD UR6, UR17, UR7, UR6 ;  /* 0x00000007110672a4 */ /* 0x000fe4000f8e0206 */
[----:B------:R-:W-:Y:S01]  /*1560*/  IMAD.WIDE.U32 R80, R81, UR17, R32 ;  /* 0x0000001151507c25 */ /* 0x000fe2000f8e0020 */
[----:B------:R-:W-:-:S02]  /*1570*/  CS2R R32, SRZ ;  /* 0x0000000000207805 */ /* 0x000fc4000001ff00 */
[----:B------:R-:W-:Y:S02]  /*1580*/  CS2R R34, SRZ ;  /* 0x0000000000227805 */ /* 0x000fe4000001ff00 */
[----:B0-----:R-:W-:Y:S02]  /*1590*/  CS2R R24, SRZ ;  /* 0x0000000000187805 */ /* 0x001fe4000001ff00 */
[----:B------:R-:W-:Y:S02]  /*15a0*/  CS2R R26, SRZ ;  /* 0x00000000001a7805 */ /* 0x000fe4000001ff00 */
[----:B------:R-:W-:Y:S01]  /*15b0*/  IADD3 R77, R81, UR6, RZ ;  /* 0x00000006514d7c10 */ /* 0x000fe2000fffe0ff */
        /* <DEDUP_REMOVED lines=16> */
.L_x_114:
[----:B------:R-:W-:Y:S05]  /*16c0*/  BSYNC B0 ;  /* 0x0000000000007941 */ /* 0x000fea0003800000 */
.L_x_113:
[----:B------:R-:W-:Y:S01]  /*16d0*/  ISETP.GE.AND P1, PT, R43, UR9, PT ;  /* 0x000000092b007c0c */ /* 0x000fe2000bf26270 */
[--C-:B------:R-:W-:Y:S01]  /*16e0*/  HADD2.F32 R89, -RZ, R42.reuse.H0_H0 ;  /* 0x2000002aff597230 */ /* 0x100fe20000004100 */
[----:B-----5:R-:W-:Y:S01]  /*16f0*/  MOV R65, R28 ;  /* 0x0000001c00417202 */ /* 0x020fe20000000f00 */
[----:B------:R-:W-:Y:S01]  /*1700*/  HADD2.F32 R28, -RZ, R42.H1_H1 ;  /* 0x3000002aff1c7230 */ /* 0x000fe20000004100 */
[----:B------:R-:W-:Y:S01]  /*1710*/  MOV R68, R29 ;  /* 0x0000001d00447202 */ /* 0x000fe20000000f00 */
[--C-:B------:R-:W-:Y:S01]  /*1720*/  HADD2.F32 R29, -RZ, R32.reuse.H1_H1 ;  /* 0x30000020ff1d7230 */ /* 0x100fe20000004100 */
[----:B------:R-:W-:Y:S01]  /*1730*/  MOV R67, R30 ;  /* 0x0000001e00437202 */ /* 0x000fe20000000f00 */
[----:B------:R-:W-:Y:S01]  /*1740*/  HADD2.F32 R30, -RZ, R32.H0_H0 ;  /* 0x20000020ff1e7230 */ /* 0x000fe20000004100 */
[----:B------:R-:W-:Y:S01]  /*1750*/  BSSY B0, `(.L_x_115) ;  /* 0x000002b000007945 */ /* 0x000fe20003800000 */
[----:B------:R-:W-:Y:S01]  /*1760*/  MOV R69, R31 ;  /* 0x0000001f00457202 */ /* 0x000fe20000000f00 */
[----:B------:R-:W-:Y:S01]  /*1770*/  FMUL.FTZ R28, R28, R29 ;  /* 0x0000001d1c1c7220 */ /* 0x000fe20000410000 */
[----:B------:R-:W-:Y:S01]  /*1780*/  MOV R78, R33 ;  /* 0x00000021004e7202 */ /* 0x000fe20000000f00 */
[----:B------:R-:W-:Y:S01]  /*1790*/  HADD2.F32 R84, -RZ, R41.H0_H0 ;  /* 0x20000029ff547230 */ /* 0x000fe20000004100 */
[----:B------:R-:W-:Y:S01]  /*17a0*/  MOV R70, R34 ;  /* 0x0000002200467202 */ /* 0x000fe20000000f00 */
[----:B------:R-:W-:Y:S01]  /*17b0*/  FFMA.FTZ R89, R89, R30, R28 ;  /* 0x0000001e59597223 */ /* 0x000fe2000001001c */
[----:B------:R-:W-:-:S02]  /*17c0*/  MOV R71, R35 ;  /* 0x0000002300477202 */ /* 0x000fc40000000f00 */
[----:B------:R-:W-:Y:S02]  /*17d0*/  CS2R R32, SRZ ;  /* 0x0000000000207805 */ /* 0x000fe4000001ff00 */
[----:B------:R-:W-:Y:S02]  /*17e0*/  CS2R R34, SRZ ;  /* 0x0000000000227805 */ /* 0x000fe4000001ff00 */
[----:B------:R-:W-:Y:S02]  /*17f0*/  CS2R R28, SRZ ;  /* 0x00000000001c7805 */ /* 0x000fe4000001ff00 */
[----:B------:R-:W-:Y:S01]  /*1800*/  CS2R R30, SRZ ;  /* 0x00000000001e7805 */ /* 0x000fe2000001ff00 */
[----:B------:R-:W-:Y:S06]  /*1810*/  @P1 BRA `(.L_x_116) ;  /* 0x0000000000781947 */ /* 0x000fec0003800000 */
[----:B------:R-:W-:Y:S01]  /*1820*/  ULDC UR6, c[0x0][0x21c] ;  /* 0x0000870000067ab9 */ /* 0x000fe20000000800 */
[----:B0-----:R-:W-:Y:S02]  /*1830*/  LEA R36, R10, 0x80, 0x3 ;  /* 0x000000800a247811 */ /* 0x001fe400078e18ff */
[----:B------:R-:W-:Y:S02]  /*1840*/  ISETP.GE.AND P3, PT, R74, UR6, PT ;  /* 0x000000064a007c0c */ /* 0x000fe4000bf66270 */
[----:B------:R-:W-:-:S11]  /*1850*/  ISETP.GE.AND P1, PT, R36, UR6, PT ;  /* 0x0000000624007c0c */ /* 0x000fd6000bf26270 */
[----:B------:R-:W0:Y:S01]  /*1860*/  @!P3 LDC.64 R36, c[0x0][0x248] ;  /* 0x00009200ff24bb82 */ /* 0x000e220000000a00 */
[C---:B------:R-:W-:Y:S02]  /*1870*/  @!P3 IADD3 R79, P4, R72.reuse, 0x10, RZ ;  /* 0x00000010484fb810 */ /* 0x040fe40007f9e0ff */
[----:B------:R-:W-:Y:S02]  /*1880*/  @!P1 IADD3 R83, P5, R72, 0x10, RZ ;  /* 0x0000001048539810 */ /* 0x000fe40007fbe0ff */
[----:B------:R-:W-:Y:S02]  /*1890*/  @!P3 MOV R60, R80 ;  /* 0x00000050003cb202 */ /* 0x000fe40000000f00 */
[----:B------:R-:W-:Y:S01]  /*18a0*/  @!P3 MOV R61, R77 ;  /* 0x0000004d003db202 */ /* 0x000fe20000000f00 */
[----:B------:R-:W1:Y:S01]  /*18b0*/  @!P1 LDC.64 R38, c[0x0][0x248] ;  /* 0x00009200ff269b82 */ /* 0x000e620000000a00 */
[-C--:B------:R-:W-:Y:S02]  /*18c0*/  @!P3 IADD3.X R59, RZ, R73.reuse, RZ, P4, !PT ;  /* 0x00000049ff3bb210 */ /* 0x080fe400027fe4ff */
[----:B------:R-:W-:-:S02]  /*18d0*/  @!P1 IADD3.X R85, RZ, R73, RZ, P5, !PT ;  /* 0x00000049ff559210 */ /* 0x000fc40002ffe4ff */
[----:B------:R-:W-:-:S03]  /*18e0*/  @!P1 MOV R58, R80 ;  /* 0x00000050003a9202 */ /* 0x000fc60000000f00 */
[----:B------:R-:W2:Y:S08]  /*18f0*/  @!P3 LDC.64 R42, c[0x0][0x240] ;  /* 0x00009000ff2abb82 */ /* 0x000eb00000000a00 */
[----:B------:R-:W3:Y:S01]  /*1900*/  @!P1 LDC.64 R56, c[0x0][0x240] ;  /* 0x00009000ff389b82 */ /* 0x000ee20000000a00 */
[----:B0-----:R-:W-:-:S04]  /*1910*/  @!P3 IMAD.WIDE.U32 R60, R79, R36, R60 ;  /* 0x000000244f3cb225 */ /* 0x001fc800078e003c */
[----:B------:R-:W-:Y:S01]  /*1920*/  @!P3 IMAD R36, R59, R36, RZ ;  /* 0x000000243b24b224 */ /* 0x000fe200078e02ff */
[----:B------:R-:W-:Y:S01]  /*1930*/  @!P1 MOV R59, R77 ;  /* 0x0000004d003b9202 */ /* 0x000fe20000000f00 */
[-C--:B-1----:R-:W-:Y:S02]  /*1940*/  @!P1 IMAD R82, R85, R38.reuse, RZ ;  /* 0x0000002655529224 */ /* 0x082fe400078e02ff */
[----:B------:R-:W-:Y:S02]  /*1950*/  @!P3 IMAD R37, R79, R37, R36 ;  /* 0x000000254f25b224 */ /* 0x000fe400078e0224 */
[----:B------:R-:W-:-:S03]  /*1960*/  @!P1 IMAD.WIDE.U32 R58, R83, R38, R58 ;  /* 0x00000026533a9225 */ /* 0x000fc600078e003a */
[----:B------:R-:W-:Y:S01]  /*1970*/  @!P3 IADD3 R36, R61, R37, RZ ;  /* 0x000000253d24b210 */ /* 0x000fe20007ffe0ff */
        /* <DEDUP_REMOVED lines=8> */
.L_x_116:
[----:B------:R-:W-:Y:S05]  /*1a00*/  BSYNC B0 ;  /* 0x0000000000007941 */ /* 0x000fea0003800000 */
.L_x_115:
[----:B0-----:R-:W-:Y:S01]  /*1a10*/  HADD2.F32 R36, -RZ, R78.H0_H0 ;  /* 0x2000004eff247230 */ /* 0x001fe20000004100 */
[----:B------:R-:W-:Y:S01]  /*1a20*/  BSSY B0, `(.L_x_117) ;  /* 0x0000029000007945 */ /* 0x000fe20003800000 */
[----:B-----5:R-:W-:Y:S02]  /*1a30*/  MOV R88, R32 ;  /* 0x0000002000587202 */ /* 0x020fe40000000f00 */
[----:B------:R-:W-:Y:S02]  /*1a40*/  CS2R R38, SRZ ;  /* 0x0000000000267805 */ /* 0x000fe4000001ff00 */
        /* <DEDUP_REMOVED lines=8> */
[----:B-1----:R-:W-:Y:S01]  /*1ad0*/  LEA R42, R10, 0x80, 0x3 ;  /* 0x000000800a2a7811 */ /* 0x002fe200078e18ff */
[----:B------:R-:W-:Y:S02]  /*1ae0*/  ULDC UR6, c[0x0][0x21c] ;  /* 0x0000870000067ab9 */ /* 0x000fe40000000800 */
        /* <DEDUP_REMOVED lines=13> */
[----:B0-----:R-:W-:-:S04]  /*1bc0*/  @!P2 IMAD.WIDE.U32 R86, R91, R42, R86 ;  /* 0x0000002a5b56a225 */ /* 0x001fc800078e0056 */
[----:B------:R-:W-:Y:S02]  /*1bd0*/  @!P2 IMAD R92, R93, R42, RZ ;  /* 0x0000002a5d5ca224 */ /* 0x000fe400078e02ff */
[-C--:B-1----:R-:W-:Y:S01]  /*1be0*/  @!P1 IMAD R42, R85, R56.reuse, RZ ;  /* 0x00000038552a9224 */ /* 0x082fe200078e02ff */
[----:B------:R-:W-:Y:S01]  /*1bf0*/  @!P1 MOV R85, R77 ;  /* 0x0000004d00559202 */ /* 0x000fe20000000f00 */
[----:B------:R-:W-:Y:S02]  /*1c00*/  @!P2 IMAD R43, R91, R43, R92 ;  /* 0x0000002b5b2ba224 */ /* 0x000fe400078e025c */
[C---:B------:R-:W-:Y:S02]  /*1c10*/  @!P1 IMAD R57, R90.reuse, R57, R42 ;  /* 0x000000395a399224 */ /* 0x040fe400078e022a */
[----:B------:R-:W-:Y:S01]  /*1c20*/  @!P1 IMAD.WIDE.U32 R84, R90, R56, R84 ;  /* 0x000000385a549225 */ /* 0x000fe200078e0054 */
[----:B------:R-:W-:Y:S02]  /*1c30*/  @!P2 IADD3 R43, R87, R43, RZ ;  /* 0x0000002b572ba210 */ /* 0x000fe40007ffe0ff */
[----:B--2---:R-:W-:-:S02]  /*1c40*/  @!P2 LEA R58, P3, R86, R58, 0x1 ;  /* 0x0000003a563aa211 */ /* 0x004fc400078608ff */
[----:B------:R-:W-:Y:S02]  /*1c50*/  @!P1 IADD3 R57, R85, R57, RZ ;  /* 0x0000003955399210 */ /* 0x000fe40007ffe0ff */
[----:B------:R-:W-:Y:S02]  /*1c60*/  @!P2 LEA.HI.X R59, R86, R59, R43, 0x1, P3 ;  /* 0x0000003b563ba211 */ /* 0x000fe400018f0c2b */
[----:B---3--:R-:W-:-:S03]  /*1c70*/  @!P1 LEA R60, P4, R84, R60, 0x1 ;  /* 0x0000003c543c9211 */ /* 0x008fc600078808ff */
[----:B------:R0:W5:Y:S01]  /*1c80*/  @!P2 LDG.E.128 R36, desc[UR10][R58.64] ;  /* 0x0000000a3a24a981 */ /* 0x000162000c1e1d00 */
[----:B------:R-:W-:-:S05]  /*1c90*/  @!P1 LEA.HI.X R61, R84, R61, R57, 0x1, P4 ;  /* 0x0000003d543d9211 */ /* 0x000fca00020f0c39 */
[----:B------:R0:W5:Y:S04]  /*1ca0*/  @!P1 LDG.E.128 R32, desc[UR10][R60.64+0x100] ;  /* 0x0001000a3c209981 */ /* 0x000168000c1e1d00 */
.L_x_118:
[----:B------:R-:W-:Y:S05]  /*1cb0*/  BSYNC B0 ;  /* 0x0000000000007941 */ /* 0x000fea0003800000 */
.L_x_117:
[----:B-1---5:R-:W-:Y:S01]  /*1cc0*/  MOV R56, R36 ;  /* 0x0000002400387202 */ /* 0x022fe20000000f00 */
[----:B------:R-:W-:Y:S01]  /*1cd0*/  HADD2.F32 R36, -RZ, R40.H1_H1 ;  /* 0x30000028ff247230 */ /* 0x000fe20000004100 */
[----:B------:R-:W-:Y:S01]  /*1ce0*/  MOV R57, R37 ;  /* 0x0000002500397202 */ /* 0x000fe20000000f00 */
[----:B------:R-:W-:Y:S01]  /*1cf0*/  HADD2.F32 R43, -RZ, R88.H1_H1 ;  /* 0x30000058ff2b7230 */ /* 0x000fe20000004100 */
[----:B------:R-:W-:Y:S01]  /*1d00*/  BSSY B0, `(.L_x_119) ;  /* 0x0000026000007945 */ /* 0x000fe20003800000 */
[----:B------:R-:W-:Y:S01]  /*1d10*/  HADD2.F32 R42, -RZ, R41.H1_H1 ;  /* 0x30000029ff2a7230 */ /* 0x000fe20000004100 */
[----:B0-----:R-:W-:Y:S01]  /*1d20*/  MOV R58, R38 ;  /* 0x00000026003a7202 */ /* 0x001fe20000000f00 */
[----:B------:R-:W-:Y:S02]  /*1d30*/  HADD2.F32 R60, -RZ, R40.H0_H0 ;  /* 0x20000028ff3c7230 */ /* 0x000fe40000004100 */
[----:B------:R-:W-:Y:S01]  /*1d40*/  FMUL.FTZ R43, R36, R43 ;  /* 0x0000002b242b7220 */ /* 0x000fe20000410000 */
[----:B------:R-:W-:Y:S01]  /*1d50*/  HADD2.F32 R78, -RZ, R78.H1_H1 ;  /* 0x3000004eff4e7230 */ /* 0x000fe20000004100 */
[----:B------:R-:W-:Y:S01]  /*1d60*/  MOV R59, R39 ;  /* 0x00000027003b7202 */ /* 0x000fe20000000f00 */
[----:B------:R-:W-:Y:S01]  /*1d70*/  HADD2.F32 R37, -RZ, R88.H0_H0 ;  /* 0x20000058ff257230 */ /* 0x000fe20000004100 */
[----:B------:R-:W-:Y:S01]  /*1d80*/  CS2R R38, SRZ ;  /* 0x0000000000267805 */ /* 0x000fe2000001ff00 */
[----:B------:R-:W-:-:S02]  /*1d90*/  HADD2.F32 R61, -RZ, R9.H0_H0 ;  /* 0x20000009ff3d7230 */ /* 0x000fc40000004100 */
[----:B------:R-:W-:Y:S01]  /*1da0*/  FFMA.FTZ R89, R42, R78, R89 ;  /* 0x0000004e2a597223 */ /* 0x000fe20000010059 */
[----:B------:R-:W-:Y:S02]  /*1db0*/  HADD2.F32 R78, -RZ, R8.H0_H0 ;  /* 0x20000008ff4e7230 */ /* 0x000fe40000004100 */
[----:B------:R-:W-:Y:S01]  /*1dc0*/  FFMA.FTZ R60, R60, R37, R43 ;  /* 0x000000253c3c7223 */ /* 0x000fe2000001002b */
[----:B------:R-:W-:Y:S02]  /*1dd0*/  CS2R R36, SRZ ;  /* 0x0000000000247805 */ /* 0x000fe4000001ff00 */
[----:B------:R-:W-:Y:S02]  /*1de0*/  CS2R R40, SRZ ;  /* 0x0000000000287805 */ /* 0x000fe4000001ff00 */
[----:B------:R-:W-:Y:S01]  /*1df0*/  CS2R R42, SRZ ;  /* 0x00000000002a7805 */ /* 0x000fe2000001ff00 */
[----:B------:R-:W-:Y:S02]  /*1e00*/  HADD2.F32 R84, -RZ, R4.H1_H1 ;  /* 0x30000004ff547230 */ /* 0x000fe40000004100 */
[----:B------:R-:W-:-:S02]  /*1e10*/  HADD2.F32 R85, -RZ, R70.H0_H0 ;  /* 0x20000046ff557230 */ /* 0x000fc40000004100 */
        /* <DEDUP_REMOVED lines=8> */
[----:B------:R-:W-:Y:S01]  /*1ea0*/  LEA R10, R10, 0x80, 0x3 ;  /* 0x000000800a0a7811 */ /* 0x000fe200078e18ff */
        /* <DEDUP_REMOVED lines=11> */
.L_x_120:
[----:B------:R-:W-:Y:S05]  /*1f60*/  BSYNC B0 ;  /* 0x0000000000007941 */ /* 0x000fea0003800000 */
.L_x_119:
[----:B------:R-:W-:Y:S02]  /*1f70*/  HADD2.F32 R81, -RZ, R4.H0_H0 ;  /* 0x20000004ff517230 */ /* 0x000fe40000004100 */
[----:B------:R-:W-:Y:S01]  /*1f80*/  FMUL.FTZ R84, R84, R87 ;  /* 0x0000005754547220 */ /* 0x000fe20000410000 */
[----:B------:R-:W-:Y:S02]  /*1f90*/  HADD2.F32 R76, -RZ, R56.H0_H0 ;  /* 0x20000038ff4c7230 */ /* 0x000fe40000004100 */
[----:B------:R-:W-:Y:S01]  /*1fa0*/  FFMA.FTZ R78, R78, R85, R89 ;  /* 0x000000554e4e7223 */ /* 0x000fe20000010059 */
[----:B------:R-:W-:Y:S02]  /*1fb0*/  HADD2.F32 R80, -RZ, R5.H0_H0 ;  /* 0x20000005ff507230 */ /* 0x000fe40000004100 */
[----:B------:R-:W-:Y:S01]  /*1fc0*/  FFMA.FTZ R60, R61, R86, R60 ;  /* 0x000000563d3c7223 */ /* 0x000fe2000001003c */
[----:B------:R-:W-:Y:S02]  /*1fd0*/  HADD2.F32 R89, -RZ, R57.H0_H0 ;  /* 0x20000039ff597230 */ /* 0x000fe40000004100 */
[----:B------:R-:W-:Y:S01]  /*1fe0*/  FFMA.FTZ R91, R81, R76, R84 ;  /* 0x0000004c515b7223 */ /* 0x000fe20000010054 */
[--C-:B------:R-:W-:Y:S01]  /*1ff0*/  HADD2.F32 R76, -RZ, R34.reuse.H0_H0 ;  /* 0x20000022ff4c7230 */ /* 0x100fe20000004100 */
[----:B-----5:R-:W-:Y:S01]  /*2000*/  MOV R10, R39 ;  /* 0x00000027000a7202 */ /* 0x020fe20000000f00 */
[----:B------:R-:W-:Y:S01]  /*2010*/  HADD2.F32 R85, -RZ, R34.H1_H1 ;  /* 0x30000022ff557230 */ /* 0x000fe20000004100 */
[----:B------:R-:W-:Y:S01]  /*2020*/  USHF.L.U32 UR18, UR13, 0x6, URZ ;  /* 0x000000060d127899 */ /* 0x000fe2000800063f */
[--C-:B------:R-:W-:Y:S01]  /*2030*/  HADD2.F32 R34, -RZ, R35.reuse.H0_H0 ;  /* 0x20000023ff227230 */ /* 0x100fe20000004100 */
[----:B------:R-:W-:Y:S01]  /*2040*/  USHF.R.S32.HI UR19, URZ, 0x1f, UR16 ;  /* 0x0000001f3f137899 */ /* 0x000fe20008011410 */
[----:B------:R-:W-:-:S02]  /*2050*/  HADD2.F32 R87, -RZ, R35.H1_H1 ;  /* 0x30000023ff577230 */ /* 0x000fc40000004100 */
[----:B------:R-:W-:Y:S01]  /*2060*/  FFMA.FTZ R35, R80, R89, R91 ;  /* 0x0000005950237223 */ /* 0x000fe2000001005b */
[----:B------:R-:W-:Y:S01]  /*2070*/  HADD2.F32 R80, -RZ, R5.H1_H1 ;  /* 0x30000005ff507230 */ /* 0x000fe20000004100 */
[----:B------:R-:W-:Y:S01]  /*2080*/  BSSY B0, `(.L_x_121) ;  /* 0x00000ce000007945 */ /* 0x000fe20003800000 */
[----:B------:R-:W-:Y:S02]  /*2090*/  HADD2.F32 R5, -RZ, R65.H1_H1 ;  /* 0x30000041ff057230 */ /* 0x000fe40000004100 */
[----:B------:R-:W-:Y:S02]  /*20a0*/  HADD2.F32 R90, -RZ, R36.H1_H1 ;  /* 0x30000024ff5a7230 */ /* 0x000fe40000004100 */
[----:B------:R-:W-:Y:S02]  /*20b0*/  HADD2.F32 R84, -RZ, R57.H1_H1 ;  /* 0x30000039ff547230 */ /* 0x000fe40000004100 */
[----:B------:R-:W-:Y:S02]  /*20c0*/  HADD2.F32 R9, -RZ, R9.H1_H1 ;  /* 0x30000009ff097230 */ /* 0x000fe40000004100 */
[----:B------:R-:W-:Y:S01]  /*20d0*/  FMUL.FTZ R5, R5, R90 ;  /* 0x0000005a05057220 */ /* 0x000fe20000410000 */
[----:B------:R-:W-:-:S02]  /*20e0*/  HADD2.F32 R79, -RZ, R79.H1_H1 ;  /* 0x3000004fff4f7230 */ /* 0x000fc40000004100 */
[----:B------:R-:W-:Y:S01]  /*20f0*/  FFMA.FTZ R35, R80, R84, R35 ;  /* 0x0000005450237223 */ /* 0x000fe20000010023 */
[----:B------:R-:W-:Y:S02]  /*2100*/  HADD2.F32 R90, -RZ, R65.H0_H0 ;  /* 0x20000041ff5a7230 */ /* 0x000fe40000004100 */
[----:B------:R-:W-:Y:S02]  /*2110*/  HADD2.F32 R80, -RZ, R6.H0_H0 ;  /* 0x20000006ff507230 */ /* 0x000fe40000004100 */
[----:B------:R-:W-:Y:S01]  /*2120*/  FFMA.FTZ R9, R9, R79, R60 ;  /* 0x0000004f09097223 */ /* 0x000fe2000001003c */
[----:B------:R-:W-:Y:S02]  /*2130*/  HADD2.F32 R65, -RZ, R82.H0_H0 ;  /* 0x20000052ff417230 */ /* 0x000fe40000004100 */
[----:B------:R-:W-:Y:S02]  /*2140*/  HADD2.F32 R36, -RZ, R36.H0_H0 ;  /* 0x20000024ff247230 */ /* 0x000fe40000004100 */
[----:B------:R-:W-:-:S02]  /*2150*/  HADD2.F32 R60, -RZ, R2.H0_H0 ;  /* 0x20000002ff3c7230 */ /* 0x000fc40000004100 */
[----:B------:R-:W-:Y:S01]  /*2160*/  FFMA.FTZ R9, R80, R65, R9 ;  /* 0x0000004150097223 */ /* 0x000fe20000010009 */
[----:B------:R-:W-:Y:S02]  /*2170*/  HADD2.F32 R65, -RZ, R8.H1_H1 ;  /* 0x30000008ff417230 */ /* 0x000fe40000004100 */
[----:B------:R-:W-:Y:S01]  /*2180*/  FFMA.FTZ R5, R90, R36, R5 ;  /* 0x000000245a057223 */ /* 0x000fe20000010005 */
[--C-:B------:R-:W-:Y:S02]  /*2190*/  HADD2.F32 R8, -RZ, R68.reuse.H0_H0 ;  /* 0x20000044ff087230 */ /* 0x100fe40000004100 */
[--C-:B------:R-:W-:Y:S02]  /*21a0*/  HADD2.F32 R36, -RZ, R37.reuse.H0_H0 ;  /* 0x20000025ff247230 */ /* 0x100fe40000004100 */
[----:B------:R-:W-:Y:S02]  /*21b0*/  HADD2.F32 R68, -RZ, R68.H1_H1 ;  /* 0x30000044ff447230 */ /* 0x000fe40000004100 */
        /* <DEDUP_REMOVED lines=11> */
[----:B------:R-:W-:Y:S02]  /*2270*/  HADD2.F32 R58, -RZ, R58.H1_H1 ;  /* 0x3000003aff3a7230 */ /* 0x000fe40000004100 */
[----:B------:R-:W-:Y:S02]  /*2280*/  HADD2.F32 R70, -RZ, R70.H1_H1 ;  /* 0x30000046ff467230 */ /* 0x000fe40000004100 */
[----:B------:R-:W-:Y:S01]  /*2290*/  FFMA.FTZ R6, R6, R82, R9 ;  /* 0x0000005206067223 */ /* 0x000fe20000010009 */
        /* <DEDUP_REMOVED lines=8> */
[----:B------:R-:W-:Y:S02]  /*2320*/  HADD2.F32 R35, -RZ, R3.H0_H0 ;  /* 0x20000003ff237230 */ /* 0x000fe40000004100 */
[----:B------:R-:W-:Y:S01]  /*2330*/  FFMA.FTZ R6, R9, R58, R6 ;  /* 0x0000003a09067223 */ /* 0x000fe20000010006 */
[----:B------:R-:W-:-:S02]  /*2340*/  HADD2.F32 R37, -RZ, R71.H0_H0 ;  /* 0x20000047ff257230 */ /* 0x000fc40000004100 */
        /* <DEDUP_REMOVED lines=8> */
[--C-:B0-----:R-:W-:Y:S02]  /*23d0*/  HADD2.F32 R73, -RZ, R27.reuse.H0_H0 ;  /* 0x2000001bff497230 */ /* 0x101fe40000004100 */
[----:B------:R-:W-:Y:S02]  /*23e0*/  HADD2.F32 R74, -RZ, R27.H1_H1 ;  /* 0x3000001bff4a7230 */ /* 0x000fe40000004100 */
[----:B------:R-:W-:Y:S01]  /*23f0*/  FFMA.FTZ R7, R7, R83, R6 ;  /* 0x0000005307077223 */ /* 0x000fe20000010006 */
[----:B------:R-:W-:Y:S02]  /*2400*/  HADD2.F32 R2, -RZ, R11.H1_H1 ;  /* 0x3000000bff027230 */ /* 0x000fe40000004100 */
[----:B------:R-:W-:Y:S02]  /*2410*/  HADD2.F32 R3, -RZ, R3.H1_H1 ;  /* 0x30000003ff037230 */ /* 0x000fe40000004100 */
[----:B------:R-:W-:-:S02]  /*2420*/  HADD2.F32 R69, -RZ, R69.H1_H1 ;  /* 0x30000045ff457230 */ /* 0x000fc40000004100 */
[----:B------:R-:W-:Y:S02]  /*2430*/  HADD2.F32 R71, -RZ, R71.H1_H1 ;  /* 0x30000047ff477230 */ /* 0x000fe40000004100 */
[----:B------:R-:W-:Y:S02]  /*2440*/  HADD2.F32 R8, -RZ, R59.H1_H1 ;  /* 0x3000003bff087230 */ /* 0x000fe40000004100 */
[----:B------:R-:W-:Y:S02]  /*2450*/  HADD2.F32 R10, -RZ, R10.H1_H1 ;  /* 0x3000000aff0a7230 */ /* 0x000fe40000004100 */
[----:B------:R-:W-:Y:S01]  /*2460*/  FFMA.FTZ R65, R2, R71, R65 ;  /* 0x0000004702417223 */ /* 0x000fe20000010041 */
[----:B------:R-:W-:Y:S02]  /*2470*/  HADD2.F32 R27, -RZ, R28.H0_H0 ;  /* 0x2000001cff1b7230 */ /* 0x000fe40000004100 */
[----:B------:R-:W-:Y:S01]  /*2480*/  FFMA.FTZ R3, R3, R8, R60 ;  /* 0x0000000803037223 */ /* 0x000fe2000001003c */
[----:B------:R-:W-:-:S02]  /*2490*/  HADD2.F32 R77, -RZ, R31.H0_H0 ;  /* 0x2000001fff4d7230 */ /* 0x000fc40000004100 */
[----:B------:R-:W-:Y:S01]  /*24a0*/  FFMA.FTZ R10, R69, R10, R36 ;  /* 0x0000000a450a7223 */ /* 0x000fe20000010024 */
[----:B------:R-:W-:Y:S02]  /*24b0*/  HADD2.F32 R56, -RZ, R31.H1_H1 ;  /* 0x3000001fff387230 */ /* 0x000fe40000004100 */
[----:B------:R-:W-:Y:S01]  /*24c0*/  FFMA.FTZ R44, R44, R27, R7 ;  /* 0x0000001b2c2c7223 */ /* 0x000fe20000010007 */
[----:B------:R-:W-:Y:S02]  /*24d0*/  HADD2.F32 R39, -RZ, R24.H0_H0 ;  /* 0x20000018ff277230 */ /* 0x000fe40000004100 */
        /* <DEDUP_REMOVED lines=19> */
[----:B------:R-:W-:Y:S02]  /*2610*/  HADD2.F32 R20, -RZ, R21.H0_H0 ;  /* 0x20000015ff147230 */ /* 0x000fe40000004100 */
[----:B------:R-:W-:Y:S01]  /*2620*/  FFMA.FTZ R14, R14, R61, R13 ;  /* 0x0000003d0e0e7223 */ /* 0x000fe2000001000d */
[----:B------:R-:W-:-:S02]  /*2630*/  HADD2.F32 R91, -RZ, R41.H0_H0 ;  /* 0x20000029ff5b7230 */ /* 0x000fc40000004100 */
[----:B------:R-:W-:Y:S01]  /*2640*/  FFMA.FTZ R53, R53, R32, R54 ;  /* 0x0000002035357223 */ /* 0x000fe20000010036 */
[----:B------:R-:W-:Y:S01]  /*2650*/  HADD2.F32 R4, -RZ, R29.H1_H1 ;  /* 0x3000001dff047230 */ /* 0x000fe20000004100 */
[----:B------:R-:W0:Y:S01]  /*2660*/  S2R R13, SR_TID.X ;  /* 0x00000000000d7919 */ /* 0x000e220000002100 */
        /* <DEDUP_REMOVED lines=23> */
[----:B------:R-:W-:-:S02]  /*27e0*/  HADD2.F32 R22, -RZ, R23.H0_H0 ;  /* 0x20000017ff167230 */ /* 0x000fc40000004100 */
[----:B------:R-:W-:Y:S01]  /*27f0*/  FFMA.FTZ R64, R64, R85, R55 ;  /* 0x0000005540407223 */ /* 0x000fe20000010037 */
[----:B------:R-:W-:Y:S02]  /*2800*/  HADD2.F32 R42, -RZ, R43.H0_H0 ;  /* 0x2000002bff2a7230 */ /* 0x000fe40000004100 */
[----:B------:R-:W-:Y:S01]  /*2810*/  FFMA.FTZ R89, R89, R92, R40 ;  /* 0x0000005c59597223 */ /* 0x000fe20000010028 */
[----:B------:R-:W-:Y:S01]  /*2820*/  FFMA.FTZ R50, R50, R77, R49 ;  /* 0x0000004d32327223 */ /* 0x000fe20000010031 */
[----:B------:R-:W-:Y:S02]  /*2830*/  HADD2.F32 R23, -RZ, R23.H1_H1 ;  /* 0x30000017ff177230 */ /* 0x000fe40000004100 */
[----:B------:R-:W-:Y:S01]  /*2840*/  FFMA.FTZ R18, R18, R73, R17 ;  /* 0x0000004912127223 */ /* 0x000fe20000010011 */
[----:B------:R-:W-:Y:S02]  /*2850*/  HADD2.F32 R43, -RZ, R43.H1_H1 ;  /* 0x3000002bff2b7230 */ /* 0x000fe40000004100 */
[----:B------:R-:W-:Y:S01]  /*2860*/  FFMA.FTZ R63, R63, R34, R64 ;  /* 0x000000223f3f7223 */ /* 0x000fe20000010040 */
[----:B------:R-:W-:Y:S01]  /*2870*/  FFMA.FTZ R22, R22, R42, R89 ;  /* 0x0000002a16167223 */ /* 0x000fe20000010059 */
[----:B------:R-:W-:Y:S01]  /*2880*/  FFMA.FTZ R50, R51, R56, R50 ;  /* 0x0000003833327223 */ /* 0x000fe20000010032 */
[----:B------:R-:W-:Y:S01]  /*2890*/  FFMA.FTZ R18, R19, R74, R18 ;  /* 0x0000004a13127223 */ /* 0x000fe20000010012 */
[----:B------:R-:W-:Y:S01]  /*28a0*/  FFMA.FTZ R63, R66, R87, R63 ;  /* 0x00000057423f7223 */ /* 0x000fe2000001003f */
[----:B------:R-:W-:-:S02]  /*28b0*/  FFMA.FTZ R22, R23, R43, R22 ;  /* 0x0000002b17167223 */ /* 0x000fc40000010016 */
[----:B------:R-:W1:Y:S04]  /*28c0*/  SHFL.BFLY PT, R5, R50, 0x8, 0x1f ;  /* 0x0d001f0032057f89 */ /* 0x000e6800000e0000 */
[----:B------:R-:W2:Y:S04]  /*28d0*/  SHFL.BFLY PT, R3, R18, 0x8, 0x1f ;  /* 0x0d001f0012037f89 */ /* 0x000ea800000e0000 */
[----:B------:R-:W3:Y:S04]  /*28e0*/  SHFL.BFLY PT, R0, R63, 0x8, 0x1f ;  /* 0x0d001f003f007f89 */ /* 0x000ee800000e0000 */
[----:B------:R-:W4:Y:S01]  /*28f0*/  SHFL.BFLY PT, R7, R22, 0x8, 0x1f ;  /* 0x0d001f0016077f89 */ /* 0x000f2200000e0000 */
[----:B-1----:R-:W-:Y:S01]  /*2900*/  FADD.FTZ R2, R50, R5 ;  /* 0x0000000532027221 */ /* 0x002fe20000010000 */
[----:B--2---:R-:W-:-:S04]  /*2910*/  FADD.FTZ R3, R18, R3 ;  /* 0x0000000312037221 */ /* 0x004fc80000010000 */
[----:B------:R-:W1:Y:S01]  /*2920*/  SHFL.BFLY PT, R5, R2, 0x4, 0x1f ;  /* 0x0c801f0002057f89 */ /* 0x000e6200000e0000 */
[----:B---3--:R-:W-:-:S03]  /*2930*/  FADD.FTZ R6, R63, R0 ;  /* 0x000000003f067221 */ /* 0x008fc60000010000 */
[----:B------:R-:W2:Y:S01]  /*2940*/  SHFL.BFLY PT, R0, R3, 0x4, 0x1f ;  /* 0x0c801f0003007f89 */ /* 0x000ea200000e0000 */
[----:B----4-:R-:W-:-:S03]  /*2950*/  FADD.FTZ R9, R22, R7 ;  /* 0x0000000716097221 */ /* 0x010fc60000010000 */
[----:B------:R-:W3:Y:S04]  /*2960*/  SHFL.BFLY PT, R7, R6, 0x4, 0x1f ;  /* 0x0c801f0006077f89 */ /* 0x000ee800000e0000 */
[----:B------:R-:W4:Y:S01]  /*2970*/  SHFL.BFLY PT, R10, R9, 0x4, 0x1f ;  /* 0x0c801f00090a7f89 */ /* 0x000f2200000e0000 */
[----:B-1----:R-:W-:Y:S01]  /*2980*/  FADD.FTZ R4, R2, R5 ;  /* 0x0000000502047221 */ /* 0x002fe20000010000 */
[----:B--2---:R-:W-:Y:S01]  /*2990*/  FADD.FTZ R0, R3, R0 ;  /* 0x0000000003007221 */ /* 0x004fe20000010000 */
[----:B---3--:R-:W-:-:S04]  /*29a0*/  FADD.FTZ R8, R6, R7 ;  /* 0x0000000706087221 */ /* 0x008fc80000010000 */
[----:B------:R-:W1:Y:S01]  /*29b0*/  SHFL.BFLY PT, R5, R0, 0x2, 0x1f ;  /* 0x0c401f0000057f89 */ /* 0x000e6200000e0000 */
[----:B----4-:R-:W-:-:S03]  /*29c0*/  FADD.FTZ R11, R9, R10 ;  /* 0x0000000a090b7221 */ /* 0x010fc60000010000 */
[----:B------:R-:W2:Y:S04]  /*29d0*/  SHFL.BFLY PT, R7, R4, 0x2, 0x1f ;  /* 0x0c401f0004077f89 */ /* 0x000ea800000e0000 */
[----:B------:R-:W3:Y:S04]  /*29e0*/  SHFL.BFLY PT, R3, R8, 0x2, 0x1f ;  /* 0x0c401f0008037f89 */ /* 0x000ee800000e0000 */
[----:B------:R-:W4:Y:S01]  /*29f0*/  SHFL.BFLY PT, R2, R11, 0x2, 0x1f ;  /* 0x0c401f000b027f89 */ /* 0x000f2200000e0000 */
[----:B-1----:R-:W-:Y:S01]  /*2a00*/  FADD.FTZ R5, R0, R5 ;  /* 0x0000000500057221 */ /* 0x002fe20000010000 */
[----:B--2---:R-:W-:Y:S01]  /*2a10*/  FADD.FTZ R7, R4, R7 ;  /* 0x0000000704077221 */ /* 0x004fe20000010000 */
[----:B0-----:R-:W-:Y:S01]  /*2a20*/  SHF.R.S32.HI R4, RZ, 0x1f, R13 ;  /* 0x0000001fff047819 */ /* 0x001fe2000001140d */
[----:B---3--:R-:W-:-:S03]  /*2a30*/  FADD.FTZ R3, R8, R3 ;  /* 0x0000000308037221 */ /* 0x008fc60000010000 */
[-C--:B------:R-:W-:Y:S01]  /*2a40*/  LEA.HI R4, R4, R13.reuse, RZ, 0x4 ;  /* 0x0000000d04047211 */ /* 0x080fe200078f20ff */
[----:B------:R-:W0:Y:S01]  /*2a50*/  SHFL.BFLY PT, R6, R7, 0x1, 0x1f ;  /* 0x0c201f0007067f89 */ /* 0x000e2200000e0000 */
[----:B----4-:R-:W-:Y:S02]  /*2a60*/  FADD.FTZ R9, R11, R2 ;  /* 0x000000020b097221 */ /* 0x010fe40000010000 */
[----:B------:R-:W-:Y:S01]  /*2a70*/  LOP3.LUT R8, R4, 0xfffffff0, RZ, 0xc0, !PT ;  /* 0xfffffff004087812 */ /* 0x000fe200078ec0ff */
[----:B------:R-:W1:Y:S03]  /*2a80*/  SHFL.BFLY PT, R2, R5, 0x1, 0x1f ;  /* 0x0c201f0005027f89 */ /* 0x000e6600000e0000 */
[----:B------:R-:W-:Y:S01]  /*2a90*/  IADD3 R8, -R8, R13, RZ ;  /* 0x0000000d08087210 */ /* 0x000fe20007ffe1ff */
[----:B------:R-:W2:Y:S03]  /*2aa0*/  SHFL.BFLY PT, R10, R3, 0x1, 0x1f ;  /* 0x0c201f00030a7f89 */ /* 0x000ea600000e0000 */
[----:B------:R-:W-:Y:S01]  /*2ab0*/  ISETP.NE.AND P0, PT, R8, RZ, PT ;  /* 0x000000ff0800720c */ /* 0x000fe20003f05270 */
[----:B------:R-:W3:Y:S01]  /*2ac0*/  SHFL.BFLY PT, R0, R9, 0x1, 0x1f ;  /* 0x0c201f0009007f89 */ /* 0x000ee200000e0000 */
[----:B0-----:R-:W-:Y:S01]  /*2ad0*/  FADD.FTZ R6, R7, R6 ;  /* 0x0000000607067221 */ /* 0x001fe20000010000 */
[----:B-1----:R-:W-:Y:S01]  /*2ae0*/  FADD.FTZ R8, R5, R2 ;  /* 0x0000000205087221 */ /* 0x002fe20000010000 */
[----:B--2---:R-:W-:Y:S01]  /*2af0*/  FADD.FTZ R10, R3, R10 ;  /* 0x0000000a030a7221 */ /* 0x004fe20000010000 */
[----:B---3--:R-:W-:-:S08]  /*2b00*/  FADD.FTZ R11, R9, R0 ;  /* 0x00000000090b7221 */ /* 0x008fd00000010000 */
[----:B------:R-:W-:Y:S05]  /*2b10*/  @P0 BRA `(.L_x_122) ;  /* 0x0000000000900947 */ /* 0x000fea0003800000 */
[----:B------:R-:W-:Y:S01]  /*2b20*/  USHF.R.S32.HI UR7, URZ, 0x1f, UR4 ;  /* 0x0000001f3f077899 */ /* 0x000fe20008011404 */
[----:B------:R-:W-:Y:S01]  /*2b30*/  SHF.R.S32.HI R0, RZ, 0x4, R4 ;  /* 0x00000004ff007819 */ /* 0x000fe20000011404 */
[----:B------:R-:W-:Y:S01]  /*2b40*/  UIADD3 UR6, UP0, UR18, UR4, URZ ;  /* 0x0000000412067290 */ /* 0x000fe2000ff1e03f */
[----:B------:R-:W-:Y:S01]  /*2b50*/  ULDC.64 UR14, c[0x0][0x278] ;  /* 0x00009e00000e7ab9 */ /* 0x000fe20000000a00 */
[----:B------:R-:W-:Y:S01]  /*2b60*/  UIMAD UR20, UR13, -0x40, UR8 ;  /* 0xffffffc00d1478a4 */ /* 0x000fe2000f8e0208 */
[----:B------:R-:W-:Y:S01]  /*2b70*/  SHF.R.S32.HI R4, RZ, 0x1f, R0 ;  /* 0x0000001fff047819 */ /* 0x000fe20000011400 */
[----:B------:R-:W-:Y:S01]  /*2b80*/  ULEA.HI.X.SX32 UR7, UR18, UR7, 0x1, UP0 ;  /* 0x0000000712077291 */ /* 0x000fe200080f0e3f */
[C---:B------:R-:W-:Y:S01]  /*2b90*/  IADD3 R7, R0.reuse, 0x10, RZ ;  /* 0x0000001000077810 */ /* 0x040fe20007ffe0ff */
[----:B------:R-:W-:Y:S02]  /*2ba0*/  UIMAD UR9, UR19, UR14, URZ ;  /* 0x0000000e130972a4 */ /* 0x000fe4000f8e023f */
[----:B------:R-:W-:Y:S01]  /*2bb0*/  UIMAD.WIDE.U32 UR6, UR16, UR14, UR6 ;  /* 0x0000000e100672a5 */ /* 0x000fe2000f8e0006 */
[----:B------:R-:W-:Y:S01]  /*2bc0*/  ISETP.GE.AND P3, PT, R0, UR20, PT ;  /* 0x0000001400007c0c */ /* 0x000fe2000bf66270 */
[----:B------:R-:W-:Y:S01]  /*2bd0*/  UIMAD UR9, UR16, UR15, UR9 ;  /* 0x0000000f100972a4 */ /* 0x000fe2000f8e0209 */
[----:B------:R-:W-:-:S02]  /*2be0*/  ISETP.GE.AND P2, PT, R7, UR20, PT ;  /* 0x0000001407007c0c */ /* 0x000fc4000bf46270 */
[----:B------:R-:W-:Y:S01]  /*2bf0*/  ULDC.64 UR14, c[0x0][0x280] ;  /* 0x0000a000000e7ab9 */ /* 0x000fe20000000a00 */
[----:B------:R-:W-:Y:S01]  /*2c00*/  UIADD3 UR7, UR7, UR9, URZ ;  /* 0x0000000907077290 */ /* 0x000fe2000fffe03f */
[----:B------:R-:W-:Y:S01]  /*2c10*/  FSEL R7, R6, RZ, !P2 ;  /* 0x000000ff06077208 */ /* 0x000fe20005000000 */
[----:B------:R-:W-:Y:S02]  /*2c20*/  UIMAD UR9, UR5, UR14, URZ ;  /* 0x0000000e050972a4 */ /* 0x000fe4000f8e023f */
[----:B------:R-:W-:Y:S02]  /*2c30*/  UIMAD.WIDE.U32 UR6, UR17, UR14, UR6 ;  /* 0x0000000e110672a5 */ /* 0x000fe4000f8e0006 */
[----:B------:R-:W-:-:S03]  /*2c40*/  UIMAD UR9, UR17, UR15, UR9 ;  /* 0x0000000f110972a4 */ /* 0x000fc6000f8e0209 */
[----:B------:R-:W-:Y:S01]  /*2c50*/  ULDC.64 UR14, c[0x0][0x260] ;  /* 0x00009800000e7ab9 */ /* 0x000fe20000000a00 */
[----:B------:R-:W-:Y:S02]  /*2c60*/  IADD3 R3, P0, R0, UR6, RZ ;  /* 0x0000000600037c10 */ /* 0x000fe4000ff1e0ff */
[----:B------:R-:W-:Y:S02]  /*2c70*/  MOV R5, UR9 ;  /* 0x0000000900057c02 */ /* 0x000fe40008000f00 */
[----:B------:R-:W-:Y:S02]  /*2c80*/  LEA R2, P4, R3, UR14, 0x2 ;  /* 0x0000000e03027c11 */ /* 0x000fe4000f8810ff */
[----:B------:R-:W-:Y:S02]  /*2c90*/  IADD3.X R4, R4, UR7, R5, P0, !PT ;  /* 0x0000000704047c10 */ /* 0x000fe400087fe405 */
[C---:B------:R-:W-:Y:S02]  /*2ca0*/  IADD3 R5, R0.reuse, 0x20, RZ ;  /* 0x0000002000057810 */ /* 0x040fe40007ffe0ff */
[----:B------:R-:W-:-:S02]  /*2cb0*/  IADD3 R0, R0, 0x30, RZ ;  /* 0x0000003000007810 */ /* 0x000fc40007ffe0ff */
[----:B------:R-:W-:Y:S02]  /*2cc0*/  ISETP.GE.AND P1, PT, R5, UR20, PT ;  /* 0x0000001405007c0c */ /* 0x000fe4000bf26270 */
[----:B------:R-:W-:Y:S02]  /*2cd0*/  ISETP.GE.AND P0, PT, R0, UR20, PT ;  /* 0x0000001400007c0c */ /* 0x000fe4000bf06270 */
[----:B------:R-:W-:Y:S02]  /*2ce0*/  LEA.HI.X R3, R3, UR15, R4, 0x2, P4 ;  /* 0x0000000f03037c11 */ /* 0x000fe4000a0f1404 */
[----:B------:R-:W-:Y:S02]  /*2cf0*/  FSEL R5, R8, RZ, !P3 ;  /* 0x000000ff08057208 */ /* 0x000fe40005800000 */
[----:B------:R-:W-:Y:S01]  /*2d00*/  FSEL R9, R10, RZ, !P1 ;  /* 0x000000ff0a097208 */ /* 0x000fe20004800000 */
[----:B------:R0:W-:Y:S01]  /*2d10*/  STG.E desc[UR10][R2.64+0x40], R7 ;  /* 0x0000400702007986 */ /* 0x0001e2000c10190a */
[----:B------:R-:W-:-:S03]  /*2d20*/  FSEL R11, R11, RZ, !P0 ;  /* 0x000000ff0b0b7208 */ /* 0x000fc60004000000 */
[----:B------:R0:W-:Y:S04]  /*2d30*/  STG.E desc[UR10][R2.64], R5 ;  /* 0x0000000502007986 */ /* 0x0001e8000c10190a */
[----:B------:R0:W-:Y:S04]  /*2d40*/  STG.E desc[UR10][R2.64+0x80], R9 ;  /* 0x0000800902007986 */ /* 0x0001e8000c10190a */
[----:B------:R0:W-:Y:S02]  /*2d50*/  STG.E desc[UR10][R2.64+0xc0], R11 ;  /* 0x0000c00b02007986 */ /* 0x0001e4000c10190a */
.L_x_122:
[----:B------:R-:W-:Y:S05]  /*2d60*/  BSYNC B0 ;  /* 0x0000000000007941 */ /* 0x000fea0003800000 */
.L_x_121:
[----:B------:R-:W-:Y:S01]  /*2d70*/  UIADD3 UR8, UR8, 0x3f, URZ ;  /* 0x0000003f08087890 */ /* 0x000fe2000fffe03f */
[----:B0-----:R-:W0:Y:S01]  /*2d80*/  LDC.64 R6, c[0x0][0x2d0] ;  /* 0x0000b400ff067b82 */ /* 0x001e220000000a00 */
[----:B------:R-:W-:Y:S02]  /*2d90*/  BSSY B0, `(.L_x_123) ;  /* 0x0000022000007945 */ /* 0x000fe40003800000 */
[----:B------:R-:W-:Y:S02]  /*2da0*/  USHF.R.S32.HI UR6, URZ, 0x1f, UR8 ;  /* 0x0000001f3f067899 */ /* 0x000fe40008011408 */
[----:B------:R-:W-:Y:S02]  /*2db0*/  UIMAD UR7, UR13, -0x40, UR8 ;  /* 0xffffffc00d0778a4 */ /* 0x000fe4000f8e0208 */
[----:B------:R-:W-:-:S04]  /*2dc0*/  ULEA.HI UR6, UR6, UR8, URZ, 0x6 ;  /* 0x0000000806067291 */ /* 0x000fc8000f8f303f */
[----:B------:R-:W-:-:S04]  /*2dd0*/  ULOP3.LUT UR6, UR6, 0xffffffc0, URZ, 0xc0, !UPT ;  /* 0xffffffc006067892 */ /* 0x000fc8000f8ec03f */
[----:B------:R-:W-:-:S06]  /*2de0*/  UIADD3 UR6, UR7, UR6, -UR8 ;  /* 0x0000000607067290 */ /* 0x000fcc000fffe808 */
[----:B------:R-:W-:-:S04]  /*2df0*/  ISETP.GE.AND P0, PT, R13, UR6, PT ;  /* 0x000000060d007c0c */ /* 0x000fc8000bf06270 */
[----:B------:R-:W-:-:S13]  /*2e00*/  ISETP.GT.OR P0, PT, R13, 0x3f, P0 ;  /* 0x0000003f0d00780c */ /* 0x000fda0000704670 */
[----:B------:R-:W-:Y:S05]  /*2e10*/  @P0 BRA `(.L_x_124) ;  /* 0x0000000000640947 */ /* 0x000fea0003800000 */
[----:B------:R-:W1:Y:S01]  /*2e20*/  LDC.64 R4, c[0x0][0x2a8] ;  /* 0x0000aa00ff047b82 */ /* 0x000e620000000a00 */
[----:B------:R-:W-:Y:S01]  /*2e30*/  USHF.R.S32.HI UR6, URZ, 0x1f, UR18 ;  /* 0x0000001f3f067899 */ /* 0x000fe20008011412 */
[----:B------:R-:W-:Y:S01]  /*2e40*/  MOV R2, UR4 ;  /* 0x0000000400027c02 */ /* 0x000fe20008000f00 */
[----:B------:R-:W-:Y:S01]  /*2e50*/  USHF.R.S32.HI UR7, URZ, 0x1f, UR4 ;  /* 0x0000001f3f077899 */ /* 0x000fe20008011404 */
[--C-:B------:R-:W-:Y:S01]  /*2e60*/  SHF.R.S32.HI R3, RZ, 0x1f, R13.reuse ;  /* 0x0000001fff037819 */ /* 0x100fe2000001140d */
[----:B------:R-:W-:Y:S01]  /*2e70*/  ULDC.64 UR8, c[0x0][0x2b0] ;  /* 0x0000ac0000087ab9 */ /* 0x000fe20000000a00 */
[----:B------:R-:W-:Y:S02]  /*2e80*/  IADD3 R2, P0, P1, R2, UR18, R13 ;  /* 0x0000001202027c10 */ /* 0x000fe4000f91e00d */
[----:B------:R-:W-:Y:S01]  /*2e90*/  MOV R8, UR6 ;  /* 0x0000000600087c02 */ /* 0x000fe20008000f00 */
[----:B------:R-:W-:-:S03]  /*2ea0*/  UIMAD UR6, UR5, UR8, URZ ;  /* 0x00000008050672a4 */ /* 0x000fc6000f8e023f */
[----:B------:R-:W-:Y:S01]  /*2eb0*/  IADD3.X R3, R8, UR7, R3, P0, P1 ;  /* 0x0000000708037c10 */ /* 0x000fe200087e2403 */
[----:B------:R-:W-:Y:S01]  /*2ec0*/  UIMAD UR6, UR17, UR9, UR6 ;  /* 0x00000009110672a4 */ /* 0x000fe2000f8e0206 */
[----:B------:R-:W-:Y:S01]  /*2ed0*/  FSETP.NEU.FTZ.AND P0, PT, R12, -INF , PT ;  /* 0xff8000000c00780b */ /* 0x000fe20003f1d000 */
[C---:B-1----:R-:W-:Y:S02]  /*2ee0*/  IMAD R0, R4.reuse, UR19, RZ ;  /* 0x0000001304007c24 */ /* 0x042fe4000f8e02ff */
[----:B------:R-:W-:-:S04]  /*2ef0*/  IMAD.WIDE.U32 R2, R4, UR16, R2 ;  /* 0x0000001004027c25 */ /* 0x000fc8000f8e0002 */
[----:B------:R-:W-:Y:S02]  /*2f00*/  IMAD R5, R5, UR16, R0 ;  /* 0x0000001005057c24 */ /* 0x000fe4000f8e0200 */
[----:B------:R-:W-:-:S03]  /*2f10*/  FMUL.FTZ R0, R12, 1.4426950216293334961 ;  /* 0x3fb8aa3b0c007820 */ /* 0x000fc60000410000 */
[----:B------:R-:W-:Y:S02]  /*2f20*/  IADD3 R3, R3, R5, RZ ;  /* 0x0000000503037210 */ /* 0x000fe40007ffe0ff */
[----:B------:R-:W-:Y:S01]  /*2f30*/  MOV R5, UR8 ;  /* 0x0000000800057c02 */ /* 0x000fe20008000f00 */
[----:B------:R-:W-:-:S04]  /*2f40*/  ULDC.64 UR8, c[0x0][0x2a0] ;  /* 0x0000a80000087ab9 */ /* 0x000fc80000000a00 */
[----:B------:R-:W-:-:S05]  /*2f50*/  IMAD.WIDE.U32 R2, R5, UR17, R2 ;  /* 0x0000001105027c25 */ /* 0x000fca000f8e0002 */
[----:B------:R-:W-:Y:S02]  /*2f60*/  IADD3 R3, R3, UR6, RZ ;  /* 0x0000000603037c10 */ /* 0x000fe4000fffe0ff */
[----:B------:R-:W-:-:S04]  /*2f70*/  LEA R4, P1, R2, UR8, 0x2 ;  /* 0x0000000802047c11 */ /* 0x000fc8000f8210ff */
[----:B------:R-:W-:Y:S02]  /*2f80*/  LEA.HI.X R5, R2, UR9, R3, 0x2, P1 ;  /* 0x0000000902057c11 */ /* 0x000fe400088f1403 */
[----:B------:R-:W-:-:S05]  /*2f90*/  FSEL R3, R0, RZ, P0 ;  /* 0x000000ff00037208 */ /* 0x000fca0000000000 */
[----:B------:R1:W-:Y:S02]  /*2fa0*/  STG.E desc[UR10][R4.64], R3 ;  /* 0x0000000304007986 */ /* 0x0003e4000c10190a */
.L_x_124:
[----:B------:R-:W-:Y:S05]  /*2fb0*/  BSYNC B0 ;  /* 0x0000000000007941 */ /* 0x000fea0003800000 */
.L_x_123:
[----:B------:R-:W-:Y:S01]  /*2fc0*/  USHF.L.U32 UR7, UR13, 0xe, URZ ;  /* 0x0000000e0d077899 */ /* 0x000fe2000800063f */
[----:B------:R-:W-:Y:S01]  /*2fd0*/  SHF.L.U32 R0, R13, 0x2, RZ ;  /* 0x000000020d007819 */ /* 0x000fe200000006ff */
[----:B------:R-:W-:Y:S01]  /*2fe0*/  USHF.L.U32 UR6, UR4, 0x8, URZ ;  /* 0x0000000804067899 */ /* 0x000fe2000800063f */
[----:B01----:R-:W-:Y:S01]  /*2ff0*/  IMAD R4, R6, UR19, RZ ;  /* 0x0000001306047c24 */ /* 0x003fe2000f8e02ff */
[----:B------:R-:W-:Y:S02]  /*3000*/  USHF.R.S32.HI UR8, URZ, 0x1f, UR7 ;  /* 0x0000001f3f087899 */ /* 0x000fe40008011407 */
[----:B------:R-:W-:Y:S01]  /*3010*/  MOV R3, UR7 ;  /* 0x0000000700037c02 */ /* 0x000fe20008000f00 */
[----:B------:R-:W-:Y:S01]  /*3020*/  USHF.R.S32.HI UR7, URZ, 0x1f, UR6 ;  /* 0x0000001f3f077899 */ /* 0x000fe20008011406 */
[----:B------:R-:W-:Y:S01]  /*3030*/  IMAD R5, R7, UR16, R4 ;  /* 0x0000001007057c24 */ /* 0x000fe2000f8e0204 */
[----:B------:R-:W-:Y:S01]  /*3040*/  ULDC.64 UR14, c[0x0][0x2e8] ;  /* 0x0000ba00000e7ab9 */ /* 0x000fe20000000a00 */
[----:B------:R-:W-:-:S02]  /*3050*/  IADD3 R2, P0, P1, R0, UR6, R3 ;  /* 0x0000000600027c10 */ /* 0x000fc4000f91e003 */
[----:B------:R-:W-:Y:S02]  /*3060*/  SHF.R.S32.HI R0, RZ, 0x1f, R0 ;  /* 0x0000001fff007819 */ /* 0x000fe40000011400 */
[----:B------:R-:W-:Y:S01]  /*3070*/  MOV R3, UR8 ;  /* 0x0000000800037c02 */ /* 0x000fe20008000f00 */
[----:B------:R-:W-:Y:S02]  /*3080*/  ULDC.64 UR8, c[0x0][0x2d8] ;  /* 0x0000b60000087ab9 */ /* 0x000fe40000000a00 */
[----:B------:R-:W-:Y:S01]  /*3090*/  UIMAD UR6, UR5, UR8, URZ ;  /* 0x00000008050672a4 */ /* 0x000fe2000f8e023f */
[----:B------:R-:W-:Y:S02]  /*30a0*/  IADD3.X R3, R0, UR7, R3, P0, P1 ;  /* 0x0000000700037c10 */ /* 0x000fe400087e2403 */
[----:B------:R-:W-:Y:S01]  /*30b0*/  ISETP.NE.U32.AND P0, PT, RZ, UR14, PT ;  /* 0x0000000eff007c0c */ /* 0x000fe2000bf05070 */
[----:B------:R-:W-:Y:S01]  /*30c0*/  UIMAD UR6, UR17, UR9, UR6 ;  /* 0x00000009110672a4 */ /* 0x000fe2000f8e0206 */
[----:B------:R-:W-:-:S02]  /*30d0*/  IMAD.WIDE.U32 R2, R6, UR16, R2 ;  /* 0x0000001006027c25 */ /* 0x000fc4000f8e0002 */
[----:B------:R-:W-:-:S03]  /*30e0*/  ISETP.NE.AND.EX P0, PT, RZ, UR15, PT, P0 ;  /* 0x0000000fff007c0c */ /* 0x000fc6000bf05300 */
[----:B------:R-:W-:Y:S02]  /*30f0*/  IADD3 R3, R3, R5, RZ ;  /* 0x0000000503037210 */ /* 0x000fe40007ffe0ff */
[----:B------:R-:W-:Y:S01]  /*3100*/  MOV R5, UR8 ;  /* 0x0000000800057c02 */ /* 0x000fe20008000f00 */
[----:B------:R-:W-:Y:S01]  /*3110*/  ULDC.64 UR8, c[0x0][0x2b8] ;  /* 0x0000ae0000087ab9 */ /* 0x000fe20000000a00 */
[----:B------:R-:W-:-:S03]  /*3120*/  ISETP.NE.OR P0, PT, R13, RZ, !P0 ;  /* 0x000000ff0d00720c */ /* 0x000fc60004705670 */
[----:B------:R-:W-:-:S05]  /*3130*/  IMAD.WIDE.U32 R2, R5, UR17, R2 ;  /* 0x0000001105027c25 */ /* 0x000fca000f8e0002 */
[----:B------:R-:W-:Y:S02]  /*3140*/  IADD3 R3, R3, UR6, RZ ;  /* 0x0000000603037c10 */ /* 0x000fe4000fffe0ff */
[----:B------:R-:W-:-:S04]  /*3150*/  LEA R4, P1, R2, UR8, 0x2 ;  /* 0x0000000802047c11 */ /* 0x000fc8000f8210ff */
        /* <DEDUP_REMOVED lines=18> */
[----:B------:R-:W-:Y:S01]  /*3280*/  ULDC UR4, c[0x0][0x2e0] ;  /* 0x0000b80000047ab9 */ /* 0x000fe20000000800 */
[----:B------:R-:W-:Y:S01]  /*3290*/  ULDC UR6, c[0x0][0x220] ;  /* 0x0000880000067ab9 */ /* 0x000fe20000000800 */
[----:B------:R-:W-:-:S04]  /*32a0*/  UIMAD UR4, UR13, UR4, UR12 ;  /* 0x000000040d0472a4 */ /* 0x000fc8000f8e020c */
[----:B------:R-:W-:-:S03]  /*32b0*/  UIMAD UR6, UR4, UR6, UR16 ;  /* 0x00000006040672a4 */ /* 0x000fc6000f8e0210 */
[----:B------:R-:W-:Y:S02]  /*32c0*/  ULDC.64 UR4, c[0x0][0x2e8] ;  /* 0x0000ba0000047ab9 */ /* 0x000fe40000000a00 */
[----:B------:R-:W-:-:S06]  /*32d0*/  UIMAD.WIDE UR4, UR6, 0x4, UR4 ;  /* 0x00000004060478a5 */ /* 0x000fcc000f8e0204 */
[----:B------:R-:W-:Y:S02]  /*32e0*/  MOV R2, UR4 ;  /* 0x0000000400027c02 */ /* 0x000fe40008000f00 */
[----:B------:R-:W-:-:S05]  /*32f0*/  MOV R3, UR5 ;  /* 0x0000000500037c02 */ /* 0x000fca0008000f00 */
[----:B------:R-:W-:Y:S01]  /*3300*/  STG.E desc[UR10][R2.64], RZ ;  /* 0x000000ff02007986 */ /* 0x000fe2000c10190a */
[----:B------:R-:W-:Y:S05]  /*3310*/  EXIT ;  /* 0x000000000000794d */ /* 0x000fea0003800000 */
.L_x_125:
        /* <DEDUP_REMOVED lines=14> */
.L_x_155:


//--------------------- .nv.shared._ZN7cutlass13device_kernelIN5flash19enable_sm80_to_sm89INS1_16FlashAttnBwdSm80INS1_25CollectiveMainloopBwdSm80ILi1ELi1EN4cute5tupleIJNS5_1CILi32EEENS7_ILi64EEENS7_ILi256EEEEEENS_6half_tEfNS_4arch4Sm80ELb0ELb0ELb0ELb0ELb0ELb0ELb0ELb0ELi2ELi2ELi2ELi1ELb1EEENS1_21CollectiveEpilogueBwdISB_SC_SE_Li256ELb0ELb0ELi4EEENS1_19SingleTileSchedulerILb0ELb0ELb0ELi64EEEEEEEEEvNT_6ParamsE --------------------------
	.section	.nv.shared._ZN7cutlass13device_kernelIN5flash19enable_sm80_to_sm89INS1_16FlashAttnBwdSm80INS1_25CollectiveMainloopBwdSm80ILi1ELi1EN4cute5tupleIJNS5_1CILi32EEENS7_ILi64EEENS7_ILi256EEEEEENS_6half_tEfNS_4arch4Sm80ELb0ELb0ELb0ELb0ELb0ELb0ELb0ELb0ELi2ELi2ELi2ELi1ELb1EEENS1_21CollectiveEpilogueBwdISB_SC_SE_Li256ELb0ELb0ELi4EEENS1_19SingleTileSchedulerILb0ELb0ELb0ELi64EEEEEEEEEvNT_6ParamsE,"aw",@nobits
	.sectionflags	@""
	.align	16
	.zero		1024


//--------------------- .nv.shared.reserved.0     --------------------------
	.section	.nv.shared.reserved.0,"aw",@nobits
	.weak		__nv_reservedSMEM_offset_0_alias
	.size		__nv_reservedSMEM_offset_0_alias, 0, 0
	.other		__nv_reservedSMEM_offset_0_alias,@"STO_CUDA_RESERVED_SHARED STV_DEFAULT"
__nv_reservedSMEM_offset_0_alias:
	.zero		0


//--------------------- .nv.global                --------------------------
	.section	.nv.global,"aw",@nobits
.nv.global:
	.type		_ZN66_INTERNAL_16e508ea_30_flash_bwd_hdim256_fp16_sm80_cu_1f2e7571_31224cute1_E,@object
	.size		_ZN66_INTERNAL_16e508ea_30_flash_bwd_hdim256_fp16_sm80_cu_1f2e7571_31224cute1_E,(_ZN66_INTERNAL_16e508ea_30_flash_bwd_hdim256_fp16_sm80_cu_1f2e7571_31224cuda3std3__45__cpo6cbeginE - _ZN66_INTERNAL_16e508ea_30_flash_bwd_hdim256_fp16_sm80_cu_1f2e7571_31224cute1_E)
_ZN66_INTERNAL_16e508ea_30_flash_bwd_hdim256_fp16_sm80_cu_1f2e7571_31224cute1_E:
	.zero		1
	.type		_ZN66_INTERNAL_16e508ea_30_flash_bwd_hdim256_fp16_sm80_cu_1f2e7571_31224cuda3std3__45__cpo6cbeginE,@object
	.size		_ZN66_INTERNAL_16e508ea_30_flash_bwd_hdim256_fp16_sm80_cu_1f2e7571_31224cuda3std3__45__cpo6cbeginE,(_ZN66_INTERNAL_16e508ea_30_flash_bwd_hdim256_fp16_sm80_cu_1f2e7571_31224cuda3std3__48in_placeE - _ZN66_INTERNAL_16e508ea_30_flash_bwd_hdim256_fp16_sm80_cu_1f2e7571_31224cuda3std3__45__cpo6cbeginE)
_ZN66_INTERNAL_16e508ea_30_flash_bwd_hdim256_fp16_sm80_cu_1f2e7571_31224cuda3std3__45__cpo6cbeginE:
	.zero		1
	.type		_ZN66_INTERNAL_16e508ea_30_flash_bwd_hdim256_fp16_sm80_cu_1f2e7571_31224cuda3std3__48in_placeE,@object
	.size		_ZN66_INTERNAL_16e508ea_30_flash_bwd_hdim256_fp16_sm80_cu_1f2e7571_31224cuda3std3__48in_placeE,(_ZN66_INTERNAL_16e508ea_30_flash_bwd_hdim256_fp16_sm80_cu_1f2e7571_31224cuda3std6ranges3__45__cpo9iter_moveE - _ZN66_INTERNAL_16e508ea_30_flash_bwd_hdim256_fp16_sm80_cu_1f2e7571_31224cuda3std3__48in_placeE)
_ZN66_INTERNAL_16e508ea_30_flash_bwd_hdim256_fp16_sm80_cu_1f2e7571_31224cuda3std3__48in_placeE:
	.zero		1
	.type		_ZN66_INTERNAL_16e508ea_30_flash_bwd_hdim256_fp16_sm80_cu_1f2e7571_31224cuda3std6ranges3__45__cpo9iter_moveE,@object
	.size		_ZN66_INTERNAL_16e508ea_30_flash_bwd_hdim256_fp16_sm80_cu_1f2e7571_31224cuda3std6ranges3__45__cpo9iter_moveE,(_ZN66_INTERNAL_16e508ea_30_flash_bwd_hdim256_fp16_sm80_cu_1f2e7571_31224cuda3std3__45__cpo5beginE - _ZN66_INTERNAL_16e508ea_30_flash_bwd_hdim256_fp16_sm80_cu_1f2e7571_31224cuda3std6ranges3__45__cpo9iter_moveE)
_ZN66_INTERNAL_16e508ea_30_flash_bwd_hdim256_fp16_sm80_cu_1f2e7571_31224cuda3std6ranges3__45__cpo9iter_moveE:
	.zero		1
	.type		_ZN66_INTERNAL_16e508ea_30_flash_bwd_hdim256_fp16_sm80_cu_1f2e7571_31224cuda3std3__45__cpo5beginE,@object
	.size		_ZN66_INTERNAL_16e508ea_30_flash_bwd_hdim256_fp16_sm80_cu_1f2e7571_31224cuda3std3__45__cpo5beginE,(_ZN66_INTERNAL_16e508ea_30_flash_bwd_hdim256_fp16_sm80_cu_1f2e7571_31224cuda3std3__468_GLOBAL__N__16e508ea_30_flash_bwd_hdim256_fp16_sm80_cu_1f2e7571_31226ignoreE - _ZN66_INTERNAL_16e508ea_30_flash_bwd_hdim256_fp16_sm80_cu_1f2e7571_31224cuda3std3__45__cpo5beginE)
_ZN66_INTERNAL_16e508ea_30_flash_bwd_hdim256_fp16_sm80_cu_1f2e7571_31224cuda3std3__45__cpo5beginE:
	.zero		1
	.type		_ZN66_INTERNAL_16e508ea_30_flash_bwd_hdim256_fp16_sm80_cu_1f2e7571_31224cuda3std3__468_GLOBAL__N__16e508ea_30_flash_bwd_hdim256_fp16_sm80_cu_1f2e7571_31226ignoreE,@object
	.size		_ZN66_INTERNAL_16e508ea_30_flash_bwd_hdim256_fp16_sm80_cu_1f2e7571_31224cuda3std3__468_GLOBAL__N__16e508ea_30_flash_bwd_hdim256_fp16_sm80_cu_1f2e7571_31226ignoreE,(_ZN66_INTERNAL_16e508ea_30_flash_bwd_hdim256_fp16_sm80_cu_1f2e7571_31224cute7productE - _ZN66_INTERNAL_16e508ea_30_flash_bwd_hdim256_fp16_sm80_cu_1f2e7571_31224cuda3std3__468_GLOBAL__N__16e508ea_30_flash_bwd_hdim256_fp16_sm80_cu_1f2e7571_31226ignoreE)
_ZN66_INTERNAL_16e508ea_30_flash_bwd_hdim256_fp16_sm80_cu_1f2e7571_31224cuda3std3__468_GLOBAL__N__16e508ea_30_flash_bwd_hdim256_fp16_sm80_cu_1f2e7571_31226ignoreE:
	.zero		1
	.type		_ZN66_INTERNAL_16e508ea_30_flash_bwd_hdim256_fp16_sm80_cu_1f2e7571_31224cute7productE,@object
	.size		_ZN66_INTERNAL_16e508ea_30_flash_bwd_hdim256_fp16_sm80_cu_1f2e7571_31224cute7productE,(_ZN66_INTERNAL_16e508ea_30_flash_bwd_hdim256_fp16_sm80_cu_1f2e7571_31224cuda3std3__45__cpo3endE - _ZN66_INTERNAL_16e508ea_30_flash_bwd_hdim256_fp16_sm80_cu_1f2e7571_31224cute7productE)
_ZN66_INTERNAL_16e508ea_30_flash_bwd_hdim256_fp16_sm80_cu_1f2e7571_31224cute7productE:
	.zero		1
	.type		_ZN66_INTERNAL_16e508ea_30_flash_bwd_hdim256_fp16_sm80_cu_1f2e7571_31224cuda3std3__45__cpo3endE,@object
	.size		_ZN66_INTERNAL_16e508ea_30_flash_bwd_hdim256_fp16_sm80_cu_1f2e7571_31224cuda3std3__45__cpo3endE,(_ZN66_INTERNAL_16e508ea_30_flash_bwd_hdim256_fp16_sm80_cu_1f2e7571_31224cuda3std3__419piecewise_constructE - _ZN66_INTERNAL_16e508ea_30_flash_bwd_hdim256_fp16_sm80_cu_1f2e7571_31224cuda3std3__45__cpo3endE)
_ZN66_INTERNAL_16e508ea_30_flash_bwd_hdim256_fp16_sm80_cu_1f2e7571_31224cuda3std3__45__cpo3endE:
	.zero		1
	.type		_ZN66_INTERNAL_16e508ea_30_flash_bwd_hdim256_fp16_sm80_cu_1f2e7571_31224cuda3std3__419piecewise_constructE,@object
	.size		_ZN66_INTERNAL_16e508ea_30_flash_bwd_hdim256_fp16_sm80_cu_1f2e7571_31224cuda3std3__419piecewise_constructE,(_ZN66_INTERNAL_16e508ea_30_flash_bwd_hdim256_fp16_sm80_cu_1f2e7571_31224cuda3std3__45__cpo4cendE - _ZN66_INTERNAL_16e508ea_30_flash_bwd_hdim256_fp16_sm80_cu_1f2e7571_31224cuda3std3__419piecewise_constructE)
_ZN66_INTERNAL_16e508ea_30_flash_bwd_hdim256_fp16_sm80_cu_1f2e7571_31224cuda3std3__419piecewise_constructE:
	.zero		1
	.type		_ZN66_INTERNAL_16e508ea_30_flash_bwd_hdim256_fp16_sm80_cu_1f2e7571_31224cuda3std3__45__cpo4cendE,@object
	.size		_ZN66_INTERNAL_16e508ea_30_flash_bwd_hdim256_fp16_sm80_cu_1f2e7571_31224cuda3std3__45__cpo4cendE,(_ZN66_INTERNAL_16e508ea_30_flash_bwd_hdim256_fp16_sm80_cu_1f2e7571_31224cuda3std6ranges3__45__cpo4swapE - _ZN66_INTERNAL_16e508ea_30_flash_bwd_hdim256_fp16_sm80_cu_1f2e7571_31224cuda3std3__45__cpo4cendE)
_ZN66_INTERNAL_16e508ea_30_flash_bwd_hdim256_fp16_sm80_cu_1f2e7571_31224cuda3std3__45__cpo4cendE:
	.zero		1
	.type		_ZN66_INTERNAL_16e508ea_30_flash_bwd_hdim256_fp16_sm80_cu_1f2e7571_31224cuda3std6ranges3__45__cpo4swapE,@object
	.size		_ZN66_INTERNAL_16e508ea_30_flash_bwd_hdim256_fp16_sm80_cu_1f2e7571_31224cuda3std6ranges3__45__cpo4swapE,(.L_7 - _ZN66_INTERNAL_16e508ea_30_flash_bwd_hdim256_fp16_sm80_cu_1f2e7571_31224cuda3std6ranges3__45__cpo4swapE)
_ZN66_INTERNAL_16e508ea_30_flash_bwd_hdim256_fp16_sm80_cu_1f2e7571_31224cuda3std6ranges3__45__cpo4swapE:
	.zero		1
.L_7:


//--------------------- .nv.shared._ZN7cutlass13device_kernelIN5flash19enable_sm80_to_sm89INS1_16FlashAttnBwdSm80INS1_25CollectiveMainloopBwdSm80ILi1ELi1EN4cute5tupleIJNS5_1CILi32EEENS7_ILi64EEENS7_ILi256EEEEEENS_6half_tEfNS_4arch4Sm80ELb0ELb0ELb0ELb0ELb0ELb0ELb0ELb0ELi2ELi2ELi2ELi1ELb1EEENS1_24CollectiveEpilogueBwdGQAISB_fSE_Li256ELb0ELb0EEENS1_19SingleTileSchedulerILb0ELb0ELb0ELi64EEEEEEEEEvNT_6ParamsE --------------------------
	.section	.nv.shared._ZN7cutlass13device_kernelIN5flash19enable_sm80_to_sm89INS1_16FlashAttnBwdSm80INS1_25CollectiveMainloopBwdSm80ILi1ELi1EN4cute5tupleIJNS5_1CILi32EEENS7_ILi64EEENS7_ILi256EEEEEENS_6half_tEfNS_4arch4Sm80ELb0ELb0ELb0ELb0ELb0ELb0ELb0ELb0ELi2ELi2ELi2ELi1ELb1EEENS1_24CollectiveEpilogueBwdGQAISB_fSE_Li256ELb0ELb0EEENS1_19SingleTileSchedulerILb0ELb0ELb0ELi64EEEEEEEEEvNT_6ParamsE,"aw",@nobits
	.sectionflags	@""
	.align	16
	.zero		1024


//--------------------- .nv.shared._ZN7cutlass13device_kernelIN5flash19enable_sm80_to_sm89INS1_16FlashAttnBwdSm80INS1_25CollectiveMainloopBwdSm80ILi1ELi1EN4cute5tupleIJNS5_1CILi32EEENS7_ILi64EEENS7_ILi256EEEEEENS_6half_tEfNS_4arch4Sm80ELb0ELb0ELb0ELb1ELb0ELb0ELb0ELb0ELi2ELi2ELi2ELi1ELb1EEENS1_21CollectiveEpilogueBwdISB_SC_SE_Li256ELb1ELb0ELi4EEENS1_19SingleTileSchedulerILb1ELb0ELb0ELi64EEEEEEEEEvNT_6ParamsE --------------------------
	.section	.nv.shared._ZN7cutlass13device_kernelIN5flash19enable_sm80_to_sm89INS1_16FlashAttnBwdSm80INS1_25CollectiveMainloopBwdSm80ILi1ELi1EN4cute5tupleIJNS5_1CILi32EEENS7_ILi64EEENS7_ILi256EEEEEENS_6half_tEfNS_4arch4Sm80ELb0ELb0ELb0ELb1ELb0ELb0ELb0ELb0ELi2ELi2ELi2ELi1ELb1EEENS1_21CollectiveEpilogueBwdISB_SC_SE_Li256ELb1ELb0ELi4EEENS1_19SingleTileSchedulerILb1ELb0ELb0ELi64EEEEEEEEEvNT_6ParamsE,"aw",@nobits
	.sectionflags	@""
	.align	16
	.zero		1024


//--------------------- .nv.shared._ZN7cutlass13device_kernelIN5flash19enable_sm80_to_sm89INS1_16FlashAttnBwdSm80INS1_25CollectiveMainloopBwdSm80ILi1ELi1EN4cute5tupleIJNS5_1CILi32EEENS7_ILi64EEENS7_ILi256EEEEEENS_6half_tEfNS_4arch4Sm80ELb0ELb0ELb0ELb1ELb0ELb0ELb0ELb0ELi2ELi2ELi2ELi1ELb1EEENS1_24CollectiveEpilogueBwdGQAISB_fSE_Li256ELb1ELb0EEENS1_19SingleTileSchedulerILb1ELb0ELb0ELi64EEEEEEEEEvNT_6ParamsE --------------------------
	.section	.nv.shared._ZN7cutlass13device_kernelIN5flash19enable_sm80_to_sm89INS1_16FlashAttnBwdSm80INS1_25CollectiveMainloopBwdSm80ILi1ELi1EN4cute5tupleIJNS5_1CILi32EEENS7_ILi64EEENS7_ILi256EEEEEENS_6half_tEfNS_4arch4Sm80ELb0ELb0ELb0ELb1ELb0ELb0ELb0ELb0ELi2ELi2ELi2ELi1ELb1EEENS1_24CollectiveEpilogueBwdGQAISB_fSE_Li256ELb1ELb0EEENS1_19SingleTileSchedulerILb1ELb0ELb0ELi64EEEEEEEEEvNT_6ParamsE,"aw",@nobits
	.sectionflags	@""
	.align	16
	.zero		1024


//--------------------- .nv.shared._ZN7cutlass13device_kernelIN5flash19enable_sm80_to_sm89INS1_16FlashAttnBwdSm80INS1_25CollectiveMainloopBwdSm80ILi1ELi1EN4cute5tupleIJNS5_1CILi32EEENS7_ILi64EEENS7_ILi256EEEEEENS_6half_tEfNS_4arch4Sm80ELb0ELb1ELb0ELb0ELb0ELb0ELb0ELb0ELi2ELi2ELi2ELi1ELb1EEENS1_21CollectiveEpilogueBwdISB_SC_SE_Li256ELb0ELb0ELi4EEENS1_19SingleTileSchedulerILb0ELb0ELb0ELi64EEEEEEEEEvNT_6ParamsE --------------------------
	.section	.nv.shared._ZN7cutlass13device_kernelIN5flash19enable_sm80_to_sm89INS1_16FlashAttnBwdSm80INS1_25CollectiveMainloopBwdSm80ILi1ELi1EN4cute5tupleIJNS5_1CILi32EEENS7_ILi64EEENS7_ILi256EEEEEENS_6half_tEfNS_4arch4Sm80ELb0ELb1ELb0ELb0ELb0ELb0ELb0ELb0ELi2ELi2ELi2ELi1ELb1EEENS1_21CollectiveEpilogueBwdISB_SC_SE_Li256ELb0ELb0ELi4EEENS1_19SingleTileSchedulerILb0ELb0ELb0ELi64EEEEEEEEEvNT_6ParamsE,"aw",@nobits
	.sectionflags	@""
	.align	16
	.zero		1024


//--------------------- .nv.shared._ZN7cutlass13device_kernelIN5flash19enable_sm80_to_sm89INS1_16FlashAttnBwdSm80INS1_25CollectiveMainloopBwdSm80ILi1ELi1EN4cute5tupleIJNS5_1CILi32EEENS7_ILi64EEENS7_ILi256EEEEEENS_6half_tEfNS_4arch4Sm80ELb0ELb1ELb0ELb0ELb0ELb0ELb0ELb0ELi2ELi2ELi2ELi1ELb1EEENS1_24CollectiveEpilogueBwdGQAISB_fSE_Li256ELb0ELb0EEENS1_19SingleTileSchedulerILb0ELb0ELb0ELi64EEEEEEEEEvNT_6ParamsE --------------------------
	.section	.nv.shared._ZN7cutlass13device_kernelIN5flash19enable_sm80_to_sm89INS1_16FlashAttnBwdSm80INS1_25CollectiveMainloopBwdSm80ILi1ELi1EN4cute5tupleIJNS5_1CILi32EEENS7_ILi64EEENS7_ILi256EEEEEENS_6half_tEfNS_4arch4Sm80ELb0ELb1ELb0ELb0ELb0ELb0ELb0ELb0ELi2ELi2ELi2ELi1ELb1EEENS1_24CollectiveEpilogueBwdGQAISB_fSE_Li256ELb0ELb0EEENS1_19SingleTileSchedulerILb0ELb0ELb0ELi64EEEEEEEEEvNT_6ParamsE,"aw",@nobits
	.sectionflags	@""
	.align	16
	.zero		1024


//--------------------- .nv.shared._ZN7cutlass13device_kernelIN5flash19enable_sm80_to_sm89INS1_16FlashAttnBwdSm80INS1_25CollectiveMainloopBwdSm80ILi1ELi1EN4cute5tupleIJNS5_1CILi32EEENS7_ILi64EEENS7_ILi256EEEEEENS_6half_tEfNS_4arch4Sm80ELb0ELb1ELb0ELb1ELb0ELb0ELb0ELb0ELi2ELi2ELi2ELi1ELb1EEENS1_21CollectiveEpilogueBwdISB_SC_SE_Li256ELb1ELb0ELi4EEENS1_19SingleTileSchedulerILb1ELb0ELb0ELi64EEEEEEEEEvNT_6ParamsE --------------------------
	.section	.nv.shared._ZN7cutlass13device_kernelIN5flash19enable_sm80_to_sm89INS1_16FlashAttnBwdSm80INS1_25CollectiveMainloopBwdSm80ILi1ELi1EN4cute5tupleIJNS5_1CILi32EEENS7_ILi64EEENS7_ILi256EEEEEENS_6half_tEfNS_4arch4Sm80ELb0ELb1ELb0ELb1ELb0ELb0ELb0ELb0ELi2ELi2ELi2ELi1ELb1EEENS1_21CollectiveEpilogueBwdISB_SC_SE_Li256ELb1ELb0ELi4EEENS1_19SingleTileSchedulerILb1ELb0ELb0ELi64EEEEEEEEEvNT_6ParamsE,"aw",@nobits
	.sectionflags	@""
	.align	16
	.zero		1024


//--------------------- .nv.shared._ZN7cutlass13device_kernelIN5flash19enable_sm80_to_sm89INS1_16FlashAttnBwdSm80INS1_25CollectiveMainloopBwdSm80ILi1ELi1EN4cute5tupleIJNS5_1CILi32EEENS7_ILi64EEENS7_ILi256EEEEEENS_6half_tEfNS_4arch4Sm80ELb0ELb1ELb0ELb1ELb0ELb0ELb0ELb0ELi2ELi2ELi2ELi1ELb1EEENS1_24CollectiveEpilogueBwdGQAISB_fSE_Li256ELb1ELb0EEENS1_19SingleTileSchedulerILb1ELb0ELb0ELi64EEEEEEEEEvNT_6ParamsE --------------------------
	.section	.nv.shared._ZN7cutlass13device_kernelIN5flash19enable_sm80_to_sm89INS1_16FlashAttnBwdSm80INS1_25CollectiveMainloopBwdSm80ILi1ELi1EN4cute5tupleIJNS5_1CILi32EEENS7_ILi64EEENS7_ILi256EEEEEENS_6half_tEfNS_4arch4Sm80ELb0ELb1ELb0ELb1ELb0ELb0ELb0ELb0ELi2ELi2ELi2ELi1ELb1EEENS1_24CollectiveEpilogueBwdGQAISB_fSE_Li256ELb1ELb0EEENS1_19SingleTileSchedulerILb1ELb0ELb0ELi64EEEEEEEEEvNT_6ParamsE,"aw",@nobits
	.sectionflags	@""
	.align	16
	.zero		1024


//--------------------- .nv.shared._ZN7cutlass13device_kernelIN5flash19enable_sm80_to_sm89INS1_16FlashAttnBwdSm80INS1_25CollectiveMainloopBwdSm80ILi1ELi1EN4cute5tupleIJNS5_1CILi32EEENS7_ILi64EEENS7_ILi256EEEEEENS_6half_tEfNS_4arch4Sm80ELb1ELb0ELb0ELb0ELb0ELb0ELb0ELb0ELi2ELi2ELi2ELi1ELb1EEENS1_21CollectiveEpilogueBwdISB_SC_SE_Li256ELb0ELb0ELi4EEENS1_25SingleTileBwdLPTSchedulerILb0ELi64ELb0EEEEEEEEEvNT_6ParamsE --------------------------
	.section	.nv.shared._ZN7cutlass13device_kernelIN5flash19enable_sm80_to_sm89INS1_16FlashAttnBwdSm80INS1_25CollectiveMainloopBwdSm80ILi1ELi1EN4cute5tupleIJNS5_1CILi32EEENS7_ILi64EEENS7_ILi256EEEEEENS_6half_tEfNS_4arch4Sm80ELb1ELb0ELb0ELb0ELb0ELb0ELb0ELb0ELi2ELi2ELi2ELi1ELb1EEENS1_21CollectiveEpilogueBwdISB_SC_SE_Li256ELb0ELb0ELi4EEENS1_25SingleTileBwdLPTSchedulerILb0ELi64ELb0EEEEEEEEEvNT_6ParamsE,"aw",@nobits
	.sectionflags	@""
	.align	16
	.zero		1024


//--------------------- .nv.shared._ZN7cutlass13device_kernelIN5flash19enable_sm80_to_sm89INS1_16FlashAttnBwdSm80INS1_25CollectiveMainloopBwdSm80ILi1ELi1EN4cute5tupleIJNS5_1CILi32EEENS7_ILi64EEENS7_ILi256EEEEEENS_6half_tEfNS_4arch4Sm80ELb1ELb0ELb0ELb0ELb0ELb0ELb0ELb0ELi2ELi2ELi2ELi1ELb1EEENS1_24CollectiveEpilogueBwdGQAISB_fSE_Li256ELb0ELb0EEENS1_25SingleTileBwdLPTSchedulerILb0ELi64ELb0EEEEEEEEEvNT_6ParamsE --------------------------
	.section	.nv.shared._ZN7cutlass13device_kernelIN5flash19enable_sm80_to_sm89INS1_16FlashAttnBwdSm80INS1_25CollectiveMainloopBwdSm80ILi1ELi1EN4cute5tupleIJNS5_1CILi32EEENS7_ILi64EEENS7_ILi256EEEEEENS_6half_tEfNS_4arch4Sm80ELb1ELb0ELb0ELb0ELb0ELb0ELb0ELb0ELi2ELi2ELi2ELi1ELb1EEENS1_24CollectiveEpilogueBwdGQAISB_fSE_Li256ELb0ELb0EEENS1_25SingleTileBwdLPTSchedulerILb0ELi64ELb0EEEEEEEEEvNT_6ParamsE,"aw",@nobits
	.sectionflags	@""
	.align	16
	.zero		1024


//--------------------- .nv.shared._ZN7cutlass13device_kernelIN5flash22FlashAttnBwdPreprocessIN4cute5tupleIJNS3_1CILi32EEENS5_ILi256EEEEEENS_6half_tEfNS_4arch4Sm80ELb1ELb0EEEEEvNT_6ParamsE --------------------------
	.section	.nv.shared._ZN7cutlass13device_kernelIN5flash22FlashAttnBwdPreprocessIN4cute5tupleIJNS3_1CILi32EEENS5_ILi256EEEEEENS_6half_tEfNS_4arch4Sm80ELb1ELb0EEEEEvNT_6ParamsE,"aw",@nobits
	.sectionflags	@""
	.align	16
	.zero		1024


//--------------------- .nv.shared._ZN7cutlass13device_kernelIN5flash19enable_sm80_to_sm89INS1_16FlashAttnBwdSm80INS1_25CollectiveMainloopBwdSm80ILi1ELi1EN4cute5tupleIJNS5_1CILi32EEENS7_ILi64EEENS7_ILi256EEEEEENS_6half_tEfNS_4arch4Sm80ELb1ELb0ELb0ELb1ELb0ELb0ELb0ELb0ELi2ELi2ELi2ELi1ELb1EEENS1_21CollectiveEpilogueBwdISB_SC_SE_Li256ELb1ELb0ELi4EEENS1_25SingleTileBwdLPTSchedulerILb1ELi64ELb0EEEEEEEEEvNT_6ParamsE --------------------------
	.section	.nv.shared._ZN7cutlass13device_kernelIN5flash19enable_sm80_to_sm89INS1_16FlashAttnBwdSm80INS1_25CollectiveMainloopBwdSm80ILi1ELi1EN4cute5tupleIJNS5_1CILi32EEENS7_ILi64EEENS7_ILi256EEEEEENS_6half_tEfNS_4arch4Sm80ELb1ELb0ELb0ELb1ELb0ELb0ELb0ELb0ELi2ELi2ELi2ELi1ELb1EEENS1_21CollectiveEpilogueBwdISB_SC_SE_Li256ELb1ELb0ELi4EEENS1_25SingleTileBwdLPTSchedulerILb1ELi64ELb0EEEEEEEEEvNT_6ParamsE,"aw",@nobits
	.sectionflags	@""
	.align	16
	.zero		1024


//--------------------- .nv.shared._ZN7cutlass13device_kernelIN5flash32FlashAttnBwdPostprocessConvertdQIN4cute5tupleIJNS3_1CILi32EEENS5_ILi256EEEEEENS_6half_tEfNS_4arch4Sm80ELi256ENS3_8TiledMMAINS3_8MMA_AtomIJNS3_28SM80_16x8x16_F32F16F16F32_TNEEEENS3_6LayoutINS4_IJNS5_ILi1EEENS5_ILi8EEESH_EEENS4_IJNS5_ILi0EEESH_SK_EEEEENS4_IJNS5_ILi16EEENS5_ILi128EEESN_EEEEELb0EEEEEvNT_6ParamsE --------------------------
	.section	.nv.shared._ZN7cutlass13device_kernelIN5flash32FlashAttnBwdPostprocessConvertdQIN4cute5tupleIJNS3_1CILi32EEENS5_ILi256EEEEEENS_6half_tEfNS_4arch4Sm80ELi256ENS3_8TiledMMAINS3_8MMA_AtomIJNS3_28SM80_16x8x16_F32F16F16F32_TNEEEENS3_6LayoutINS4_IJNS5_ILi1EEENS5_ILi8EEESH_EEENS4_IJNS5_ILi0EEESH_SK_EEEEENS4_IJNS5_ILi16EEENS5_ILi128EEESN_EEEEELb0EEEEEvNT_6ParamsE,"aw",@nobits
	.sectionflags	@""
	.align	16
	.zero		1024


//--------------------- .nv.shared._ZN7cutlass13device_kernelIN5flash19enable_sm80_to_sm89INS1_16FlashAttnBwdSm80INS1_25CollectiveMainloopBwdSm80ILi1ELi1EN4cute5tupleIJNS5_1CILi32EEENS7_ILi64EEENS7_ILi256EEEEEENS_6half_tEfNS_4arch4Sm80ELb1ELb0ELb0ELb1ELb0ELb0ELb0ELb0ELi2ELi2ELi2ELi1ELb1EEENS1_24CollectiveEpilogueBwdGQAISB_fSE_Li256ELb1ELb0EEENS1_25SingleTileBwdLPTSchedulerILb1ELi64ELb0EEEEEEEEEvNT_6ParamsE --------------------------
	.section	.nv.shared._ZN7cutlass13device_kernelIN5flash19enable_sm80_to_sm89INS1_16FlashAttnBwdSm80INS1_25CollectiveMainloopBwdSm80ILi1ELi1EN4cute5tupleIJNS5_1CILi32EEENS7_ILi64EEENS7_ILi256EEEEEENS_6half_tEfNS_4arch4Sm80ELb1ELb0ELb0ELb1ELb0ELb0ELb0ELb0ELi2ELi2ELi2ELi1ELb1EEENS1_24CollectiveEpilogueBwdGQAISB_fSE_Li256ELb1ELb0EEENS1_25SingleTileBwdLPTSchedulerILb1ELi64ELb0EEEEEEEEEvNT_6ParamsE,"aw",@nobits
	.sectionflags	@""
	.align	16
	.zero		1024


//--------------------- .nv.shared._ZN7cutlass13device_kernelIN5flash22FlashAttnBwdPreprocessIN4cute5tupleIJNS3_1CILi32EEENS5_ILi256EEEEEENS_6half_tEfNS_4arch4Sm80ELb1ELb1EEEEEvNT_6ParamsE --------------------------
	.section	.nv.shared._ZN7cutlass13device_kernelIN5flash22FlashAttnBwdPreprocessIN4cute5tupleIJNS3_1CILi32EEENS5_ILi256EEEEEENS_6half_tEfNS_4arch4Sm80ELb1ELb1EEEEEvNT_6ParamsE,"aw",@nobits
	.sectionflags	@""
	.align	16
	.zero		1024


//--------------------- .nv.shared._ZN7cutlass13device_kernelIN5flash19enable_sm80_to_sm89INS1_16FlashAttnBwdSm80INS1_25CollectiveMainloopBwdSm80ILi1ELi1EN4cute5tupleIJNS5_1CILi64EEES8_NS7_ILi256EEEEEENS_6half_tEfNS_4arch4Sm80ELb0ELb0ELb0ELb0ELb0ELb0ELb0ELb0ELi2ELi4ELi2ELi2ELb0EEENS1_21CollectiveEpilogueBwdISA_SB_SD_Li256ELb0ELb0ELi4EEENS1_19SingleTileSchedulerILb0ELb0ELb0ELi64EEEEEEEEEvNT_6ParamsE --------------------------
	.section	.nv.shared._ZN7cutlass13device_kernelIN5flash19enable_sm80_to_sm89INS1_16FlashAttnBwdSm80INS1_25CollectiveMainloopBwdSm80ILi1ELi1EN4cute5tupleIJNS5_1CILi64EEES8_NS7_ILi256EEEEEENS_6half_tEfNS_4arch4Sm80ELb0ELb0ELb0ELb0ELb0ELb0ELb0ELb0ELi2ELi4ELi2ELi2ELb0EEENS1_21CollectiveEpilogueBwdISA_SB_SD_Li256ELb0ELb0ELi4EEENS1_19SingleTileSchedulerILb0ELb0ELb0ELi64EEEEEEEEEvNT_6ParamsE,"aw",@nobits
	.sectionflags	@""
	.align	16
	.zero		1024


//--------------------- .nv.shared._ZN7cutlass13device_kernelIN5flash19enable_sm80_to_sm89INS1_16FlashAttnBwdSm80INS1_25CollectiveMainloopBwdSm80ILi1ELi1EN4cute5tupleIJNS5_1CILi64EEES8_NS7_ILi256EEEEEENS_6half_tEfNS_4arch4Sm80ELb0ELb0ELb0ELb0ELb0ELb0ELb0ELb0ELi2ELi4ELi2ELi2ELb0EEENS1_24CollectiveEpilogueBwdGQAISA_fSD_Li256ELb0ELb0EEENS1_19SingleTileSchedulerILb0ELb0ELb0ELi64EEEEEEEEEvNT_6ParamsE --------------------------
	.section	.nv.shared._ZN7cutlass13device_kernelIN5flash19enable_sm80_to_sm89INS1_16FlashAttnBwdSm80INS1_25CollectiveMainloopBwdSm80ILi1ELi1EN4cute5tupleIJNS5_1CILi64EEES8_NS7_ILi256EEEEEENS_6half_tEfNS_4arch4Sm80ELb0ELb0ELb0ELb0ELb0ELb0ELb0ELb0ELi2ELi4ELi2ELi2ELb0EEENS1_24CollectiveEpilogueBwdGQAISA_fSD_Li256ELb0ELb0EEENS1_19SingleTileSchedulerILb0ELb0ELb0ELi64EEEEEEEEEvNT_6ParamsE,"aw",@nobits
	.sectionflags	@""
	.align	16
	.zero		1024


//--------------------- .nv.shared._ZN7cutlass13device_kernelIN5flash19enable_sm80_to_sm89INS1_16FlashAttnBwdSm80INS1_25CollectiveMainloopBwdSm80ILi1ELi1EN4cute5tupleIJNS5_1CILi64EEES8_NS7_ILi256EEEEEENS_6half_tEfNS_4arch4Sm80ELb0ELb0ELb0ELb1ELb0ELb0ELb0ELb0ELi2ELi4ELi2ELi2ELb0EEENS1_21CollectiveEpilogueBwdISA_SB_SD_Li256ELb1ELb0ELi4EEENS1_19SingleTileSchedulerILb1ELb0ELb0ELi64EEEEEEEEEvNT_6ParamsE --------------------------
	.section	.nv.shared._ZN7cutlass13device_kernelIN5flash19enable_sm80_to_sm89INS1_16FlashAttnBwdSm80INS1_25CollectiveMainloopBwdSm80ILi1ELi1EN4cute5tupleIJNS5_1CILi64EEES8_NS7_ILi256EEEEEENS_6half_tEfNS_4arch4Sm80ELb0ELb0ELb0ELb1ELb0ELb0ELb0ELb0ELi2ELi4ELi2ELi2ELb0EEENS1_21CollectiveEpilogueBwdISA_SB_SD_Li256ELb1ELb0ELi4EEENS1_19SingleTileSchedulerILb1ELb0ELb0ELi64EEEEEEEEEvNT_6ParamsE,"aw",@nobits
	.sectionflags	@""
	.align	16
	.zero		1024


//--------------------- .nv.shared._ZN7cutlass13device_kernelIN5flash19enable_sm80_to_sm89INS1_16FlashAttnBwdSm80INS1_25CollectiveMainloopBwdSm80ILi1ELi1EN4cute5tupleIJNS5_1CILi64EEES8_NS7_ILi256EEEEEENS_6half_tEfNS_4arch4Sm80ELb0ELb0ELb0ELb1ELb0ELb0ELb0ELb0ELi2ELi4ELi2ELi2ELb0EEENS1_24CollectiveEpilogueBwdGQAISA_fSD_Li256ELb1ELb0EEENS1_19SingleTileSchedulerILb1ELb0ELb0ELi64EEEEEEEEEvNT_6ParamsE --------------------------
	.section	.nv.shared._ZN7cutlass13device_kernelIN5flash19enable_sm80_to_sm89INS1_16FlashAttnBwdSm80INS1_25CollectiveMainloopBwdSm80ILi1ELi1EN4cute5tupleIJNS5_1CILi64EEES8_NS7_ILi256EEEEEENS_6half_tEfNS_4arch4Sm80ELb0ELb0ELb0ELb1ELb0ELb0ELb0ELb0ELi2ELi4ELi2ELi2ELb0EEENS1_24CollectiveEpilogueBwdGQAISA_fSD_Li256ELb1ELb0EEENS1_19SingleTileSchedulerILb1ELb0ELb0ELi64EEEEEEEEEvNT_6ParamsE,"aw",@nobits
	.sectionflags	@""
	.align	16
	.zero		1024


//--------------------- .nv.shared._ZN7cutlass13device_kernelIN5flash19enable_sm80_to_sm89INS1_16FlashAttnBwdSm80INS1_25CollectiveMainloopBwdSm80ILi1ELi1EN4cute5tupleIJNS5_1CILi64EEES8_NS7_ILi256EEEEEENS_6half_tEfNS_4arch4Sm80ELb0ELb1ELb0ELb0ELb0ELb0ELb0ELb0ELi2ELi4ELi2ELi2ELb0EEENS1_21CollectiveEpilogueBwdISA_SB_SD_Li256ELb0ELb0ELi4EEENS1_19SingleTileSchedulerILb0ELb0ELb0ELi64EEEEEEEEEvNT_6ParamsE --------------------------
	.section	.nv.shared._ZN7cutlass13device_kernelIN5flash19enable_sm80_to_sm89INS1_16FlashAttnBwdSm80INS1_25CollectiveMainloopBwdSm80ILi1ELi1EN4cute5tupleIJNS5_1CILi64EEES8_NS7_ILi256EEEEEENS_6half_tEfNS_4arch4Sm80ELb0ELb1ELb0ELb0ELb0ELb0ELb0ELb0ELi2ELi4ELi2ELi2ELb0EEENS1_21CollectiveEpilogueBwdISA_SB_SD_Li256ELb0ELb0ELi4EEENS1_19SingleTileSchedulerILb0ELb0ELb0ELi64EEEEEEEEEvNT_6ParamsE,"aw",@nobits
	.sectionflags	@""
	.align	16
	.zero		1024


//--------------------- .nv.shared._ZN7cutlass13device_kernelIN5flash19enable_sm80_to_sm89INS1_16FlashAttnBwdSm80INS1_25CollectiveMainloopBwdSm80ILi1ELi1EN4cute5tupleIJNS5_1CILi64EEES8_NS7_ILi256EEEEEENS_6half_tEfNS_4arch4Sm80ELb0ELb1ELb0ELb0ELb0ELb0ELb0ELb0ELi2ELi4ELi2ELi2ELb0EEENS1_24CollectiveEpilogueBwdGQAISA_fSD_Li256ELb0ELb0EEENS1_19SingleTileSchedulerILb0ELb0ELb0ELi64EEEEEEEEEvNT_6ParamsE --------------------------
	.section	.nv.shared._ZN7cutlass13device_kernelIN5flash19enable_sm80_to_sm89INS1_16FlashAttnBwdSm80INS1_25CollectiveMainloopBwdSm80ILi1ELi1EN4cute5tupleIJNS5_1CILi64EEES8_NS7_ILi256EEEEEENS_6half_tEfNS_4arch4Sm80ELb0ELb1ELb0ELb0ELb0ELb0ELb0ELb0ELi2ELi4ELi2ELi2ELb0EEENS1_24CollectiveEpilogueBwdGQAISA_fSD_Li256ELb0ELb0EEENS1_19SingleTileSchedulerILb0ELb0ELb0ELi64EEEEEEEEEvNT_6ParamsE,"aw",@nobits
	.sectionflags	@""
	.align	16
	.zero		1024


//--------------------- .nv.shared._ZN7cutlass13device_kernelIN5flash19enable_sm80_to_sm89INS1_16FlashAttnBwdSm80INS1_25CollectiveMainloopBwdSm80ILi1ELi1EN4cute5tupleIJNS5_1CILi64EEES8_NS7_ILi256EEEEEENS_6half_tEfNS_4arch4Sm80ELb0ELb1ELb0ELb1ELb0ELb0ELb0ELb0ELi2ELi4ELi2ELi2ELb0EEENS1_21CollectiveEpilogueBwdISA_SB_SD_Li256ELb1ELb0ELi4EEENS1_19SingleTileSchedulerILb1ELb0ELb0ELi64EEEEEEEEEvNT_6ParamsE --------------------------
	.section	.nv.shared._ZN7cutlass13device_kernelIN5flash19enable_sm80_to_sm89INS1_16FlashAttnBwdSm80INS1_25CollectiveMainloopBwdSm80ILi1ELi1EN4cute5tupleIJNS5_1CILi64EEES8_NS7_ILi256EEEEEENS_6half_tEfNS_4arch4Sm80ELb0ELb1ELb0ELb1ELb0ELb0ELb0ELb0ELi2ELi4ELi2ELi2ELb0EEENS1_21CollectiveEpilogueBwdISA_SB_SD_Li256ELb1ELb0ELi4EEENS1_19SingleTileSchedulerILb1ELb0ELb0ELi64EEEEEEEEEvNT_6ParamsE,"aw",@nobits
	.sectionflags	@""
	.align	16
	.zero		1024


//--------------------- .nv.shared._ZN7cutlass13device_kernelIN5flash19enable_sm80_to_sm89INS1_16FlashAttnBwdSm80INS1_25CollectiveMainloopBwdSm80ILi1ELi1EN4cute5tupleIJNS5_1CILi64EEES8_NS7_ILi256EEEEEENS_6half_tEfNS_4arch4Sm80ELb0ELb1ELb0ELb1ELb0ELb0ELb0ELb0ELi2ELi4ELi2ELi2ELb0EEENS1_24CollectiveEpilogueBwdGQAISA_fSD_Li256ELb1ELb0EEENS1_19SingleTileSchedulerILb1ELb0ELb0ELi64EEEEEEEEEvNT_6ParamsE --------------------------
	.section	.nv.shared._ZN7cutlass13device_kernelIN5flash19enable_sm80_to_sm89INS1_16FlashAttnBwdSm80INS1_25CollectiveMainloopBwdSm80ILi1ELi1EN4cute5tupleIJNS5_1CILi64EEES8_NS7_ILi256EEEEEENS_6half_tEfNS_4arch4Sm80ELb0ELb1ELb0ELb1ELb0ELb0ELb0ELb0ELi2ELi4ELi2ELi2ELb0EEENS1_24CollectiveEpilogueBwdGQAISA_fSD_Li256ELb1ELb0EEENS1_19SingleTileSchedulerILb1ELb0ELb0ELi64EEEEEEEEEvNT_6ParamsE,"aw",@nobits
	.sectionflags	@""
	.align	16
	.zero		1024


//--------------------- .nv.shared._ZN7cutlass13device_kernelIN5flash19enable_sm80_to_sm89INS1_16FlashAttnBwdSm80INS1_25CollectiveMainloopBwdSm80ILi1ELi1EN4cute5tupleIJNS5_1CILi64EEES8_NS7_ILi256EEEEEENS_6half_tEfNS_4arch4Sm80ELb1ELb0ELb0ELb0ELb0ELb0ELb0ELb0ELi2ELi4ELi2ELi2ELb0EEENS1_21CollectiveEpilogueBwdISA_SB_SD_Li256ELb0ELb0ELi4EEENS1_25SingleTileBwdLPTSchedulerILb0ELi64ELb0EEEEEEEEEvNT_6ParamsE --------------------------
	.section	.nv.shared._ZN7cutlass13device_kernelIN5flash19enable_sm80_to_sm89INS1_16FlashAttnBwdSm80INS1_25CollectiveMainloopBwdSm80ILi1ELi1EN4cute5tupleIJNS5_1CILi64EEES8_NS7_ILi256EEEEEENS_6half_tEfNS_4arch4Sm80ELb1ELb0ELb0ELb0ELb0ELb0ELb0ELb0ELi2ELi4ELi2ELi2ELb0EEENS1_21CollectiveEpilogueBwdISA_SB_SD_Li256ELb0ELb0ELi4EEENS1_25SingleTileBwdLPTSchedulerILb0ELi64ELb0EEEEEEEEEvNT_6ParamsE,"aw",@nobits
	.sectionflags	@""
	.align	16
	.zero		1024


//--------------------- .nv.shared._ZN7cutlass13device_kernelIN5flash19enable_sm80_to_sm89INS1_16FlashAttnBwdSm80INS1_25CollectiveMainloopBwdSm80ILi1ELi1EN4cute5tupleIJNS5_1CILi64EEES8_NS7_ILi256EEEEEENS_6half_tEfNS_4arch4Sm80ELb1ELb0ELb0ELb0ELb0ELb0ELb0ELb0ELi2ELi4ELi2ELi2ELb0EEENS1_24CollectiveEpilogueBwdGQAISA_fSD_Li256ELb0ELb0EEENS1_25SingleTileBwdLPTSchedulerILb0ELi64ELb0EEEEEEEEEvNT_6ParamsE --------------------------
	.section	.nv.shared._ZN7cutlass13device_kernelIN5flash19enable_sm80_to_sm89INS1_16FlashAttnBwdSm80INS1_25CollectiveMainloopBwdSm80ILi1ELi1EN4cute5tupleIJNS5_1CILi64EEES8_NS7_ILi256EEEEEENS_6half_tEfNS_4arch4Sm80ELb1ELb0ELb0ELb0ELb0ELb0ELb0ELb0ELi2ELi4ELi2ELi2ELb0EEENS1_24CollectiveEpilogueBwdGQAISA_fSD_Li256ELb0ELb0EEENS1_25SingleTileBwdLPTSchedulerILb0ELi64ELb0EEEEEEEEEvNT_6ParamsE,"aw",@nobits
	.sectionflags	@""
	.align	16
	.zero		1024


//--------------------- .nv.shared._ZN7cutlass13device_kernelIN5flash22FlashAttnBwdPreprocessIN4cute5tupleIJNS3_1CILi64EEENS5_ILi256EEEEEENS_6half_tEfNS_4arch4Sm80ELb1ELb0EEEEEvNT_6ParamsE --------------------------
	.section	.nv.shared._ZN7cutlass13device_kernelIN5flash22FlashAttnBwdPreprocessIN4cute5tupleIJNS3_1CILi64EEENS5_ILi256EEEEEENS_6half_tEfNS_4arch4Sm80ELb1ELb0EEEEEvNT_6ParamsE,"aw",@nobits
	.sectionflags	@""
	.align	16
	.zero		1024


//--------------------- .nv.shared._ZN7cutlass13device_kernelIN5flash19enable_sm80_to_sm89INS1_16FlashAttnBwdSm80INS1_25CollectiveMainloopBwdSm80ILi1ELi1EN4cute5tupleIJNS5_1CILi64EEES8_NS7_ILi256EEEEEENS_6half_tEfNS_4arch4Sm80ELb1ELb0ELb0ELb1ELb0ELb0ELb0ELb0ELi2ELi4ELi2ELi2ELb0EEENS1_21CollectiveEpilogueBwdISA_SB_SD_Li256ELb1ELb0ELi4EEENS1_25SingleTileBwdLPTSchedulerILb1ELi64ELb0EEEEEEEEEvNT_6ParamsE --------------------------
	.section	.nv.shared._ZN7cutlass13device_kernelIN5flash19enable_sm80_to_sm89INS1_16FlashAttnBwdSm80INS1_25CollectiveMainloopBwdSm80ILi1ELi1EN4cute5tupleIJNS5_1CILi64EEES8_NS7_ILi256EEEEEENS_6half_tEfNS_4arch4Sm80ELb1ELb0ELb0ELb1ELb0ELb0ELb0ELb0ELi2ELi4ELi2ELi2ELb0EEENS1_21CollectiveEpilogueBwdISA_SB_SD_Li256ELb1ELb0ELi4EEENS1_25SingleTileBwdLPTSchedulerILb1ELi64ELb0EEEEEEEEEvNT_6ParamsE,"aw",@nobits
	.sectionflags	@""
	.align	16
	.zero		1024


//--------------------- .nv.shared._ZN7cutlass13device_kernelIN5flash32FlashAttnBwdPostprocessConvertdQIN4cute5tupleIJNS3_1CILi64EEENS5_ILi256EEEEEENS_6half_tEfNS_4arch4Sm80ELi256ENS3_8TiledMMAINS3_8MMA_AtomIJNS3_28SM80_16x8x16_F32F16F16F32_TNEEEENS3_6LayoutINS4_IJNS5_ILi2EEENS5_ILi4EEENS5_ILi1EEEEEENS4_IJSJ_SH_NS5_ILi0EEEEEEEENS4_IJNS5_ILi32EEES6_NS5_ILi16EEEEEEEELb0EEEEEvNT_6ParamsE --------------------------
	.section	.nv.shared._ZN7cutlass13device_kernelIN5flash32FlashAttnBwdPostprocessConvertdQIN4cute5tupleIJNS3_1CILi64EEENS5_ILi256EEEEEENS_6half_tEfNS_4arch4Sm80ELi256ENS3_8TiledMMAINS3_8MMA_AtomIJNS3_28SM80_16x8x16_F32F16F16F32_TNEEEENS3_6LayoutINS4_IJNS5_ILi2EEENS5_ILi4EEENS5_ILi1EEEEEENS4_IJSJ_SH_NS5_ILi0EEEEEEEENS4_IJNS5_ILi32EEES6_NS5_ILi16EEEEEEEELb0EEEEEvNT_6ParamsE,"aw",@nobits
	.sectionflags	@""
	.align	16
	.zero		1024


//--------------------- .nv.shared._ZN7cutlass13device_kernelIN5flash19enable_sm80_to_sm89INS1_16FlashAttnBwdSm80INS1_25CollectiveMainloopBwdSm80ILi1ELi1EN4cute5tupleIJNS5_1CILi64EEES8_NS7_ILi256EEEEEENS_6half_tEfNS_4arch4Sm80ELb1ELb0ELb0ELb1ELb0ELb0ELb0ELb0ELi2ELi4ELi2ELi2ELb0EEENS1_24CollectiveEpilogueBwdGQAISA_fSD_Li256ELb1ELb0EEENS1_25SingleTileBwdLPTSchedulerILb1ELi64ELb0EEEEEEEEEvNT_6ParamsE --------------------------
	.section	.nv.shared._ZN7cutlass13device_kernelIN5flash19enable_sm80_to_sm89INS1_16FlashAttnBwdSm80INS1_25CollectiveMainloopBwdSm80ILi1ELi1EN4cute5tupleIJNS5_1CILi64EEES8_NS7_ILi256EEEEEENS_6half_tEfNS_4arch4Sm80ELb1ELb0ELb0ELb1ELb0ELb0ELb0ELb0ELi2ELi4ELi2ELi2ELb0EEENS1_24CollectiveEpilogueBwdGQAISA_fSD_Li256ELb1ELb0EEENS1_25SingleTileBwdLPTSchedulerILb1ELi64ELb0EEEEEEEEEvNT_6ParamsE,"aw",@nobits
	.sectionflags	@""
	.align	16
	.zero		1024


//--------------------- .nv.shared._ZN7cutlass13device_kernelIN5flash22FlashAttnBwdPreprocessIN4cute5tupleIJNS3_1CILi64EEENS5_ILi256EEEEEENS_6half_tEfNS_4arch4Sm80ELb1ELb1EEEEEvNT_6ParamsE --------------------------
	.section	.nv.shared._ZN7cutlass13device_kernelIN5flash22FlashAttnBwdPreprocessIN4cute5tupleIJNS3_1CILi64EEENS5_ILi256EEEEEENS_6half_tEfNS_4arch4Sm80ELb1ELb1EEEEEvNT_6ParamsE,"aw",@nobits
	.sectionflags	@""
	.align	16
	.zero		1024


//--------------------- .nv.constant0._ZN7cutlass13device_kernelIN5flash19enable_sm80_to_sm89INS1_16FlashAttnBwdSm80INS1_25CollectiveMainloopBwdSm80ILi1ELi1EN4cute5tupleIJNS5_1CILi32EEENS7_ILi64EEENS7_ILi256EEEEEENS_6half_tEfNS_4arch4Sm80ELb0ELb0ELb0ELb0ELb0ELb0ELb0ELb0ELi2ELi2ELi2ELi1ELb1EEENS1_21CollectiveEpilogueBwdISB_SC_SE_Li256ELb0ELb0ELi4EEENS1_19SingleTileSchedulerILb0ELb0ELb0ELi64EEEEEEEEEvNT_6ParamsE --------------------------
	.section	.nv.constant0._ZN7cutlass13device_kernelIN5flash19enable_sm80_to_sm89INS1_16FlashAttnBwdSm80INS1_25CollectiveMainloopBwdSm80ILi1ELi1EN4cute5tupleIJNS5_1CILi32EEENS7_ILi64EEENS7_ILi256EEEEEENS_6half_tEfNS_4arch4Sm80ELb0ELb0ELb0ELb0ELb0ELb0ELb0ELb0ELi2ELi2ELi2ELi1ELb1EEENS1_21CollectiveEpilogueBwdISB_SC_SE_Li256ELb0ELb0ELi4EEENS1_19SingleTileSchedulerILb0ELb0ELb0ELi64EEEEEEEEEvNT_6ParamsE,"a",@progbits
	.sectionflags	@""
	.align	4
.nv.constant0._ZN7cutlass13device_kernelIN5flash19enable_sm80_to_sm89INS1_16FlashAttnBwdSm80INS1_25CollectiveMainloopBwdSm80ILi1ELi1EN4cute5tupleIJNS5_1CILi32EEENS7_ILi64EEENS7_ILi256EEEEEENS_6half_tEfNS_4arch4Sm80ELb0ELb0ELb0ELb0ELb0ELb0ELb0ELb0ELi2ELi2ELi2ELi1ELb1EEENS1_21CollectiveEpilogueBwdISB_SC_SE_Li256ELb0ELb0ELi4EEENS1_19SingleTileSchedulerILb0ELb0ELb0ELi64EEEEEEEEEvNT_6ParamsE:
	.zero		1152


//--------------------- .nv.constant0._ZN7cutlass13device_kernelIN5flash19enable_sm80_to_sm89INS1_16FlashAttnBwdSm80INS1_25CollectiveMainloopBwdSm80ILi1ELi1EN4cute5tupleIJNS5_1CILi32EEENS7_ILi64EEENS7_ILi256EEEEEENS_6half_tEfNS_4arch4Sm80ELb0ELb0ELb0ELb0ELb0ELb0ELb0ELb0ELi2ELi2ELi2ELi1ELb1EEENS1_24CollectiveEpilogueBwdGQAISB_fSE_Li256ELb0ELb0EEENS1_19SingleTileSchedulerILb0ELb0ELb0ELi64EEEEEEEEEvNT_6ParamsE --------------------------
	.section	.nv.constant0._ZN7cutlass13device_kernelIN5flash19enable_sm80_to_sm89INS1_16FlashAttnBwdSm80INS1_25CollectiveMainloopBwdSm80ILi1ELi1EN4cute5tupleIJNS5_1CILi32EEENS7_ILi64EEENS7_ILi256EEEEEENS_6half_tEfNS_4arch4Sm80ELb0ELb0ELb0ELb0ELb0ELb0ELb0ELb0ELi2ELi2ELi2ELi1ELb1EEENS1_24CollectiveEpilogueBwdGQAISB_fSE_Li256ELb0ELb0EEENS1_19SingleTileSchedulerILb0ELb0ELb0ELi64EEEEEEEEEvNT_6ParamsE,"a",@progbits
	.sectionflags	@""
	.align	4
.nv.constant0._ZN7cutlass13device_kernelIN5flash19enable_sm80_to_sm89INS1_16FlashAttnBwdSm80INS1_25CollectiveMainloopBwdSm80ILi1ELi1EN4cute5tupleIJNS5_1CILi32EEENS7_ILi64EEENS7_ILi256EEEEEENS_6half_tEfNS_4arch4Sm80ELb0ELb0ELb0ELb0ELb0ELb0ELb0ELb0ELi2ELi2ELi2ELi1ELb1EEENS1_24CollectiveEpilogueBwdGQAISB_fSE_Li256ELb0ELb0EEENS1_19SingleTileSchedulerILb0ELb0ELb0ELi64EEEEEEEEEvNT_6ParamsE:
	.zero		1160


//--------------------- .nv.constant0._ZN7cutlass13device_kernelIN5flash19enable_sm80_to_sm89INS1_16FlashAttnBwdSm80INS1_25CollectiveMainloopBwdSm80ILi1ELi1EN4cute5tupleIJNS5_1CILi32EEENS7_ILi64EEENS7_ILi256EEEEEENS_6half_tEfNS_4arch4Sm80ELb0ELb0ELb0ELb1ELb0ELb0ELb0ELb0ELi2ELi2ELi2ELi1ELb1EEENS1_21CollectiveEpilogueBwdISB_SC_SE_Li256ELb1ELb0ELi4EEENS1_19SingleTileSchedulerILb1ELb0ELb0ELi64EEEEEEEEEvNT_6ParamsE --------------------------
	.section	.nv.constant0._ZN7cutlass13device_kernelIN5flash19enable_sm80_to_sm89INS1_16FlashAttnBwdSm80INS1_25CollectiveMainloopBwdSm80ILi1ELi1EN4cute5tupleIJNS5_1CILi32EEENS7_ILi64EEENS7_ILi256EEEEEENS_6half_tEfNS_4arch4Sm80ELb0ELb0ELb0ELb1ELb0ELb0ELb0ELb0ELi2ELi2ELi2ELi1ELb1EEENS1_21CollectiveEpilogueBwdISB_SC_SE_Li256ELb1ELb0ELi4EEENS1_19SingleTileSchedulerILb1ELb0ELb0ELi64EEEEEEEEEvNT_6ParamsE,"a",@progbits
	.sectionflags	@""
	.align	4
.nv.constant0._ZN7cutlass13device_kernelIN5flash19enable_sm80_to_sm89INS1_16FlashAttnBwdSm80INS1_25CollectiveMainloopBwdSm80ILi1ELi1EN4cute5tupleIJNS5_1CILi32EEENS7_ILi64EEENS7_ILi256EEEEEENS_6half_tEfNS_4arch4Sm80ELb0ELb0ELb0ELb1ELb0ELb0ELb0ELb0ELi2ELi2ELi2ELi1ELb1EEENS1_21CollectiveEpilogueBwdISB_SC_SE_Li256ELb1ELb0ELi4EEENS1_19SingleTileSchedulerILb1ELb0ELb0ELi64EEEEEEEEEvNT_6ParamsE:
	.zero		1152


//--------------------- .nv.constant0._ZN7cutlass13device_kernelIN5flash19enable_sm80_to_sm89INS1_16FlashAttnBwdSm80INS1_25CollectiveMainloopBwdSm80ILi1ELi1EN4cute5tupleIJNS5_1CILi32EEENS7_ILi64EEENS7_ILi256EEEEEENS_6half_tEfNS_4arch4Sm80ELb0ELb0ELb0ELb1ELb0ELb0ELb0ELb0ELi2ELi2ELi2ELi1ELb1EEENS1_24CollectiveEpilogueBwdGQAISB_fSE_Li256ELb1ELb0EEENS1_19SingleTileSchedulerILb1ELb0ELb0ELi64EEEEEEEEEvNT_6ParamsE --------------------------
	.section	.nv.constant0._ZN7cutlass13device_kernelIN5flash19enable_sm80_to_sm89INS1_16FlashAttnBwdSm80INS1_25CollectiveMainloopBwdSm80ILi1ELi1EN4cute5tupleIJNS5_1CILi32EEENS7_ILi64EEENS7_ILi256EEEEEENS_6half_tEfNS_4arch4Sm80ELb0ELb0ELb0ELb1ELb0ELb0ELb0ELb0ELi2ELi2ELi2ELi1ELb1EEENS1_24CollectiveEpilogueBwdGQAISB_fSE_Li256ELb1ELb0EEENS1_19SingleTileSchedulerILb1ELb0ELb0ELi64EEEEEEEEEvNT_6ParamsE,"a",@progbits
	.sectionflags	@""
	.align	4
.nv.constant0._ZN7cutlass13device_kernelIN5flash19enable_sm80_to_sm89INS1_16FlashAttnBwdSm80INS1_25CollectiveMainloopBwdSm80ILi1ELi1EN4cute5tupleIJNS5_1CILi32EEENS7_ILi64EEENS7_ILi256EEEEEENS_6half_tEfNS_4arch4Sm80ELb0ELb0ELb0ELb1ELb0ELb0ELb0ELb0ELi2ELi2ELi2ELi1ELb1EEENS1_24CollectiveEpilogueBwdGQAISB_fSE_Li256ELb1ELb0EEENS1_19SingleTileSchedulerILb1ELb0ELb0ELi64EEEEEEEEEvNT_6ParamsE:
	.zero		1160


//--------------------- .nv.constant0._ZN7cutlass13device_kernelIN5flash19enable_sm80_to_sm89INS1_16FlashAttnBwdSm80INS1_25CollectiveMainloopBwdSm80ILi1ELi1EN4cute5tupleIJNS5_1CILi32EEENS7_ILi64EEENS7_ILi256EEEEEENS_6half_tEfNS_4arch4Sm80ELb0ELb1ELb0ELb0ELb0ELb0ELb0ELb0ELi2ELi2ELi2ELi1ELb1EEENS1_21CollectiveEpilogueBwdISB_SC_SE_Li256ELb0ELb0ELi4EEENS1_19SingleTileSchedulerILb0ELb0ELb0ELi64EEEEEEEEEvNT_6ParamsE --------------------------
	.section	.nv.constant0._ZN7cutlass13device_kernelIN5flash19enable_sm80_to_sm89INS1_16FlashAttnBwdSm80INS1_25CollectiveMainloopBwdSm80ILi1ELi1EN4cute5tupleIJNS5_1CILi32EEENS7_ILi64EEENS7_ILi256EEEEEENS_6half_tEfNS_4arch4Sm80ELb0ELb1ELb0ELb0ELb0ELb0ELb0ELb0ELi2ELi2ELi2ELi1ELb1EEENS1_21CollectiveEpilogueBwdISB_SC_SE_Li256ELb0ELb0ELi4EEENS1_19SingleTileSchedulerILb0ELb0ELb0ELi64EEEEEEEEEvNT_6ParamsE,"a",@progbits
	.sectionflags	@""
	.align	4
.nv.constant0._ZN7cutlass13device_kernelIN5flash19enable_sm80_to_sm89INS1_16FlashAttnBwdSm80INS1_25CollectiveMainloopBwdSm80ILi1ELi1EN4cute5tupleIJNS5_1CILi32EEENS7_ILi64EEENS7_ILi256EEEEEENS_6half_tEfNS_4arch4Sm80ELb0ELb1ELb0ELb0ELb0ELb0ELb0ELb0ELi2ELi2ELi2ELi1ELb1EEENS1_21CollectiveEpilogueBwdISB_SC_SE_Li256ELb0ELb0ELi4EEENS1_19SingleTileSchedulerILb0ELb0ELb0ELi64EEEEEEEEEvNT_6ParamsE:
	.zero		1152


//--------------------- .nv.constant0._ZN7cutlass13device_kernelIN5flash19enable_sm80_to_sm89INS1_16FlashAttnBwdSm80INS1_25CollectiveMainloopBwdSm80ILi1ELi1EN4cute5tupleIJNS5_1CILi32EEENS7_ILi64EEENS7_ILi256EEEEEENS_6half_tEfNS_4arch4Sm80ELb0ELb1ELb0ELb0ELb0ELb0ELb0ELb0ELi2ELi2ELi2ELi1ELb1EEENS1_24CollectiveEpilogueBwdGQAISB_fSE_Li256ELb0ELb0EEENS1_19SingleTileSchedulerILb0ELb0ELb0ELi64EEEEEEEEEvNT_6ParamsE --------------------------
	.section	.nv.constant0._ZN7cutlass13device_kernelIN5flash19enable_sm80_to_sm89INS1_16FlashAttnBwdSm80INS1_25CollectiveMainloopBwdSm80ILi1ELi1EN4cute5tupleIJNS5_1CILi32EEENS7_ILi64EEENS7_ILi256EEEEEENS_6half_tEfNS_4arch4Sm80ELb0ELb1ELb0ELb0ELb0ELb0ELb0ELb0ELi2ELi2ELi2ELi1ELb1EEENS1_24CollectiveEpilogueBwdGQAISB_fSE_Li256ELb0ELb0EEENS1_19SingleTileSchedulerILb0ELb0ELb0ELi64EEEEEEEEEvNT_6ParamsE,"a",@progbits
	.sectionflags	@""
	.align	4
.nv.constant0._ZN7cutlass13device_kernelIN5flash19enable_sm80_to_sm89INS1_16FlashAttnBwdSm80INS1_25CollectiveMainloopBwdSm80ILi1ELi1EN4cute5tupleIJNS5_1CILi32EEENS7_ILi64EEENS7_ILi256EEEEEENS_6half_tEfNS_4arch4Sm80ELb0ELb1ELb0ELb0ELb0ELb0ELb0ELb0ELi2ELi2ELi2ELi1ELb1EEENS1_24CollectiveEpilogueBwdGQAISB_fSE_Li256ELb0ELb0EEENS1_19SingleTileSchedulerILb0ELb0ELb0ELi64EEEEEEEEEvNT_6ParamsE:
	.zero		1160


//--------------------- .nv.constant0._ZN7cutlass13device_kernelIN5flash19enable_sm80_to_sm89INS1_16FlashAttnBwdSm80INS1_25CollectiveMainloopBwdSm80ILi1ELi1EN4cute5tupleIJNS5_1CILi32EEENS7_ILi64EEENS7_ILi256EEEEEENS_6half_tEfNS_4arch4Sm80ELb0ELb1ELb0ELb1ELb0ELb0ELb0ELb0ELi2ELi2ELi2ELi1ELb1EEENS1_21CollectiveEpilogueBwdISB_SC_SE_Li256ELb1ELb0ELi4EEENS1_19SingleTileSchedulerILb1ELb0ELb0ELi64EEEEEEEEEvNT_6ParamsE --------------------------
	.section	.nv.constant0._ZN7cutlass13device_kernelIN5flash19enable_sm80_to_sm89INS1_16FlashAttnBwdSm80INS1_25CollectiveMainloopBwdSm80ILi1ELi1EN4cute5tupleIJNS5_1CILi32EEENS7_ILi64EEENS7_ILi256EEEEEENS_6half_tEfNS_4arch4Sm80ELb0ELb1ELb0ELb1ELb0ELb0ELb0ELb0ELi2ELi2ELi2ELi1ELb1EEENS1_21CollectiveEpilogueBwdISB_SC_SE_Li256ELb1ELb0ELi4EEENS1_19SingleTileSchedulerILb1ELb0ELb0ELi64EEEEEEEEEvNT_6ParamsE,"a",@progbits
	.sectionflags	@""
	.align	4
.nv.constant0._ZN7cutlass13device_kernelIN5flash19enable_sm80_to_sm89INS1_16FlashAttnBwdSm80INS1_25CollectiveMainloopBwdSm80ILi1ELi1EN4cute5tupleIJNS5_1CILi32EEENS7_ILi64EEENS7_ILi256EEEEEENS_6half_tEfNS_4arch4Sm80ELb0ELb1ELb0ELb1ELb0ELb0ELb0ELb0ELi2ELi2ELi2ELi1ELb1EEENS1_21CollectiveEpilogueBwdISB_SC_SE_Li256ELb1ELb0ELi4EEENS1_19SingleTileSchedulerILb1ELb0ELb0ELi64EEEEEEEEEvNT_6ParamsE:
	.zero		1152


//--------------------- .nv.constant0._ZN7cutlass13device_kernelIN5flash19enable_sm80_to_sm89INS1_16FlashAttnBwdSm80INS1_25CollectiveMainloopBwdSm80ILi1ELi1EN4cute5tupleIJNS5_1CILi32EEENS7_ILi64EEENS7_ILi256EEEEEENS_6half_tEfNS_4arch4Sm80ELb0ELb1ELb0ELb1ELb0ELb0ELb0ELb0ELi2ELi2ELi2ELi1ELb1EEENS1_24CollectiveEpilogueBwdGQAISB_fSE_Li256ELb1ELb0EEENS1_19SingleTileSchedulerILb1ELb0ELb0ELi64EEEEEEEEEvNT_6ParamsE --------------------------
	.section	.nv.constant0._ZN7cutlass13device_kernelIN5flash19enable_sm80_to_sm89INS1_16FlashAttnBwdSm80INS1_25CollectiveMainloopBwdSm80ILi1ELi1EN4cute5tupleIJNS5_1CILi32EEENS7_ILi64EEENS7_ILi256EEEEEENS_6half_tEfNS_4arch4Sm80ELb0ELb1ELb0ELb1ELb0ELb0ELb0ELb0ELi2ELi2ELi2ELi1ELb1EEENS1_24CollectiveEpilogueBwdGQAISB_fSE_Li256ELb1ELb0EEENS1_19SingleTileSchedulerILb1ELb0ELb0ELi64EEEEEEEEEvNT_6ParamsE,"a",@progbits
	.sectionflags	@""
	.align	4
.nv.constant0._ZN7cutlass13device_kernelIN5flash19enable_sm80_to_sm89INS1_16FlashAttnBwdSm80INS1_25CollectiveMainloopBwdSm80ILi1ELi1EN4cute5tupleIJNS5_1CILi32EEENS7_ILi64EEENS7_ILi256EEEEEENS_6half_tEfNS_4arch4Sm80ELb0ELb1ELb0ELb1ELb0ELb0ELb0ELb0ELi2ELi2ELi2ELi1ELb1EEENS1_24CollectiveEpilogueBwdGQAISB_fSE_Li256ELb1ELb0EEENS1_19SingleTileSchedulerILb1ELb0ELb0ELi64EEEEEEEEEvNT_6ParamsE:
	.zero		1160


//--------------------- .nv.constant0._ZN7cutlass13device_kernelIN5flash19enable_sm80_to_sm89INS1_16FlashAttnBwdSm80INS1_25CollectiveMainloopBwdSm80ILi1ELi1EN4cute5tupleIJNS5_1CILi32EEENS7_ILi64EEENS7_ILi256EEEEEENS_6half_tEfNS_4arch4Sm80ELb1ELb0ELb0ELb0ELb0ELb0ELb0ELb0ELi2ELi2ELi2ELi1ELb1EEENS1_21CollectiveEpilogueBwdISB_SC_SE_Li256ELb0ELb0ELi4EEENS1_25SingleTileBwdLPTSchedulerILb0ELi64ELb0EEEEEEEEEvNT_6ParamsE --------------------------
	.section	.nv.constant0._ZN7cutlass13device_kernelIN5flash19enable_sm80_to_sm89INS1_16FlashAttnBwdSm80INS1_25CollectiveMainloopBwdSm80ILi1ELi1EN4cute5tupleIJNS5_1CILi32EEENS7_ILi64EEENS7_ILi256EEEEEENS_6half_tEfNS_4arch4Sm80ELb1ELb0ELb0ELb0ELb0ELb0ELb0ELb0ELi2ELi2ELi2ELi1ELb1EEENS1_21CollectiveEpilogueBwdISB_SC_SE_Li256ELb0ELb0ELi4EEENS1_25SingleTileBwdLPTSchedulerILb0ELi64ELb0EEEEEEEEEvNT_6ParamsE,"a",@progbits
	.sectionflags	@""
	.align	4
.nv.constant0._ZN7cutlass13device_kernelIN5flash19enable_sm80_to_sm89INS1_16FlashAttnBwdSm80INS1_25CollectiveMainloopBwdSm80ILi1ELi1EN4cute5tupleIJNS5_1CILi32EEENS7_ILi64EEENS7_ILi256EEEEEENS_6half_tEfNS_4arch4Sm80ELb1ELb0ELb0ELb0ELb0ELb0ELb0ELb0ELi2ELi2ELi2ELi1ELb1EEENS1_21CollectiveEpilogueBwdISB_SC_SE_Li256ELb0ELb0ELi4EEENS1_25SingleTileBwdLPTSchedulerILb0ELi64ELb0EEEEEEEEEvNT_6ParamsE:
	.zero		1176


//--------------------- .nv.constant0._ZN7cutlass13device_kernelIN5flash19enable_sm80_to_sm89INS1_16FlashAttnBwdSm80INS1_25CollectiveMainloopBwdSm80ILi1ELi1EN4cute5tupleIJNS5_1CILi32EEENS7_ILi64EEENS7_ILi256EEEEEENS_6half_tEfNS_4arch4Sm80ELb1ELb0ELb0ELb0ELb0ELb0ELb0ELb0ELi2ELi2ELi2ELi1ELb1EEENS1_24CollectiveEpilogueBwdGQAISB_fSE_Li256ELb0ELb0EEENS1_25SingleTileBwdLPTSchedulerILb0ELi64ELb0EEEEEEEEEvNT_6ParamsE --------------------------
	.section	.nv.constant0._ZN7cutlass13device_kernelIN5flash19enable_sm80_to_sm89INS1_16FlashAttnBwdSm80INS1_25CollectiveMainloopBwdSm80ILi1ELi1EN4cute5tupleIJNS5_1CILi32EEENS7_ILi64EEENS7_ILi256EEEEEENS_6half_tEfNS_4arch4Sm80ELb1ELb0ELb0ELb0ELb0ELb0ELb0ELb0ELi2ELi2ELi2ELi1ELb1EEENS1_24CollectiveEpilogueBwdGQAISB_fSE_Li256ELb0ELb0EEENS1_25SingleTileBwdLPTSchedulerILb0ELi64ELb0EEEEEEEEEvNT_6ParamsE,"a",@progbits
	.sectionflags	@""
	.align	4
.nv.constant0._ZN7cutlass13device_kernelIN5flash19enable_sm80_to_sm89INS1_16FlashAttnBwdSm80INS1_25CollectiveMainloopBwdSm80ILi1ELi1EN4cute5tupleIJNS5_1CILi32EEENS7_ILi64EEENS7_ILi256EEEEEENS_6half_tEfNS_4arch4Sm80ELb1ELb0ELb0ELb0ELb0ELb0ELb0ELb0ELi2ELi2ELi2ELi1ELb1EEENS1_24CollectiveEpilogueBwdGQAISB_fSE_Li256ELb0ELb0EEENS1_25SingleTileBwdLPTSchedulerILb0ELi64ELb0EEEEEEEEEvNT_6ParamsE:
	.zero		1184


//--------------------- .nv.constant0._ZN7cutlass13device_kernelIN5flash22FlashAttnBwdPreprocessIN4cute5tupleIJNS3_1CILi32EEENS5_ILi256EEEEEENS_6half_tEfNS_4arch4Sm80ELb1ELb0EEEEEvNT_6ParamsE --------------------------
	.section	.nv.constant0._ZN7cutlass13device_kernelIN5flash22FlashAttnBwdPreprocessIN4cute5tupleIJNS3_1CILi32EEENS5_ILi256EEEEEENS_6half_tEfNS_4arch4Sm80ELb1ELb0EEEEEvNT_6ParamsE,"a",@progbits
	.sectionflags	@""
	.align	4
.nv.constant0._ZN7cutlass13device_kernelIN5flash22FlashAttnBwdPreprocessIN4cute5tupleIJNS3_1CILi32EEENS5_ILi256EEEEEENS_6half_tEfNS_4arch4Sm80ELb1ELb0EEEEEvNT_6ParamsE:
	.zero		768


//--------------------- .nv.constant0._ZN7cutlass13device_kernelIN5flash19enable_sm80_to_sm89INS1_16FlashAttnBwdSm80INS1_25CollectiveMainloopBwdSm80ILi1ELi1EN4cute5tupleIJNS5_1CILi32EEENS7_ILi64EEENS7_ILi256EEEEEENS_6half_tEfNS_4arch4Sm80ELb1ELb0ELb0ELb1ELb0ELb0ELb0ELb0ELi2ELi2ELi2ELi1ELb1EEENS1_21CollectiveEpilogueBwdISB_SC_SE_Li256ELb1ELb0ELi4EEENS1_25SingleTileBwdLPTSchedulerILb1ELi64ELb0EEEEEEEEEvNT_6ParamsE --------------------------
	.section	.nv.constant0._ZN7cutlass13device_kernelIN5flash19enable_sm80_to_sm89INS1_16FlashAttnBwdSm80INS1_25CollectiveMainloopBwdSm80ILi1ELi1EN4cute5tupleIJNS5_1CILi32EEENS7_ILi64EEENS7_ILi256EEEEEENS_6half_tEfNS_4arch4Sm80ELb1ELb0ELb0ELb1ELb0ELb0ELb0ELb0ELi2ELi2ELi2ELi1ELb1EEENS1_21CollectiveEpilogueBwdISB_SC_SE_Li256ELb1ELb0ELi4EEENS1_25SingleTileBwdLPTSchedulerILb1ELi64ELb0EEEEEEEEEvNT_6ParamsE,"a",@progbits
	.sectionflags	@""
	.align	4
.nv.constant0._ZN7cutlass13device_kernelIN5flash19enable_sm80_to_sm89INS1_16FlashAttnBwdSm80INS1_25CollectiveMainloopBwdSm80ILi1ELi1EN4cute5tupleIJNS5_1CILi32EEENS7_ILi64EEENS7_ILi256EEEEEENS_6half_tEfNS_4arch4Sm80ELb1ELb0ELb0ELb1ELb0ELb0ELb0ELb0ELi2ELi2ELi2ELi1ELb1EEENS1_21CollectiveEpilogueBwdISB_SC_SE_Li256ELb1ELb0ELi4EEENS1_25SingleTileBwdLPTSchedulerILb1ELi64ELb0EEEEEEEEEvNT_6ParamsE:
	.zero		1176


//--------------------- .nv.constant0._ZN7cutlass13device_kernelIN5flash32FlashAttnBwdPostprocessConvertdQIN4cute5tupleIJNS3_1CILi32EEENS5_ILi256EEEEEENS_6half_tEfNS_4arch4Sm80ELi256ENS3_8TiledMMAINS3_8MMA_AtomIJNS3_28SM80_16x8x16_F32F16F16F32_TNEEEENS3_6LayoutINS4_IJNS5_ILi1EEENS5_ILi8EEESH_EEENS4_IJNS5_ILi0EEESH_SK_EEEEENS4_IJNS5_ILi16EEENS5_ILi128EEESN_EEEEELb0EEEEEvNT_6ParamsE --------------------------
	.section	.nv.constant0._ZN7cutlass13device_kernelIN5flash32FlashAttnBwdPostprocessConvertdQIN4cute5tupleIJNS3_1CILi32EEENS5_ILi256EEEEEENS_6half_tEfNS_4arch4Sm80ELi256ENS3_8TiledMMAINS3_8MMA_AtomIJNS3_28SM80_16x8x16_F32F16F16F32_TNEEEENS3_6LayoutINS4_IJNS5_ILi1EEENS5_ILi8EEESH_EEENS4_IJNS5_ILi0EEESH_SK_EEEEENS4_IJNS5_ILi16EEENS5_ILi128EEESN_EEEEELb0EEEEEvNT_6ParamsE,"a",@progbits
	.sectionflags	@""
	.align	4
.nv.constant0._ZN7cutlass13device_kernelIN5flash32FlashAttnBwdPostprocessConvertdQIN4cute5tupleIJNS3_1CILi32EEENS5_ILi256EEEEEENS_6half_tEfNS_4arch4Sm80ELi256ENS3_8TiledMMAINS3_8MMA_AtomIJNS3_28SM80_16x8x16_F32F16F16F32_TNEEEENS3_6LayoutINS4_IJNS5_ILi1EEENS5_ILi8EEESH_EEENS4_IJNS5_ILi0EEESH_SK_EEEEENS4_IJNS5_ILi16EEENS5_ILi128EEESN_EEEEELb0EEEEEvNT_6ParamsE:
	.zero		640


//--------------------- .nv.constant0._ZN7cutlass13device_kernelIN5flash19enable_sm80_to_sm89INS1_16FlashAttnBwdSm80INS1_25CollectiveMainloopBwdSm80ILi1ELi1EN4cute5tupleIJNS5_1CILi32EEENS7_ILi64EEENS7_ILi256EEEEEENS_6half_tEfNS_4arch4Sm80ELb1ELb0ELb0ELb1ELb0ELb0ELb0ELb0ELi2ELi2ELi2ELi1ELb1EEENS1_24CollectiveEpilogueBwdGQAISB_fSE_Li256ELb1ELb0EEENS1_25SingleTileBwdLPTSchedulerILb1ELi64ELb0EEEEEEEEEvNT_6ParamsE --------------------------
	.section	.nv.constant0._ZN7cutlass13device_kernelIN5flash19enable_sm80_to_sm89INS1_16FlashAttnBwdSm80INS1_25CollectiveMainloopBwdSm80ILi1ELi1EN4cute5tupleIJNS5_1CILi32EEENS7_ILi64EEENS7_ILi256EEEEEENS_6half_tEfNS_4arch4Sm80ELb1ELb0ELb0ELb1ELb0ELb0ELb0ELb0ELi2ELi2ELi2ELi1ELb1EEENS1_24CollectiveEpilogueBwdGQAISB_fSE_Li256ELb1ELb0EEENS1_25SingleTileBwdLPTSchedulerILb1ELi64ELb0EEEEEEEEEvNT_6ParamsE,"a",@progbits
	.sectionflags	@""
	.align	4
.nv.constant0._ZN7cutlass13device_kernelIN5flash19enable_sm80_to_sm89INS1_16FlashAttnBwdSm80INS1_25CollectiveMainloopBwdSm80ILi1ELi1EN4cute5tupleIJNS5_1CILi32EEENS7_ILi64EEENS7_ILi256EEEEEENS_6half_tEfNS_4arch4Sm80ELb1ELb0ELb0ELb1ELb0ELb0ELb0ELb0ELi2ELi2ELi2ELi1ELb1EEENS1_24CollectiveEpilogueBwdGQAISB_fSE_Li256ELb1ELb0EEENS1_25SingleTileBwdLPTSchedulerILb1ELi64ELb0EEEEEEEEEvNT_6ParamsE:
	.zero		1184


//--------------------- .nv.constant0._ZN7cutlass13device_kernelIN5flash22FlashAttnBwdPreprocessIN4cute5tupleIJNS3_1CILi32EEENS5_ILi256EEEEEENS_6half_tEfNS_4arch4Sm80ELb1ELb1EEEEEvNT_6ParamsE --------------------------
	.section	.nv.constant0._ZN7cutlass13device_kernelIN5flash22FlashAttnBwdPreprocessIN4cute5tupleIJNS3_1CILi32EEENS5_ILi256EEEEEENS_6half_tEfNS_4arch4Sm80ELb1ELb1EEEEEvNT_6ParamsE,"a",@progbits
	.sectionflags	@""
	.align	4
.nv.constant0._ZN7cutlass13device_kernelIN5flash22FlashAttnBwdPreprocessIN4cute5tupleIJNS3_1CILi32EEENS5_ILi256EEEEEENS_6half_tEfNS_4arch4Sm80ELb1ELb1EEEEEvNT_6ParamsE:
	.zero		768


//--------------------- .nv.constant0._ZN7cutlass13device_kernelIN5flash19enable_sm80_to_sm89INS1_16FlashAttnBwdSm80INS1_25CollectiveMainloopBwdSm80ILi1ELi1EN4cute5tupleIJNS5_1CILi64EEES8_NS7_ILi256EEEEEENS_6half_tEfNS_4arch4Sm80ELb0ELb0ELb0ELb0ELb0ELb0ELb0ELb0ELi2ELi4ELi2ELi2ELb0EEENS1_21CollectiveEpilogueBwdISA_SB_SD_Li256ELb0ELb0ELi4EEENS1_19SingleTileSchedulerILb0ELb0ELb0ELi64EEEEEEEEEvNT_6ParamsE --------------------------
	.section	.nv.constant0._ZN7cutlass13device_kernelIN5flash19enable_sm80_to_sm89INS1_16FlashAttnBwdSm80INS1_25CollectiveMainloopBwdSm80ILi1ELi1EN4cute5tupleIJNS5_1CILi64EEES8_NS7_ILi256EEEEEENS_6half_tEfNS_4arch4Sm80ELb0ELb0ELb0ELb0ELb0ELb0ELb0ELb0ELi2ELi4ELi2ELi2ELb0EEENS1_21CollectiveEpilogueBwdISA_SB_SD_Li256ELb0ELb0ELi4EEENS1_19SingleTileSchedulerILb0ELb0ELb0ELi64EEEEEEEEEvNT_6ParamsE,"a",@progbits
	.sectionflags	@""
	.align	4
.nv.constant0._ZN7cutlass13device_kernelIN5flash19enable_sm80_to_sm89INS1_16FlashAttnBwdSm80INS1_25CollectiveMainloopBwdSm80ILi1ELi1EN4cute5tupleIJNS5_1CILi64EEES8_NS7_ILi256EEEEEENS_6half_tEfNS_4arch4Sm80ELb0ELb0ELb0ELb0ELb0ELb0ELb0ELb0ELi2ELi4ELi2ELi2ELb0EEENS1_21CollectiveEpilogueBwdISA_SB_SD_Li256ELb0ELb0ELi4EEENS1_19SingleTileSchedulerILb0ELb0ELb0ELi64EEEEEEEEEvNT_6ParamsE:
	.zero		1152


//--------------------- .nv.constant0._ZN7cutlass13device_kernelIN5flash19enable_sm80_to_sm89INS1_16FlashAttnBwdSm80INS1_25CollectiveMainloopBwdSm80ILi1ELi1EN4cute5tupleIJNS5_1CILi64EEES8_NS7_ILi256EEEEEENS_6half_tEfNS_4arch4Sm80ELb0ELb0ELb0ELb0ELb0ELb0ELb0ELb0ELi2ELi4ELi2ELi2ELb0EEENS1_24CollectiveEpilogueBwdGQAISA_fSD_Li256ELb0ELb0EEENS1_19SingleTileSchedulerILb0ELb0ELb0ELi64EEEEEEEEEvNT_6ParamsE --------------------------
	.section	.nv.constant0._ZN7cutlass13device_kernelIN5flash19enable_sm80_to_sm89INS1_16FlashAttnBwdSm80INS1_25CollectiveMainloopBwdSm80ILi1ELi1EN4cute5tupleIJNS5_1CILi64EEES8_NS7_ILi256EEEEEENS_6half_tEfNS_4arch4Sm80ELb0ELb0ELb0ELb0ELb0ELb0ELb0ELb0ELi2ELi4ELi2ELi2ELb0EEENS1_24CollectiveEpilogueBwdGQAISA_fSD_Li256ELb0ELb0EEENS1_19SingleTileSchedulerILb0ELb0ELb0ELi64EEEEEEEEEvNT_6ParamsE,"a",@progbits
	.sectionflags	@""
	.align	4
.nv.constant0._ZN7cutlass13device_kernelIN5flash19enable_sm80_to_sm89INS1_16FlashAttnBwdSm80INS1_25CollectiveMainloopBwdSm80ILi1ELi1EN4cute5tupleIJNS5_1CILi64EEES8_NS7_ILi256EEEEEENS_6half_tEfNS_4arch4Sm80ELb0ELb0ELb0ELb0ELb0ELb0ELb0ELb0ELi2ELi4ELi2ELi2ELb0EEENS1_24CollectiveEpilogueBwdGQAISA_fSD_Li256ELb0ELb0EEENS1_19SingleTileSchedulerILb0ELb0ELb0ELi64EEEEEEEEEvNT_6ParamsE:
	.zero		1160


//--------------------- .nv.constant0._ZN7cutlass13device_kernelIN5flash19enable_sm80_to_sm89INS1_16FlashAttnBwdSm80INS1_25CollectiveMainloopBwdSm80ILi1ELi1EN4cute5tupleIJNS5_1CILi64EEES8_NS7_ILi256EEEEEENS_6half_tEfNS_4arch4Sm80ELb0ELb0ELb0ELb1ELb0ELb0ELb0ELb0ELi2ELi4ELi2ELi2ELb0EEENS1_21CollectiveEpilogueBwdISA_SB_SD_Li256ELb1ELb0ELi4EEENS1_19SingleTileSchedulerILb1ELb0ELb0ELi64EEEEEEEEEvNT_6ParamsE --------------------------
	.section	.nv.constant0._ZN7cutlass13device_kernelIN5flash19enable_sm80_to_sm89INS1_16FlashAttnBwdSm80INS1_25CollectiveMainloopBwdSm80ILi1ELi1EN4cute5tupleIJNS5_1CILi64EEES8_NS7_ILi256EEEEEENS_6half_tEfNS_4arch4Sm80ELb0ELb0ELb0ELb1ELb0ELb0ELb0ELb0ELi2ELi4ELi2ELi2ELb0EEENS1_21CollectiveEpilogueBwdISA_SB_SD_Li256ELb1ELb0ELi4EEENS1_19SingleTileSchedulerILb1ELb0ELb0ELi64EEEEEEEEEvNT_6ParamsE,"a",@progbits
	.sectionflags	@""
	.align	4
.nv.constant0._ZN7cutlass13device_kernelIN5flash19enable_sm80_to_sm89INS1_16FlashAttnBwdSm80INS1_25CollectiveMainloopBwdSm80ILi1ELi1EN4cute5tupleIJNS5_1CILi64EEES8_NS7_ILi256EEEEEENS_6half_tEfNS_4arch4Sm80ELb0ELb0ELb0ELb1ELb0ELb0ELb0ELb0ELi2ELi4ELi2ELi2ELb0EEENS1_21CollectiveEpilogueBwdISA_SB_SD_Li256ELb1ELb0ELi4EEENS1_19SingleTileSchedulerILb1ELb0ELb0ELi64EEEEEEEEEvNT_6ParamsE:
	.zero		1152


//--------------------- .nv.constant0._ZN7cutlass13device_kernelIN5flash19enable_sm80_to_sm89INS1_16FlashAttnBwdSm80INS1_25CollectiveMainloopBwdSm80ILi1ELi1EN4cute5tupleIJNS5_1CILi64EEES8_NS7_ILi256EEEEEENS_6half_tEfNS_4arch4Sm80ELb0ELb0ELb0ELb1ELb0ELb0ELb0ELb0ELi2ELi4ELi2ELi2ELb0EEENS1_24CollectiveEpilogueBwdGQAISA_fSD_Li256ELb1ELb0EEENS1_19SingleTileSchedulerILb1ELb0ELb0ELi64EEEEEEEEEvNT_6ParamsE --------------------------
	.section	.nv.constant0._ZN7cutlass13device_kernelIN5flash19enable_sm80_to_sm89INS1_16FlashAttnBwdSm80INS1_25CollectiveMainloopBwdSm80ILi1ELi1EN4cute5tupleIJNS5_1CILi64EEES8_NS7_ILi256EEEEEENS_6half_tEfNS_4arch4Sm80ELb0ELb0ELb0ELb1ELb0ELb0ELb0ELb0ELi2ELi4ELi2ELi2ELb0EEENS1_24CollectiveEpilogueBwdGQAISA_fSD_Li256ELb1ELb0EEENS1_19SingleTileSchedulerILb1ELb0ELb0ELi64EEEEEEEEEvNT_6ParamsE,"a",@progbits
	.sectionflags	@""
	.align	4
.nv.constant0._ZN7cutlass13device_kernelIN5flash19enable_sm80_to_sm89INS1_16FlashAttnBwdSm80INS1_25CollectiveMainloopBwdSm80ILi1ELi1EN4cute5tupleIJNS5_1CILi64EEES8_NS7_ILi256EEEEEENS_6half_tEfNS_4arch4Sm80ELb0ELb0ELb0ELb1ELb0ELb0ELb0ELb0ELi2ELi4ELi2ELi2ELb0EEENS1_24CollectiveEpilogueBwdGQAISA_fSD_Li256ELb1ELb0EEENS1_19SingleTileSchedulerILb1ELb0ELb0ELi64EEEEEEEEEvNT_6ParamsE:
	.zero		1160


//--------------------- .nv.constant0._ZN7cutlass13device_kernelIN5flash19enable_sm80_to_sm89INS1_16FlashAttnBwdSm80INS1_25CollectiveMainloopBwdSm80ILi1ELi1EN4cute5tupleIJNS5_1CILi64EEES8_NS7_ILi256EEEEEENS_6half_tEfNS_4arch4Sm80ELb0ELb1ELb0ELb0ELb0ELb0ELb0ELb0ELi2ELi4ELi2ELi2ELb0EEENS1_21CollectiveEpilogueBwdISA_SB_SD_Li256ELb0ELb0ELi4EEENS1_19SingleTileSchedulerILb0ELb0ELb0ELi64EEEEEEEEEvNT_6ParamsE --------------------------
	.section	.nv.constant0._ZN7cutlass13device_kernelIN5flash19enable_sm80_to_sm89INS1_16FlashAttnBwdSm80INS1_25CollectiveMainloopBwdSm80ILi1ELi1EN4cute5tupleIJNS5_1CILi64EEES8_NS7_ILi256EEEEEENS_6half_tEfNS_4arch4Sm80ELb0ELb1ELb0ELb0ELb0ELb0ELb0ELb0ELi2ELi4ELi2ELi2ELb0EEENS1_21CollectiveEpilogueBwdISA_SB_SD_Li256ELb0ELb0ELi4EEENS1_19SingleTileSchedulerILb0ELb0ELb0ELi64EEEEEEEEEvNT_6ParamsE,"a",@progbits
	.sectionflags	@""
	.align	4
.nv.constant0._ZN7cutlass13device_kernelIN5flash19enable_sm80_to_sm89INS1_16FlashAttnBwdSm80INS1_25CollectiveMainloopBwdSm80ILi1ELi1EN4cute5tupleIJNS5_1CILi64EEES8_NS7_ILi256EEEEEENS_6half_tEfNS_4arch4Sm80ELb0ELb1ELb0ELb0ELb0ELb0ELb0ELb0ELi2ELi4ELi2ELi2ELb0EEENS1_21CollectiveEpilogueBwdISA_SB_SD_Li256ELb0ELb0ELi4EEENS1_19SingleTileSchedulerILb0ELb0ELb0ELi64EEEEEEEEEvNT_6ParamsE:
	.zero		1152


//--------------------- .nv.constant0._ZN7cutlass13device_kernelIN5flash19enable_sm80_to_sm89INS1_16FlashAttnBwdSm80INS1_25CollectiveMainloopBwdSm80ILi1ELi1EN4cute5tupleIJNS5_1CILi64EEES8_NS7_ILi256EEEEEENS_6half_tEfNS_4arch4Sm80ELb0ELb1ELb0ELb0ELb0ELb0ELb0ELb0ELi2ELi4ELi2ELi2ELb0EEENS1_24CollectiveEpilogueBwdGQAISA_fSD_Li256ELb0ELb0EEENS1_19SingleTileSchedulerILb0ELb0ELb0ELi64EEEEEEEEEvNT_6ParamsE --------------------------
	.section	.nv.constant0._ZN7cutlass13device_kernelIN5flash19enable_sm80_to_sm89INS1_16FlashAttnBwdSm80INS1_25CollectiveMainloopBwdSm80ILi1ELi1EN4cute5tupleIJNS5_1CILi64EEES8_NS7_ILi256EEEEEENS_6half_tEfNS_4arch4Sm80ELb0ELb1ELb0ELb0ELb0ELb0ELb0ELb0ELi2ELi4ELi2ELi2ELb0EEENS1_24CollectiveEpilogueBwdGQAISA_fSD_Li256ELb0ELb0EEENS1_19SingleTileSchedulerILb0ELb0ELb0ELi64EEEEEEEEEvNT_6ParamsE,"a",@progbits
	.sectionflags	@""
	.align	4
.nv.constant0._ZN7cutlass13device_kernelIN5flash19enable_sm80_to_sm89INS1_16FlashAttnBwdSm80INS1_25CollectiveMainloopBwdSm80ILi1ELi1EN4cute5tupleIJNS5_1CILi64EEES8_NS7_ILi256EEEEEENS_6half_tEfNS_4arch4Sm80ELb0ELb1ELb0ELb0ELb0ELb0ELb0ELb0ELi2ELi4ELi2ELi2ELb0EEENS1_24CollectiveEpilogueBwdGQAISA_fSD_Li256ELb0ELb0EEENS1_19SingleTileSchedulerILb0ELb0ELb0ELi64EEEEEEEEEvNT_6ParamsE:
	.zero		1160


//--------------------- .nv.constant0._ZN7cutlass13device_kernelIN5flash19enable_sm80_to_sm89INS1_16FlashAttnBwdSm80INS1_25CollectiveMainloopBwdSm80ILi1ELi1EN4cute5tupleIJNS5_1CILi64EEES8_NS7_ILi256EEEEEENS_6half_tEfNS_4arch4Sm80ELb0ELb1ELb0ELb1ELb0ELb0ELb0ELb0ELi2ELi4ELi2ELi2ELb0EEENS1_21CollectiveEpilogueBwdISA_SB_SD_Li256ELb1ELb0ELi4EEENS1_19SingleTileSchedulerILb1ELb0ELb0ELi64EEEEEEEEEvNT_6ParamsE --------------------------
	.section	.nv.constant0._ZN7cutlass13device_kernelIN5flash19enable_sm80_to_sm89INS1_16FlashAttnBwdSm80INS1_25CollectiveMainloopBwdSm80ILi1ELi1EN4cute5tupleIJNS5_1CILi64EEES8_NS7_ILi256EEEEEENS_6half_tEfNS_4arch4Sm80ELb0ELb1ELb0ELb1ELb0ELb0ELb0ELb0ELi2ELi4ELi2ELi2ELb0EEENS1_21CollectiveEpilogueBwdISA_SB_SD_Li256ELb1ELb0ELi4EEENS1_19SingleTileSchedulerILb1ELb0ELb0ELi64EEEEEEEEEvNT_6ParamsE,"a",@progbits
	.sectionflags	@""
	.align	4
.nv.constant0._ZN7cutlass13device_kernelIN5flash19enable_sm80_to_sm89INS1_16FlashAttnBwdSm80INS1_25CollectiveMainloopBwdSm80ILi1ELi1EN4cute5tupleIJNS5_1CILi64EEES8_NS7_ILi256EEEEEENS_6half_tEfNS_4arch4Sm80ELb0ELb1ELb0ELb1ELb0ELb0ELb0ELb0ELi2ELi4ELi2ELi2ELb0EEENS1_21CollectiveEpilogueBwdISA_SB_SD_Li256ELb1ELb0ELi4EEENS1_19SingleTileSchedulerILb1ELb0ELb0ELi64EEEEEEEEEvNT_6ParamsE:
	.zero		1152


//--------------------- .nv.constant0._ZN7cutlass13device_kernelIN5flash19enable_sm80_to_sm89INS1_16FlashAttnBwdSm80INS1_25CollectiveMainloopBwdSm80ILi1ELi1EN4cute5tupleIJNS5_1CILi64EEES8_NS7_ILi256EEEEEENS_6half_tEfNS_4arch4Sm80ELb0ELb1ELb0ELb1ELb0ELb0ELb0ELb0ELi2ELi4ELi2ELi2ELb0EEENS1_24CollectiveEpilogueBwdGQAISA_fSD_Li256ELb1ELb0EEENS1_19SingleTileSchedulerILb1ELb0ELb0ELi64EEEEEEEEEvNT_6ParamsE --------------------------
	.section	.nv.constant0._ZN7cutlass13device_kernelIN5flash19enable_sm80_to_sm89INS1_16FlashAttnBwdSm80INS1_25CollectiveMainloopBwdSm80ILi1ELi1EN4cute5tupleIJNS5_1CILi64EEES8_NS7_ILi256EEEEEENS_6half_tEfNS_4arch4Sm80ELb0ELb1ELb0ELb1ELb0ELb0ELb0ELb0ELi2ELi4ELi2ELi2ELb0EEENS1_24CollectiveEpilogueBwdGQAISA_fSD_Li256ELb1ELb0EEENS1_19SingleTileSchedulerILb1ELb0ELb0ELi64EEEEEEEEEvNT_6ParamsE,"a",@progbits
	.sectionflags	@""
	.align	4
.nv.constant0._ZN7cutlass13device_kernelIN5flash19enable_sm80_to_sm89INS1_16FlashAttnBwdSm80INS1_25CollectiveMainloopBwdSm80ILi1ELi1EN4cute5tupleIJNS5_1CILi64EEES8_NS7_ILi256EEEEEENS_6half_tEfNS_4arch4Sm80ELb0ELb1ELb0ELb1ELb0ELb0ELb0ELb0ELi2ELi4ELi2ELi2ELb0EEENS1_24CollectiveEpilogueBwdGQAISA_fSD_Li256ELb1ELb0EEENS1_19SingleTileSchedulerILb1ELb0ELb0ELi64EEEEEEEEEvNT_6ParamsE:
	.zero		1160


//--------------------- .nv.constant0._ZN7cutlass13device_kernelIN5flash19enable_sm80_to_sm89INS1_16FlashAttnBwdSm80INS1_25CollectiveMainloopBwdSm80ILi1ELi1EN4cute5tupleIJNS5_1CILi64EEES8_NS7_ILi256EEEEEENS_6half_tEfNS_4arch4Sm80ELb1ELb0ELb0ELb0ELb0ELb0ELb0ELb0ELi2ELi4ELi2ELi2ELb0EEENS1_21CollectiveEpilogueBwdISA_SB_SD_Li256ELb0ELb0ELi4EEENS1_25SingleTileBwdLPTSchedulerILb0ELi64ELb0EEEEEEEEEvNT_6ParamsE --------------------------
	.section	.nv.constant0._ZN7cutlass13device_kernelIN5flash19enable_sm80_to_sm89INS1_16FlashAttnBwdSm80INS1_25CollectiveMainloopBwdSm80ILi1ELi1EN4cute5tupleIJNS5_1CILi64EEES8_NS7_ILi256EEEEEENS_6half_tEfNS_4arch4Sm80ELb1ELb0ELb0ELb0ELb0ELb0ELb0ELb0ELi2ELi4ELi2ELi2ELb0EEENS1_21CollectiveEpilogueBwdISA_SB_SD_Li256ELb0ELb0ELi4EEENS1_25SingleTileBwdLPTSchedulerILb0ELi64ELb0EEEEEEEEEvNT_6ParamsE,"a",@progbits
	.sectionflags	@""
	.align	4
.nv.constant0._ZN7cutlass13device_kernelIN5flash19enable_sm80_to_sm89INS1_16FlashAttnBwdSm80INS1_25CollectiveMainloopBwdSm80ILi1ELi1EN4cute5tupleIJNS5_1CILi64EEES8_NS7_ILi256EEEEEENS_6half_tEfNS_4arch4Sm80ELb1ELb0ELb0ELb0ELb0ELb0ELb0ELb0ELi2ELi4ELi2ELi2ELb0EEENS1_21CollectiveEpilogueBwdISA_SB_SD_Li256ELb0ELb0ELi4EEENS1_25SingleTileBwdLPTSchedulerILb0ELi64ELb0EEEEEEEEEvNT_6ParamsE:
	.zero		1176


//--------------------- .nv.constant0._ZN7cutlass13device_kernelIN5flash19enable_sm80_to_sm89INS1_16FlashAttnBwdSm80INS1_25CollectiveMainloopBwdSm80ILi1ELi1EN4cute5tupleIJNS5_1CILi64EEES8_NS7_ILi256EEEEEENS_6half_tEfNS_4arch4Sm80ELb1ELb0ELb0ELb0ELb0ELb0ELb0ELb0ELi2ELi4ELi2ELi2ELb0EEENS1_24CollectiveEpilogueBwdGQAISA_fSD_Li256ELb0ELb0EEENS1_25SingleTileBwdLPTSchedulerILb0ELi64ELb0EEEEEEEEEvNT_6ParamsE --------------------------
	.section	.nv.constant0._ZN7cutlass13device_kernelIN5flash19enable_sm80_to_sm89INS1_16FlashAttnBwdSm80INS1_25CollectiveMainloopBwdSm80ILi1ELi1EN4cute5tupleIJNS5_1CILi64EEES8_NS7_ILi256EEEEEENS_6half_tEfNS_4arch4Sm80ELb1ELb0ELb0ELb0ELb0ELb0ELb0ELb0ELi2ELi4ELi2ELi2ELb0EEENS1_24CollectiveEpilogueBwdGQAISA_fSD_Li256ELb0ELb0EEENS1_25SingleTileBwdLPTSchedulerILb0ELi64ELb0EEEEEEEEEvNT_6ParamsE,"a",@progbits
	.sectionflags	@""
	.align	4
.nv.constant0._ZN7cutlass13device_kernelIN5flash19enable_sm80_to_sm89INS1_16FlashAttnBwdSm80INS1_25CollectiveMainloopBwdSm80ILi1ELi1EN4cute5tupleIJNS5_1CILi64EEES8_NS7_ILi256EEEEEENS_6half_tEfNS_4arch4Sm80ELb1ELb0ELb0ELb0ELb0ELb0ELb0ELb0ELi2ELi4ELi2ELi2ELb0EEENS1_24CollectiveEpilogueBwdGQAISA_fSD_Li256ELb0ELb0EEENS1_25SingleTileBwdLPTSchedulerILb0ELi64ELb0EEEEEEEEEvNT_6ParamsE:
	.zero		1184


//--------------------- .nv.constant0._ZN7cutlass13device_kernelIN5flash22FlashAttnBwdPreprocessIN4cute5tupleIJNS3_1CILi64EEENS5_ILi256EEEEEENS_6half_tEfNS_4arch4Sm80ELb1ELb0EEEEEvNT_6ParamsE --------------------------
	.section	.nv.constant0._ZN7cutlass13device_kernelIN5flash22FlashAttnBwdPreprocessIN4cute5tupleIJNS3_1CILi64EEENS5_ILi256EEEEEENS_6half_tEfNS_4arch4Sm80ELb1ELb0EEEEEvNT_6ParamsE,"a",@progbits
	.sectionflags	@""
	.align	4
.nv.constant0._ZN7cutlass13device_kernelIN5flash22FlashAttnBwdPreprocessIN4cute5tupleIJNS3_1CILi64EEENS5_ILi256EEEEEENS_6half_tEfNS_4arch4Sm80ELb1ELb0EEEEEvNT_6ParamsE:
	.zero		768


//--------------------- .nv.constant0._ZN7cutlass13device_kernelIN5flash19enable_sm80_to_sm89INS1_16FlashAttnBwdSm80INS1_25CollectiveMainloopBwdSm80ILi1ELi1EN4cute5tupleIJNS5_1CILi64EEES8_NS7_ILi256EEEEEENS_6half_tEfNS_4arch4Sm80ELb1ELb0ELb0ELb1ELb0ELb0ELb0ELb0ELi2ELi4ELi2ELi2ELb0EEENS1_21CollectiveEpilogueBwdISA_SB_SD_Li256ELb1ELb0ELi4EEENS1_25SingleTileBwdLPTSchedulerILb1ELi64ELb0EEEEEEEEEvNT_6ParamsE --------------------------
	.section	.nv.constant0._ZN7cutlass13device_kernelIN5flash19enable_sm80_to_sm89INS1_16FlashAttnBwdSm80INS1_25CollectiveMainloopBwdSm80ILi1ELi1EN4cute5tupleIJNS5_1CILi64EEES8_NS7_ILi256EEEEEENS_6half_tEfNS_4arch4Sm80ELb1ELb0ELb0ELb1ELb0ELb0ELb0ELb0ELi2ELi4ELi2ELi2ELb0EEENS1_21CollectiveEpilogueBwdISA_SB_SD_Li256ELb1ELb0ELi4EEENS1_25SingleTileBwdLPTSchedulerILb1ELi64ELb0EEEEEEEEEvNT_6ParamsE,"a",@progbits
	.sectionflags	@""
	.align	4
.nv.constant0._ZN7cutlass13device_kernelIN5flash19enable_sm80_to_sm89INS1_16FlashAttnBwdSm80INS1_25CollectiveMainloopBwdSm80ILi1ELi1EN4cute5tupleIJNS5_1CILi64EEES8_NS7_ILi256EEEEEENS_6half_tEfNS_4arch4Sm80ELb1ELb0ELb0ELb1ELb0ELb0ELb0ELb0ELi2ELi4ELi2ELi2ELb0EEENS1_21CollectiveEpilogueBwdISA_SB_SD_Li256ELb1ELb0ELi4EEENS1_25SingleTileBwdLPTSchedulerILb1ELi64ELb0EEEEEEEEEvNT_6ParamsE:
	.zero		1176


//--------------------- .nv.constant0._ZN7cutlass13device_kernelIN5flash32FlashAttnBwdPostprocessConvertdQIN4cute5tupleIJNS3_1CILi64EEENS5_ILi256EEEEEENS_6half_tEfNS_4arch4Sm80ELi256ENS3_8TiledMMAINS3_8MMA_AtomIJNS3_28SM80_16x8x16_F32F16F16F32_TNEEEENS3_6LayoutINS4_IJNS5_ILi2EEENS5_ILi4EEENS5_ILi1EEEEEENS4_IJSJ_SH_NS5_ILi0EEEEEEEENS4_IJNS5_ILi32EEES6_NS5_ILi16EEEEEEEELb0EEEEEvNT_6ParamsE --------------------------
	.section	.nv.constant0._ZN7cutlass13device_kernelIN5flash32FlashAttnBwdPostprocessConvertdQIN4cute5tupleIJNS3_1CILi64EEENS5_ILi256EEEEEENS_6half_tEfNS_4arch4Sm80ELi256ENS3_8TiledMMAINS3_8MMA_AtomIJNS3_28SM80_16x8x16_F32F16F16F32_TNEEEENS3_6LayoutINS4_IJNS5_ILi2EEENS5_ILi4EEENS5_ILi1EEEEEENS4_IJSJ_SH_NS5_ILi0EEEEEEEENS4_IJNS5_ILi32EEES6_NS5_ILi16EEEEEEEELb0EEEEEvNT_6ParamsE,"a",@progbits
	.sectionflags	@""
	.align	4
.nv.constant0._ZN7cutlass13device_kernelIN5flash32FlashAttnBwdPostprocessConvertdQIN4cute5tupleIJNS3_1CILi64EEENS5_ILi256EEEEEENS_6half_tEfNS_4arch4Sm80ELi256ENS3_8TiledMMAINS3_8MMA_AtomIJNS3_28SM80_16x8x16_F32F16F16F32_TNEEEENS3_6LayoutINS4_IJNS5_ILi2EEENS5_ILi4EEENS5_ILi1EEEEEENS4_IJSJ_SH_NS5_ILi0EEEEEEEENS4_IJNS5_ILi32EEES6_NS5_ILi16EEEEEEEELb0EEEEEvNT_6ParamsE:
	.zero		640


//--------------------- .nv.constant0._ZN7cutlass13device_kernelIN5flash19enable_sm80_to_sm89INS1_16FlashAttnBwdSm80INS1_25CollectiveMainloopBwdSm80ILi1ELi1EN4cute5tupleIJNS5_1CILi64EEES8_NS7_ILi256EEEEEENS_6half_tEfNS_4arch4Sm80ELb1ELb0ELb0ELb1ELb0ELb0ELb0ELb0ELi2ELi4ELi2ELi2ELb0EEENS1_24CollectiveEpilogueBwdGQAISA_fSD_Li256ELb1ELb0EEENS1_25SingleTileBwdLPTSchedulerILb1ELi64ELb0EEEEEEEEEvNT_6ParamsE --------------------------
	.section	.nv.constant0._ZN7cutlass13device_kernelIN5flash19enable_sm80_to_sm89INS1_16FlashAttnBwdSm80INS1_25CollectiveMainloopBwdSm80ILi1ELi1EN4cute5tupleIJNS5_1CILi64EEES8_NS7_ILi256EEEEEENS_6half_tEfNS_4arch4Sm80ELb1ELb0ELb0ELb1ELb0ELb0ELb0ELb0ELi2ELi4ELi2ELi2ELb0EEENS1_24CollectiveEpilogueBwdGQAISA_fSD_Li256ELb1ELb0EEENS1_25SingleTileBwdLPTSchedulerILb1ELi64ELb0EEEEEEEEEvNT_6ParamsE,"a",@progbits
	.sectionflags	@""
	.align	4
.nv.constant0._ZN7cutlass13device_kernelIN5flash19enable_sm80_to_sm89INS1_16FlashAttnBwdSm80INS1_25CollectiveMainloopBwdSm80ILi1ELi1EN4cute5tupleIJNS5_1CILi64EEES8_NS7_ILi256EEEEEENS_6half_tEfNS_4arch4Sm80ELb1ELb0ELb0ELb1ELb0ELb0ELb0ELb0ELi2ELi4ELi2ELi2ELb0EEENS1_24CollectiveEpilogueBwdGQAISA_fSD_Li256ELb1ELb0EEENS1_25SingleTileBwdLPTSchedulerILb1ELi64ELb0EEEEEEEEEvNT_6ParamsE:
	.zero		1184


//--------------------- .nv.constant0._ZN7cutlass13device_kernelIN5flash22FlashAttnBwdPreprocessIN4cute5tupleIJNS3_1CILi64EEENS5_ILi256EEEEEENS_6half_tEfNS_4arch4Sm80ELb1ELb1EEEEEvNT_6ParamsE --------------------------
	.section	.nv.constant0._ZN7cutlass13device_kernelIN5flash22FlashAttnBwdPreprocessIN4cute5tupleIJNS3_1CILi64EEENS5_ILi256EEEEEENS_6half_tEfNS_4arch4Sm80ELb1ELb1EEEEEvNT_6ParamsE,"a",@progbits
	.sectionflags	@""
	.align	4
.nv.constant0._ZN7cutlass13device_kernelIN5flash22FlashAttnBwdPreprocessIN4cute5tupleIJNS3_1CILi64EEENS5_ILi256EEEEEENS_6half_tEfNS_4arch4Sm80ELb1ELb1EEEEEvNT_6ParamsE:
	.zero		768


//--------------------- SYMBOLS --------------------------

	.type		.nv.reservedSmem.offset0,@object
	.size		.nv.reservedSmem.offset0,0x4
